//
// Generated by NVIDIA NVVM Compiler
//
// Compiler Build ID: CL-36424714
// Cuda compilation tools, release 13.0, V13.0.88
// Based on NVVM 20.0.0
//

.version 9.0
.target sm_100
.address_size 64

	// .globl	mine_kernel
.const .align 4 .b8 BLAKE3_IV[32] = {103, 230, 9, 106, 133, 174, 103, 187, 114, 243, 110, 60, 58, 245, 79, 165, 127, 82, 14, 81, 140, 104, 5, 155, 171, 217, 131, 31, 25, 205, 224, 91};

.visible .entry mine_kernel(
	.param .u64 .ptr .align 1 mine_kernel_param_0,
	.param .u32 mine_kernel_param_1,
	.param .u64 .ptr .align 1 mine_kernel_param_2,
	.param .u32 mine_kernel_param_3,
	.param .u64 mine_kernel_param_4,
	.param .u64 mine_kernel_param_5,
	.param .u32 mine_kernel_param_6,
	.param .u64 .ptr .align 1 mine_kernel_param_7,
	.param .u64 .ptr .align 1 mine_kernel_param_8,
	.param .u64 .ptr .align 1 mine_kernel_param_9,
	.param .u64 .ptr .align 1 mine_kernel_param_10,
	.param .u64 mine_kernel_param_11
)
{
	.local .align 16 .b8 	__local_depot0[352];
	.reg .b64 	%SP;
	.reg .b64 	%SPL;
	.reg .pred 	%p<115>;
	.reg .b16 	%rs<828>;
	.reg .b32 	%r<7517>;
	.reg .b64 	%rd<131>;

	mov.u64 	%SPL, __local_depot0;
	ld.param.u64 	%rd36, [mine_kernel_param_5];
	add.u64 	%rd1, %SPL, 0;
	add.u64 	%rd2, %SPL, 192;
	add.u64 	%rd3, %SPL, 320;
	mov.u32 	%r306, %ctaid.x;
	mov.u32 	%r307, %ntid.x;
	mul.wide.u32 	%rd45, %r306, %r307;
	mov.u32 	%r308, %tid.x;
	cvt.u64.u32 	%rd46, %r308;
	add.s64 	%rd122, %rd45, %rd46;
	setp.ge.u64 	%p3, %rd122, %rd36;
	@%p3 bra 	$L__BB0_189;
	ld.param.u32 	%r7393, [mine_kernel_param_6];
	shr.u32 	%r309, %r7393, 1;
	max.u32 	%r1, %r309, 1;
	ld.const.u32 	%r4269, [BLAKE3_IV];
	ld.const.u32 	%r4284, [BLAKE3_IV+4];
	ld.const.u32 	%r4299, [BLAKE3_IV+8];
	ld.const.u32 	%r4313, [BLAKE3_IV+12];
$L__BB0_2:
	ld.param.u64 	%rd114, [mine_kernel_param_7];
	cvta.to.global.u64 	%rd47, %rd114;
	atom.global.or.b32 	%r310, [%rd47], 0;
	setp.ne.s32 	%p4, %r310, 0;
	@%p4 bra 	$L__BB0_189;
	ld.param.u64 	%rd112, [mine_kernel_param_4];
	ld.param.u32 	%r7377, [mine_kernel_param_1];
	setp.lt.s32 	%p5, %r7377, 1;
	add.s64 	%rd6, %rd122, %rd112;
	mov.b32 	%r7401, 0;
	@%p5 bra 	$L__BB0_17;
	ld.param.u32 	%r7378, [mine_kernel_param_1];
	ld.param.u64 	%rd110, [mine_kernel_param_0];
	cvta.to.global.u64 	%rd7, %rd110;
	setp.lt.u32 	%p6, %r7378, 16;
	mov.b32 	%r7398, 0;
	@%p6 bra 	$L__BB0_7;
	ld.param.u32 	%r7379, [mine_kernel_param_1];
	and.b32  	%r313, %r7379, 2147483632;
	neg.s32 	%r7400, %r313;
	add.s64 	%rd123, %rd7, 7;
	mov.u64 	%rd124, %rd1;
$L__BB0_6:
	.pragma "nounroll";
	ld.param.u32 	%r7380, [mine_kernel_param_1];
	and.b32  	%r7398, %r7380, 2147483632;
	ld.global.u8 	%r314, [%rd123+8];
	ld.global.u8 	%r315, [%rd123+7];
	prmt.b32 	%r316, %r315, %r314, 0x3340U;
	ld.global.u8 	%r317, [%rd123+6];
	ld.global.u8 	%r318, [%rd123+5];
	prmt.b32 	%r319, %r318, %r317, 0x3340U;
	prmt.b32 	%r320, %r319, %r316, 0x5410U;
	ld.global.u8 	%r321, [%rd123+4];
	ld.global.u8 	%r322, [%rd123+3];
	prmt.b32 	%r323, %r322, %r321, 0x3340U;
	ld.global.u8 	%r324, [%rd123+2];
	ld.global.u8 	%r325, [%rd123+1];
	prmt.b32 	%r326, %r325, %r324, 0x3340U;
	prmt.b32 	%r327, %r326, %r323, 0x5410U;
	ld.global.u8 	%r328, [%rd123];
	ld.global.u8 	%r329, [%rd123+-1];
	prmt.b32 	%r330, %r329, %r328, 0x3340U;
	ld.global.u8 	%r331, [%rd123+-2];
	ld.global.u8 	%r332, [%rd123+-3];
	prmt.b32 	%r333, %r332, %r331, 0x3340U;
	prmt.b32 	%r334, %r333, %r330, 0x5410U;
	ld.global.u8 	%r335, [%rd123+-4];
	ld.global.u8 	%r336, [%rd123+-5];
	prmt.b32 	%r337, %r336, %r335, 0x3340U;
	ld.global.u8 	%r338, [%rd123+-6];
	ld.global.u8 	%r339, [%rd123+-7];
	prmt.b32 	%r340, %r339, %r338, 0x3340U;
	prmt.b32 	%r341, %r340, %r337, 0x5410U;
	st.local.v4.b32 	[%rd124], {%r341, %r334, %r327, %r320};
	add.s32 	%r7400, %r7400, 16;
	add.s64 	%rd124, %rd124, 16;
	add.s64 	%rd123, %rd123, 16;
	setp.eq.s32 	%p7, %r7400, 0;
	@%p7 bra 	$L__BB0_7;
	bra.uni 	$L__BB0_6;
$L__BB0_7:
	ld.param.u32 	%r7401, [mine_kernel_param_1];
	and.b32  	%r4, %r7401, 15;
	setp.eq.s32 	%p8, %r4, 0;
	@%p8 bra 	$L__BB0_17;
	add.s32 	%r342, %r4, -1;
	setp.lt.u32 	%p9, %r342, 7;
	@%p9 bra 	$L__BB0_10;
	cvt.u64.u32 	%rd48, %r7398;
	add.s64 	%rd49, %rd7, %rd48;
	ld.global.u8 	%rs417, [%rd49];
	add.s64 	%rd50, %rd1, %rd48;
	st.local.u8 	[%rd50], %rs417;
	ld.global.u8 	%rs418, [%rd49+1];
	st.local.u8 	[%rd50+1], %rs418;
	ld.global.u8 	%rs419, [%rd49+2];
	st.local.u8 	[%rd50+2], %rs419;
	ld.global.u8 	%rs420, [%rd49+3];
	st.local.u8 	[%rd50+3], %rs420;
	ld.global.u8 	%rs421, [%rd49+4];
	st.local.u8 	[%rd50+4], %rs421;
	ld.global.u8 	%rs422, [%rd49+5];
	st.local.u8 	[%rd50+5], %rs422;
	ld.global.u8 	%rs423, [%rd49+6];
	st.local.u8 	[%rd50+6], %rs423;
	ld.global.u8 	%rs424, [%rd49+7];
	st.local.u8 	[%rd50+7], %rs424;
	add.s32 	%r7398, %r7398, 8;
$L__BB0_10:
	ld.param.u32 	%r7401, [mine_kernel_param_1];
	and.b32  	%r7, %r7401, 7;
	setp.eq.s32 	%p10, %r7, 0;
	@%p10 bra 	$L__BB0_17;
	add.s32 	%r343, %r7, -1;
	setp.lt.u32 	%p11, %r343, 3;
	@%p11 bra 	$L__BB0_13;
	cvt.u64.u32 	%rd51, %r7398;
	add.s64 	%rd52, %rd7, %rd51;
	ld.global.u8 	%rs425, [%rd52];
	add.s64 	%rd53, %rd1, %rd51;
	st.local.u8 	[%rd53], %rs425;
	ld.global.u8 	%rs426, [%rd52+1];
	st.local.u8 	[%rd53+1], %rs426;
	ld.global.u8 	%rs427, [%rd52+2];
	st.local.u8 	[%rd53+2], %rs427;
	ld.global.u8 	%rs428, [%rd52+3];
	st.local.u8 	[%rd53+3], %rs428;
	add.s32 	%r7398, %r7398, 4;
$L__BB0_13:
	ld.param.u32 	%r7401, [mine_kernel_param_1];
	and.b32  	%r10, %r7401, 3;
	setp.eq.s32 	%p12, %r10, 0;
	@%p12 bra 	$L__BB0_17;
	ld.param.u32 	%r7401, [mine_kernel_param_1];
	setp.eq.s32 	%p13, %r10, 1;
	cvt.u64.u32 	%rd54, %r7398;
	add.s64 	%rd9, %rd7, %rd54;
	ld.global.u8 	%rs429, [%rd9];
	add.s64 	%rd10, %rd1, %rd54;
	st.local.u8 	[%rd10], %rs429;
	@%p13 bra 	$L__BB0_17;
	ld.param.u32 	%r7401, [mine_kernel_param_1];
	setp.eq.s32 	%p14, %r10, 2;
	ld.global.u8 	%rs430, [%rd9+1];
	st.local.u8 	[%rd10+1], %rs430;
	@%p14 bra 	$L__BB0_17;
	ld.param.u32 	%r7401, [mine_kernel_param_1];
	ld.global.u8 	%rs431, [%rd9+2];
	st.local.u8 	[%rd10+2], %rs431;
$L__BB0_17:
	ld.param.u32 	%r7387, [mine_kernel_param_3];
	setp.gt.s32 	%p15, %r7387, 0;
	cvt.u64.u32 	%rd55, %r7401;
	add.s64 	%rd56, %rd1, %rd55;
	st.local.u8 	[%rd56], %rd6;
	shr.u64 	%rd57, %rd6, 8;
	st.local.u8 	[%rd56+1], %rd57;
	shr.u64 	%rd58, %rd6, 16;
	st.local.u8 	[%rd56+2], %rd58;
	shr.u64 	%rd59, %rd6, 24;
	st.local.u8 	[%rd56+3], %rd59;
	shr.u64 	%rd60, %rd6, 32;
	st.local.u8 	[%rd56+4], %rd60;
	shr.u64 	%rd61, %rd6, 40;
	st.local.u8 	[%rd56+5], %rd61;
	shr.u64 	%rd62, %rd6, 48;
	st.local.u8 	[%rd56+6], %rd62;
	shr.u64 	%rd63, %rd6, 56;
	add.s32 	%r7413, %r7401, 8;
	st.local.u8 	[%rd56+7], %rd63;
	@%p15 bra 	$L__BB0_18;
	bra.uni 	$L__BB0_31;
$L__BB0_18:
	ld.param.u32 	%r7388, [mine_kernel_param_3];
	ld.param.u64 	%rd111, [mine_kernel_param_2];
	cvta.to.global.u64 	%rd15, %rd111;
	setp.lt.u32 	%p16, %r7388, 16;
	mov.b32 	%r7408, 0;
	@%p16 bra 	$L__BB0_21;
	mov.b32 	%r7402, 0;
$L__BB0_20:
	.pragma "nounroll";
	ld.param.u32 	%r7389, [mine_kernel_param_3];
	cvt.u64.u32 	%rd64, %r7402;
	add.s64 	%rd65, %rd15, %rd64;
	ld.global.u8 	%rs432, [%rd65];
	cvt.u64.u32 	%rd66, %r7413;
	add.s64 	%rd67, %rd1, %rd66;
	st.local.u8 	[%rd67], %rs432;
	ld.global.u8 	%rs433, [%rd65+1];
	st.local.u8 	[%rd67+1], %rs433;
	ld.global.u8 	%rs434, [%rd65+2];
	st.local.u8 	[%rd67+2], %rs434;
	ld.global.u8 	%rs435, [%rd65+3];
	st.local.u8 	[%rd67+3], %rs435;
	ld.global.u8 	%rs436, [%rd65+4];
	st.local.u8 	[%rd67+4], %rs436;
	ld.global.u8 	%rs437, [%rd65+5];
	st.local.u8 	[%rd67+5], %rs437;
	ld.global.u8 	%rs438, [%rd65+6];
	st.local.u8 	[%rd67+6], %rs438;
	ld.global.u8 	%rs439, [%rd65+7];
	st.local.u8 	[%rd67+7], %rs439;
	ld.global.u8 	%rs440, [%rd65+8];
	st.local.u8 	[%rd67+8], %rs440;
	ld.global.u8 	%rs441, [%rd65+9];
	st.local.u8 	[%rd67+9], %rs441;
	ld.global.u8 	%rs442, [%rd65+10];
	st.local.u8 	[%rd67+10], %rs442;
	ld.global.u8 	%rs443, [%rd65+11];
	st.local.u8 	[%rd67+11], %rs443;
	ld.global.u8 	%rs444, [%rd65+12];
	st.local.u8 	[%rd67+12], %rs444;
	ld.global.u8 	%rs445, [%rd65+13];
	st.local.u8 	[%rd67+13], %rs445;
	ld.global.u8 	%rs446, [%rd65+14];
	st.local.u8 	[%rd67+14], %rs446;
	ld.global.u8 	%rs447, [%rd65+15];
	add.s32 	%r7413, %r7413, 16;
	st.local.u8 	[%rd67+15], %rs447;
	add.s32 	%r7402, %r7402, 16;
	and.b32  	%r7408, %r7389, 2147483632;
	setp.ne.s32 	%p17, %r7402, %r7408;
	@%p17 bra 	$L__BB0_20;
$L__BB0_21:
	ld.param.u32 	%r7390, [mine_kernel_param_3];
	and.b32  	%r24, %r7390, 15;
	setp.eq.s32 	%p18, %r24, 0;
	@%p18 bra 	$L__BB0_31;
	add.s32 	%r348, %r24, -1;
	setp.lt.u32 	%p19, %r348, 7;
	@%p19 bra 	$L__BB0_24;
	cvt.u64.u32 	%rd68, %r7408;
	add.s64 	%rd69, %rd15, %rd68;
	ld.global.u8 	%rs448, [%rd69];
	cvt.u64.u32 	%rd70, %r7413;
	add.s64 	%rd71, %rd1, %rd70;
	st.local.u8 	[%rd71], %rs448;
	ld.global.u8 	%rs449, [%rd69+1];
	st.local.u8 	[%rd71+1], %rs449;
	ld.global.u8 	%rs450, [%rd69+2];
	st.local.u8 	[%rd71+2], %rs450;
	ld.global.u8 	%rs451, [%rd69+3];
	st.local.u8 	[%rd71+3], %rs451;
	ld.global.u8 	%rs452, [%rd69+4];
	st.local.u8 	[%rd71+4], %rs452;
	ld.global.u8 	%rs453, [%rd69+5];
	st.local.u8 	[%rd71+5], %rs453;
	ld.global.u8 	%rs454, [%rd69+6];
	st.local.u8 	[%rd71+6], %rs454;
	ld.global.u8 	%rs455, [%rd69+7];
	st.local.u8 	[%rd71+7], %rs455;
	add.s32 	%r7413, %r7413, 8;
	add.s32 	%r7408, %r7408, 8;
$L__BB0_24:
	ld.param.u32 	%r7391, [mine_kernel_param_3];
	and.b32  	%r30, %r7391, 7;
	setp.eq.s32 	%p20, %r30, 0;
	@%p20 bra 	$L__BB0_31;
	add.s32 	%r350, %r30, -1;
	setp.lt.u32 	%p21, %r350, 3;
	mov.u32 	%r7412, %r7413;
	@%p21 bra 	$L__BB0_27;
	cvt.u64.u32 	%rd72, %r7408;
	add.s64 	%rd73, %rd15, %rd72;
	ld.global.u8 	%rs456, [%rd73];
	cvt.u64.u32 	%rd74, %r7413;
	add.s64 	%rd75, %rd1, %rd74;
	st.local.u8 	[%rd75], %rs456;
	ld.global.u8 	%rs457, [%rd73+1];
	st.local.u8 	[%rd75+1], %rs457;
	ld.global.u8 	%rs458, [%rd73+2];
	st.local.u8 	[%rd75+2], %rs458;
	ld.global.u8 	%rs459, [%rd73+3];
	st.local.u8 	[%rd75+3], %rs459;
	add.s32 	%r7413, %r7413, 4;
	add.s32 	%r7408, %r7408, 4;
	mov.u32 	%r7412, %r7413;
$L__BB0_27:
	ld.param.u32 	%r7392, [mine_kernel_param_3];
	and.b32  	%r36, %r7392, 3;
	setp.eq.s32 	%p22, %r36, 0;
	@%p22 bra 	$L__BB0_31;
	setp.eq.s32 	%p23, %r36, 1;
	cvt.u64.u32 	%rd76, %r7408;
	add.s64 	%rd16, %rd15, %rd76;
	ld.global.u8 	%rs460, [%rd16];
	add.s32 	%r7413, %r7412, 1;
	cvt.u64.u32 	%rd77, %r7412;
	add.s64 	%rd17, %rd1, %rd77;
	st.local.u8 	[%rd17], %rs460;
	@%p23 bra 	$L__BB0_31;
	setp.eq.s32 	%p24, %r36, 2;
	ld.global.u8 	%rs461, [%rd16+1];
	add.s32 	%r7413, %r7412, 2;
	st.local.u8 	[%rd17+1], %rs461;
	@%p24 bra 	$L__BB0_31;
	ld.global.u8 	%rs462, [%rd16+2];
	add.s32 	%r7413, %r7412, 3;
	st.local.u8 	[%rd17+2], %rs462;
$L__BB0_31:
	ld.const.u32 	%r41, [BLAKE3_IV+4];
	ld.const.u32 	%r42, [BLAKE3_IV+12];
	ld.const.u32 	%r43, [BLAKE3_IV+8];
	ld.const.u32 	%r44, [BLAKE3_IV];
	ld.const.u32 	%r45, [BLAKE3_IV+28];
	ld.const.u32 	%r46, [BLAKE3_IV+24];
	ld.const.u32 	%r47, [BLAKE3_IV+20];
	ld.const.u32 	%r48, [BLAKE3_IV+16];
	setp.lt.u32 	%p25, %r7413, 64;
	mov.b32 	%r7432, 0;
	mov.u32 	%r7424, %r45;
	mov.u32 	%r7425, %r46;
	mov.u32 	%r7426, %r47;
	mov.u32 	%r7427, %r48;
	mov.u32 	%r7428, %r42;
	mov.u32 	%r7429, %r43;
	mov.u32 	%r7430, %r41;
	mov.u32 	%r7431, %r44;
	mov.u32 	%r7433, %r7432;
	@%p25 bra 	$L__BB0_34;
	add.s32 	%r354, %r7413, -64;
	shr.u32 	%r355, %r354, 6;
	add.s32 	%r7433, %r355, 1;
	mov.b32 	%r7423, 0;
	mov.b64 	%rd125, 0;
	mov.b32 	%r7422, 64;
	mov.u32 	%r7424, %r45;
	mov.u32 	%r7425, %r46;
	mov.u32 	%r7426, %r47;
	mov.u32 	%r7427, %r48;
	mov.u32 	%r7428, %r42;
	mov.u32 	%r7429, %r43;
	mov.u32 	%r7430, %r41;
	mov.u32 	%r7431, %r44;
$L__BB0_33:
	mov.u32 	%r7432, %r7422;
	cvt.u64.u32 	%rd79, %r7423;
	add.s64 	%rd80, %rd1, %rd79;
	ld.local.v4.b32 	{%r356, %r357, %r358, %r359}, [%rd80];
	bfe.u32 	%r360, %r359, 24, 8;
	bfe.u32 	%r361, %r359, 16, 8;
	bfe.u32 	%r362, %r359, 8, 8;
	cvt.u16.u32 	%rs463, %r362;
	bfe.u32 	%r363, %r358, 24, 8;
	bfe.u32 	%r364, %r358, 16, 8;
	bfe.u32 	%r365, %r358, 8, 8;
	cvt.u16.u32 	%rs464, %r365;
	bfe.u32 	%r366, %r357, 24, 8;
	bfe.u32 	%r367, %r357, 16, 8;
	bfe.u32 	%r368, %r357, 8, 8;
	cvt.u16.u32 	%rs465, %r368;
	ld.local.v4.b32 	{%r369, %r370, %r371, %r372}, [%rd80+16];
	bfe.u32 	%r373, %r372, 24, 8;
	bfe.u32 	%r374, %r372, 16, 8;
	bfe.u32 	%r375, %r372, 8, 8;
	cvt.u16.u32 	%rs466, %r375;
	bfe.u32 	%r376, %r371, 24, 8;
	bfe.u32 	%r377, %r371, 16, 8;
	bfe.u32 	%r378, %r371, 8, 8;
	cvt.u16.u32 	%rs467, %r378;
	bfe.u32 	%r379, %r370, 24, 8;
	bfe.u32 	%r380, %r370, 16, 8;
	bfe.u32 	%r381, %r370, 8, 8;
	cvt.u16.u32 	%rs468, %r381;
	ld.local.v4.b32 	{%r382, %r383, %r384, %r385}, [%rd80+32];
	bfe.u32 	%r386, %r385, 24, 8;
	bfe.u32 	%r387, %r385, 16, 8;
	bfe.u32 	%r388, %r385, 8, 8;
	cvt.u16.u32 	%rs469, %r388;
	bfe.u32 	%r389, %r384, 24, 8;
	bfe.u32 	%r390, %r384, 16, 8;
	bfe.u32 	%r391, %r384, 8, 8;
	cvt.u16.u32 	%rs470, %r391;
	bfe.u32 	%r392, %r383, 24, 8;
	bfe.u32 	%r393, %r383, 16, 8;
	bfe.u32 	%r394, %r383, 8, 8;
	cvt.u16.u32 	%rs471, %r394;
	ld.local.v4.b32 	{%r395, %r396, %r397, %r398}, [%rd80+48];
	bfe.u32 	%r399, %r398, 24, 8;
	bfe.u32 	%r400, %r398, 16, 8;
	bfe.u32 	%r401, %r398, 8, 8;
	cvt.u16.u32 	%rs472, %r401;
	bfe.u32 	%r402, %r397, 24, 8;
	bfe.u32 	%r403, %r397, 16, 8;
	bfe.u32 	%r404, %r397, 8, 8;
	cvt.u16.u32 	%rs473, %r404;
	bfe.u32 	%r405, %r396, 24, 8;
	bfe.u32 	%r406, %r396, 16, 8;
	bfe.u32 	%r407, %r396, 8, 8;
	cvt.u16.u32 	%rs474, %r407;
	add.s64 	%rd19, %rd125, 1;
	cvt.u32.u64 	%r408, %rd125;
	{ .reg .b32 tmp; mov.b64 {tmp, %r409}, %rd125; }
	ld.local.u32 	%r410, [%rd80];
	bfe.u32 	%r411, %r357, 0, 8;
	and.b16  	%rs475, %rs465, 255;
	mul.wide.u16 	%r412, %rs475, 256;
	or.b32  	%r413, %r412, %r411;
	shl.b32 	%r414, %r367, 16;
	and.b32  	%r415, %r414, 16711680;
	or.b32  	%r416, %r413, %r415;
	shl.b32 	%r417, %r366, 24;
	or.b32  	%r418, %r416, %r417;
	bfe.u32 	%r419, %r358, 0, 8;
	and.b16  	%rs476, %rs464, 255;
	mul.wide.u16 	%r420, %rs476, 256;
	or.b32  	%r421, %r420, %r419;
	shl.b32 	%r422, %r364, 16;
	and.b32  	%r423, %r422, 16711680;
	or.b32  	%r424, %r421, %r423;
	shl.b32 	%r425, %r363, 24;
	or.b32  	%r426, %r424, %r425;
	bfe.u32 	%r427, %r359, 0, 8;
	and.b16  	%rs477, %rs463, 255;
	mul.wide.u16 	%r428, %rs477, 256;
	or.b32  	%r429, %r428, %r427;
	shl.b32 	%r430, %r361, 16;
	and.b32  	%r431, %r430, 16711680;
	or.b32  	%r432, %r429, %r431;
	shl.b32 	%r433, %r360, 24;
	or.b32  	%r434, %r432, %r433;
	ld.local.u32 	%r435, [%rd80+16];
	bfe.u32 	%r436, %r370, 0, 8;
	and.b16  	%rs478, %rs468, 255;
	mul.wide.u16 	%r437, %rs478, 256;
	or.b32  	%r438, %r437, %r436;
	shl.b32 	%r439, %r380, 16;
	and.b32  	%r440, %r439, 16711680;
	or.b32  	%r441, %r438, %r440;
	shl.b32 	%r442, %r379, 24;
	or.b32  	%r443, %r441, %r442;
	bfe.u32 	%r444, %r371, 0, 8;
	and.b16  	%rs479, %rs467, 255;
	mul.wide.u16 	%r445, %rs479, 256;
	or.b32  	%r446, %r445, %r444;
	shl.b32 	%r447, %r377, 16;
	and.b32  	%r448, %r447, 16711680;
	or.b32  	%r449, %r446, %r448;
	shl.b32 	%r450, %r376, 24;
	or.b32  	%r451, %r449, %r450;
	bfe.u32 	%r452, %r372, 0, 8;
	and.b16  	%rs480, %rs466, 255;
	mul.wide.u16 	%r453, %rs480, 256;
	or.b32  	%r454, %r453, %r452;
	shl.b32 	%r455, %r374, 16;
	and.b32  	%r456, %r455, 16711680;
	or.b32  	%r457, %r454, %r456;
	shl.b32 	%r458, %r373, 24;
	or.b32  	%r459, %r457, %r458;
	ld.local.u32 	%r460, [%rd80+32];
	bfe.u32 	%r461, %r383, 0, 8;
	and.b16  	%rs481, %rs471, 255;
	mul.wide.u16 	%r462, %rs481, 256;
	or.b32  	%r463, %r462, %r461;
	shl.b32 	%r464, %r393, 16;
	and.b32  	%r465, %r464, 16711680;
	or.b32  	%r466, %r463, %r465;
	shl.b32 	%r467, %r392, 24;
	or.b32  	%r468, %r466, %r467;
	bfe.u32 	%r469, %r384, 0, 8;
	and.b16  	%rs482, %rs470, 255;
	mul.wide.u16 	%r470, %rs482, 256;
	or.b32  	%r471, %r470, %r469;
	shl.b32 	%r472, %r390, 16;
	and.b32  	%r473, %r472, 16711680;
	or.b32  	%r474, %r471, %r473;
	shl.b32 	%r475, %r389, 24;
	or.b32  	%r476, %r474, %r475;
	bfe.u32 	%r477, %r385, 0, 8;
	and.b16  	%rs483, %rs469, 255;
	mul.wide.u16 	%r478, %rs483, 256;
	or.b32  	%r479, %r478, %r477;
	shl.b32 	%r480, %r387, 16;
	and.b32  	%r481, %r480, 16711680;
	or.b32  	%r482, %r479, %r481;
	shl.b32 	%r483, %r386, 24;
	or.b32  	%r484, %r482, %r483;
	ld.local.u32 	%r485, [%rd80+48];
	bfe.u32 	%r486, %r396, 0, 8;
	and.b16  	%rs484, %rs474, 255;
	mul.wide.u16 	%r487, %rs484, 256;
	or.b32  	%r488, %r487, %r486;
	shl.b32 	%r489, %r406, 16;
	and.b32  	%r490, %r489, 16711680;
	or.b32  	%r491, %r488, %r490;
	shl.b32 	%r492, %r405, 24;
	or.b32  	%r493, %r491, %r492;
	bfe.u32 	%r494, %r397, 0, 8;
	and.b16  	%rs485, %rs473, 255;
	mul.wide.u16 	%r495, %rs485, 256;
	or.b32  	%r496, %r495, %r494;
	shl.b32 	%r497, %r403, 16;
	and.b32  	%r498, %r497, 16711680;
	or.b32  	%r499, %r496, %r498;
	shl.b32 	%r500, %r402, 24;
	or.b32  	%r501, %r499, %r500;
	bfe.u32 	%r502, %r398, 0, 8;
	and.b16  	%rs486, %rs472, 255;
	mul.wide.u16 	%r503, %rs486, 256;
	or.b32  	%r504, %r503, %r502;
	shl.b32 	%r505, %r400, 16;
	and.b32  	%r506, %r505, 16711680;
	or.b32  	%r507, %r504, %r506;
	shl.b32 	%r508, %r399, 24;
	or.b32  	%r509, %r507, %r508;
	add.s32 	%r510, %r7431, %r410;
	add.s32 	%r511, %r510, %r7427;
	xor.b32  	%r512, %r511, %r408;
	shf.l.wrap.b32 	%r513, %r512, %r512, 16;
	add.s32 	%r514, %r44, %r513;
	xor.b32  	%r515, %r7427, %r514;
	shf.l.wrap.b32 	%r516, %r515, %r515, 20;
	add.s32 	%r517, %r516, %r418;
	add.s32 	%r518, %r517, %r511;
	xor.b32  	%r519, %r513, %r518;
	shf.l.wrap.b32 	%r520, %r519, %r519, 24;
	add.s32 	%r521, %r514, %r520;
	xor.b32  	%r522, %r516, %r521;
	shf.l.wrap.b32 	%r523, %r522, %r522, 25;
	add.s32 	%r524, %r7430, %r426;
	add.s32 	%r525, %r524, %r7426;
	xor.b32  	%r526, %r525, %r409;
	shf.l.wrap.b32 	%r527, %r526, %r526, 16;
	add.s32 	%r528, %r41, %r527;
	xor.b32  	%r529, %r7426, %r528;
	shf.l.wrap.b32 	%r530, %r529, %r529, 20;
	add.s32 	%r531, %r530, %r434;
	add.s32 	%r532, %r531, %r525;
	xor.b32  	%r533, %r527, %r532;
	shf.l.wrap.b32 	%r534, %r533, %r533, 24;
	add.s32 	%r535, %r528, %r534;
	xor.b32  	%r536, %r530, %r535;
	shf.l.wrap.b32 	%r537, %r536, %r536, 25;
	add.s32 	%r538, %r7429, %r435;
	add.s32 	%r539, %r538, %r7425;
	xor.b32  	%r540, %r539, 64;
	shf.l.wrap.b32 	%r541, %r539, %r540, 16;
	add.s32 	%r542, %r43, %r541;
	xor.b32  	%r543, %r7425, %r542;
	shf.l.wrap.b32 	%r544, %r543, %r543, 20;
	add.s32 	%r545, %r544, %r443;
	add.s32 	%r546, %r545, %r539;
	xor.b32  	%r547, %r541, %r546;
	shf.l.wrap.b32 	%r548, %r547, %r547, 24;
	add.s32 	%r549, %r542, %r548;
	xor.b32  	%r550, %r544, %r549;
	shf.l.wrap.b32 	%r551, %r550, %r550, 25;
	add.s32 	%r552, %r7428, %r451;
	add.s32 	%r553, %r552, %r7424;
	shf.l.wrap.b32 	%r554, %r553, %r553, 16;
	add.s32 	%r555, %r42, %r554;
	xor.b32  	%r556, %r7424, %r555;
	shf.l.wrap.b32 	%r557, %r556, %r556, 20;
	add.s32 	%r558, %r557, %r459;
	add.s32 	%r559, %r558, %r553;
	xor.b32  	%r560, %r554, %r559;
	shf.l.wrap.b32 	%r561, %r560, %r560, 24;
	add.s32 	%r562, %r555, %r561;
	xor.b32  	%r563, %r557, %r562;
	shf.l.wrap.b32 	%r564, %r563, %r563, 25;
	add.s32 	%r565, %r518, %r460;
	add.s32 	%r566, %r565, %r537;
	xor.b32  	%r567, %r561, %r566;
	shf.l.wrap.b32 	%r568, %r567, %r567, 16;
	add.s32 	%r569, %r549, %r568;
	xor.b32  	%r570, %r537, %r569;
	shf.l.wrap.b32 	%r571, %r570, %r570, 20;
	add.s32 	%r572, %r571, %r468;
	add.s32 	%r573, %r572, %r566;
	xor.b32  	%r574, %r568, %r573;
	shf.l.wrap.b32 	%r575, %r574, %r574, 24;
	add.s32 	%r576, %r569, %r575;
	xor.b32  	%r577, %r571, %r576;
	add.s32 	%r578, %r532, %r476;
	add.s32 	%r579, %r578, %r551;
	xor.b32  	%r580, %r520, %r579;
	shf.l.wrap.b32 	%r581, %r580, %r580, 16;
	add.s32 	%r582, %r562, %r581;
	xor.b32  	%r583, %r551, %r582;
	shf.l.wrap.b32 	%r584, %r583, %r583, 20;
	add.s32 	%r585, %r584, %r484;
	add.s32 	%r586, %r585, %r579;
	xor.b32  	%r587, %r581, %r586;
	shf.l.wrap.b32 	%r588, %r587, %r587, 24;
	add.s32 	%r589, %r582, %r588;
	xor.b32  	%r590, %r584, %r589;
	add.s32 	%r591, %r546, %r485;
	add.s32 	%r592, %r591, %r564;
	xor.b32  	%r593, %r534, %r592;
	shf.l.wrap.b32 	%r594, %r593, %r593, 16;
	add.s32 	%r595, %r521, %r594;
	xor.b32  	%r596, %r564, %r595;
	shf.l.wrap.b32 	%r597, %r596, %r596, 20;
	add.s32 	%r598, %r597, %r493;
	add.s32 	%r599, %r598, %r592;
	xor.b32  	%r600, %r594, %r599;
	shf.l.wrap.b32 	%r601, %r600, %r600, 24;
	add.s32 	%r602, %r595, %r601;
	xor.b32  	%r603, %r597, %r602;
	add.s32 	%r604, %r559, %r501;
	add.s32 	%r605, %r604, %r523;
	xor.b32  	%r606, %r548, %r605;
	shf.l.wrap.b32 	%r607, %r606, %r606, 16;
	add.s32 	%r608, %r535, %r607;
	xor.b32  	%r609, %r523, %r608;
	shf.l.wrap.b32 	%r610, %r609, %r609, 20;
	add.s32 	%r611, %r610, %r509;
	add.s32 	%r612, %r611, %r605;
	xor.b32  	%r613, %r607, %r612;
	shf.l.wrap.b32 	%r614, %r613, %r613, 24;
	add.s32 	%r615, %r608, %r614;
	xor.b32  	%r616, %r610, %r615;
	shf.l.wrap.b32 	%r617, %r616, %r616, 25;
	shf.l.wrap.b32 	%r618, %r603, %r603, 25;
	shf.l.wrap.b32 	%r619, %r590, %r590, 25;
	shf.l.wrap.b32 	%r620, %r577, %r577, 25;
	add.s32 	%r621, %r573, %r426;
	add.s32 	%r622, %r621, %r617;
	xor.b32  	%r623, %r588, %r622;
	shf.l.wrap.b32 	%r624, %r623, %r623, 16;
	add.s32 	%r625, %r602, %r624;
	xor.b32  	%r626, %r617, %r625;
	shf.l.wrap.b32 	%r627, %r626, %r626, 20;
	add.s32 	%r628, %r627, %r451;
	add.s32 	%r629, %r628, %r622;
	xor.b32  	%r630, %r624, %r629;
	shf.l.wrap.b32 	%r631, %r630, %r630, 24;
	add.s32 	%r632, %r625, %r631;
	xor.b32  	%r633, %r627, %r632;
	shf.l.wrap.b32 	%r634, %r633, %r633, 25;
	add.s32 	%r635, %r586, %r434;
	add.s32 	%r636, %r635, %r620;
	xor.b32  	%r637, %r601, %r636;
	shf.l.wrap.b32 	%r638, %r637, %r637, 16;
	add.s32 	%r639, %r615, %r638;
	xor.b32  	%r640, %r620, %r639;
	shf.l.wrap.b32 	%r641, %r640, %r640, 20;
	add.s32 	%r642, %r641, %r476;
	add.s32 	%r643, %r642, %r636;
	xor.b32  	%r644, %r638, %r643;
	shf.l.wrap.b32 	%r645, %r644, %r644, 24;
	add.s32 	%r646, %r639, %r645;
	xor.b32  	%r647, %r641, %r646;
	shf.l.wrap.b32 	%r648, %r647, %r647, 25;
	add.s32 	%r649, %r599, %r459;
	add.s32 	%r650, %r649, %r619;
	xor.b32  	%r651, %r614, %r650;
	shf.l.wrap.b32 	%r652, %r651, %r651, 16;
	add.s32 	%r653, %r576, %r652;
	xor.b32  	%r654, %r619, %r653;
	shf.l.wrap.b32 	%r655, %r654, %r654, 20;
	add.s32 	%r656, %r655, %r410;
	add.s32 	%r657, %r656, %r650;
	xor.b32  	%r658, %r652, %r657;
	shf.l.wrap.b32 	%r659, %r658, %r658, 24;
	add.s32 	%r660, %r653, %r659;
	xor.b32  	%r661, %r655, %r660;
	shf.l.wrap.b32 	%r662, %r661, %r661, 25;
	add.s32 	%r663, %r612, %r435;
	add.s32 	%r664, %r663, %r618;
	xor.b32  	%r665, %r575, %r664;
	shf.l.wrap.b32 	%r666, %r665, %r665, 16;
	add.s32 	%r667, %r589, %r666;
	xor.b32  	%r668, %r618, %r667;
	shf.l.wrap.b32 	%r669, %r668, %r668, 20;
	add.s32 	%r670, %r669, %r493;
	add.s32 	%r671, %r670, %r664;
	xor.b32  	%r672, %r666, %r671;
	shf.l.wrap.b32 	%r673, %r672, %r672, 24;
	add.s32 	%r674, %r667, %r673;
	xor.b32  	%r675, %r669, %r674;
	shf.l.wrap.b32 	%r676, %r675, %r675, 25;
	add.s32 	%r677, %r629, %r418;
	add.s32 	%r678, %r677, %r648;
	xor.b32  	%r679, %r673, %r678;
	shf.l.wrap.b32 	%r680, %r679, %r679, 16;
	add.s32 	%r681, %r660, %r680;
	xor.b32  	%r682, %r648, %r681;
	shf.l.wrap.b32 	%r683, %r682, %r682, 20;
	add.s32 	%r684, %r683, %r484;
	add.s32 	%r685, %r684, %r678;
	xor.b32  	%r686, %r680, %r685;
	shf.l.wrap.b32 	%r687, %r686, %r686, 24;
	add.s32 	%r688, %r681, %r687;
	xor.b32  	%r689, %r683, %r688;
	add.s32 	%r690, %r643, %r485;
	add.s32 	%r691, %r690, %r662;
	xor.b32  	%r692, %r631, %r691;
	shf.l.wrap.b32 	%r693, %r692, %r692, 16;
	add.s32 	%r694, %r674, %r693;
	xor.b32  	%r695, %r662, %r694;
	shf.l.wrap.b32 	%r696, %r695, %r695, 20;
	add.s32 	%r697, %r696, %r443;
	add.s32 	%r698, %r697, %r691;
	xor.b32  	%r699, %r693, %r698;
	shf.l.wrap.b32 	%r700, %r699, %r699, 24;
	add.s32 	%r701, %r694, %r700;
	xor.b32  	%r702, %r696, %r701;
	add.s32 	%r703, %r657, %r468;
	add.s32 	%r704, %r703, %r676;
	xor.b32  	%r705, %r645, %r704;
	shf.l.wrap.b32 	%r706, %r705, %r705, 16;
	add.s32 	%r707, %r632, %r706;
	xor.b32  	%r708, %r676, %r707;
	shf.l.wrap.b32 	%r709, %r708, %r708, 20;
	add.s32 	%r710, %r709, %r501;
	add.s32 	%r711, %r710, %r704;
	xor.b32  	%r712, %r706, %r711;
	shf.l.wrap.b32 	%r713, %r712, %r712, 24;
	add.s32 	%r714, %r707, %r713;
	xor.b32  	%r715, %r709, %r714;
	add.s32 	%r716, %r671, %r509;
	add.s32 	%r717, %r716, %r634;
	xor.b32  	%r718, %r659, %r717;
	shf.l.wrap.b32 	%r719, %r718, %r718, 16;
	add.s32 	%r720, %r646, %r719;
	xor.b32  	%r721, %r634, %r720;
	shf.l.wrap.b32 	%r722, %r721, %r721, 20;
	add.s32 	%r723, %r722, %r460;
	add.s32 	%r724, %r723, %r717;
	xor.b32  	%r725, %r719, %r724;
	shf.l.wrap.b32 	%r726, %r725, %r725, 24;
	add.s32 	%r727, %r720, %r726;
	xor.b32  	%r728, %r722, %r727;
	shf.l.wrap.b32 	%r729, %r728, %r728, 25;
	shf.l.wrap.b32 	%r730, %r715, %r715, 25;
	shf.l.wrap.b32 	%r731, %r702, %r702, 25;
	shf.l.wrap.b32 	%r732, %r689, %r689, 25;
	add.s32 	%r733, %r685, %r434;
	add.s32 	%r734, %r733, %r729;
	xor.b32  	%r735, %r700, %r734;
	shf.l.wrap.b32 	%r736, %r735, %r735, 16;
	add.s32 	%r737, %r714, %r736;
	xor.b32  	%r738, %r729, %r737;
	shf.l.wrap.b32 	%r739, %r738, %r738, 20;
	add.s32 	%r740, %r739, %r435;
	add.s32 	%r741, %r740, %r734;
	xor.b32  	%r742, %r736, %r741;
	shf.l.wrap.b32 	%r743, %r742, %r742, 24;
	add.s32 	%r744, %r737, %r743;
	xor.b32  	%r745, %r739, %r744;
	shf.l.wrap.b32 	%r746, %r745, %r745, 25;
	add.s32 	%r747, %r698, %r476;
	add.s32 	%r748, %r747, %r732;
	xor.b32  	%r749, %r713, %r748;
	shf.l.wrap.b32 	%r750, %r749, %r749, 16;
	add.s32 	%r751, %r727, %r750;
	xor.b32  	%r752, %r732, %r751;
	shf.l.wrap.b32 	%r753, %r752, %r752, 20;
	add.s32 	%r754, %r753, %r485;
	add.s32 	%r755, %r754, %r748;
	xor.b32  	%r756, %r750, %r755;
	shf.l.wrap.b32 	%r757, %r756, %r756, 24;
	add.s32 	%r758, %r751, %r757;
	xor.b32  	%r759, %r753, %r758;
	shf.l.wrap.b32 	%r760, %r759, %r759, 25;
	add.s32 	%r761, %r711, %r493;
	add.s32 	%r762, %r761, %r731;
	xor.b32  	%r763, %r726, %r762;
	shf.l.wrap.b32 	%r764, %r763, %r763, 16;
	add.s32 	%r765, %r688, %r764;
	xor.b32  	%r766, %r731, %r765;
	shf.l.wrap.b32 	%r767, %r766, %r766, 20;
	add.s32 	%r768, %r767, %r426;
	add.s32 	%r769, %r768, %r762;
	xor.b32  	%r770, %r764, %r769;
	shf.l.wrap.b32 	%r771, %r770, %r770, 24;
	add.s32 	%r772, %r765, %r771;
	xor.b32  	%r773, %r767, %r772;
	shf.l.wrap.b32 	%r774, %r773, %r773, 25;
	add.s32 	%r775, %r724, %r459;
	add.s32 	%r776, %r775, %r730;
	xor.b32  	%r777, %r687, %r776;
	shf.l.wrap.b32 	%r778, %r777, %r777, 16;
	add.s32 	%r779, %r701, %r778;
	xor.b32  	%r780, %r730, %r779;
	shf.l.wrap.b32 	%r781, %r780, %r780, 20;
	add.s32 	%r782, %r781, %r501;
	add.s32 	%r783, %r782, %r776;
	xor.b32  	%r784, %r778, %r783;
	shf.l.wrap.b32 	%r785, %r784, %r784, 24;
	add.s32 	%r786, %r779, %r785;
	xor.b32  	%r787, %r781, %r786;
	shf.l.wrap.b32 	%r788, %r787, %r787, 25;
	add.s32 	%r789, %r741, %r451;
	add.s32 	%r790, %r789, %r760;
	xor.b32  	%r791, %r785, %r790;
	shf.l.wrap.b32 	%r792, %r791, %r791, 16;
	add.s32 	%r793, %r772, %r792;
	xor.b32  	%r794, %r760, %r793;
	shf.l.wrap.b32 	%r795, %r794, %r794, 20;
	add.s32 	%r796, %r795, %r443;
	add.s32 	%r797, %r796, %r790;
	xor.b32  	%r798, %r792, %r797;
	shf.l.wrap.b32 	%r799, %r798, %r798, 24;
	add.s32 	%r800, %r793, %r799;
	xor.b32  	%r801, %r795, %r800;
	add.s32 	%r802, %r755, %r468;
	add.s32 	%r803, %r802, %r774;
	xor.b32  	%r804, %r743, %r803;
	shf.l.wrap.b32 	%r805, %r804, %r804, 16;
	add.s32 	%r806, %r786, %r805;
	xor.b32  	%r807, %r774, %r806;
	shf.l.wrap.b32 	%r808, %r807, %r807, 20;
	add.s32 	%r809, %r808, %r410;
	add.s32 	%r810, %r809, %r803;
	xor.b32  	%r811, %r805, %r810;
	shf.l.wrap.b32 	%r812, %r811, %r811, 24;
	add.s32 	%r813, %r806, %r812;
	xor.b32  	%r814, %r808, %r813;
	add.s32 	%r815, %r769, %r484;
	add.s32 	%r816, %r815, %r788;
	xor.b32  	%r817, %r757, %r816;
	shf.l.wrap.b32 	%r818, %r817, %r817, 16;
	add.s32 	%r819, %r744, %r818;
	xor.b32  	%r820, %r788, %r819;
	shf.l.wrap.b32 	%r821, %r820, %r820, 20;
	add.s32 	%r822, %r821, %r509;
	add.s32 	%r823, %r822, %r816;
	xor.b32  	%r824, %r818, %r823;
	shf.l.wrap.b32 	%r825, %r824, %r824, 24;
	add.s32 	%r826, %r819, %r825;
	xor.b32  	%r827, %r821, %r826;
	add.s32 	%r828, %r783, %r460;
	add.s32 	%r829, %r828, %r746;
	xor.b32  	%r830, %r771, %r829;
	shf.l.wrap.b32 	%r831, %r830, %r830, 16;
	add.s32 	%r832, %r758, %r831;
	xor.b32  	%r833, %r746, %r832;
	shf.l.wrap.b32 	%r834, %r833, %r833, 20;
	add.s32 	%r835, %r834, %r418;
	add.s32 	%r836, %r835, %r829;
	xor.b32  	%r837, %r831, %r836;
	shf.l.wrap.b32 	%r838, %r837, %r837, 24;
	add.s32 	%r839, %r832, %r838;
	xor.b32  	%r840, %r834, %r839;
	shf.l.wrap.b32 	%r841, %r840, %r840, 25;
	shf.l.wrap.b32 	%r842, %r827, %r827, 25;
	shf.l.wrap.b32 	%r843, %r814, %r814, 25;
	shf.l.wrap.b32 	%r844, %r801, %r801, 25;
	add.s32 	%r845, %r797, %r476;
	add.s32 	%r846, %r845, %r841;
	xor.b32  	%r847, %r812, %r846;
	shf.l.wrap.b32 	%r848, %r847, %r847, 16;
	add.s32 	%r849, %r826, %r848;
	xor.b32  	%r850, %r841, %r849;
	shf.l.wrap.b32 	%r851, %r850, %r850, 20;
	add.s32 	%r852, %r851, %r459;
	add.s32 	%r853, %r852, %r846;
	xor.b32  	%r854, %r848, %r853;
	shf.l.wrap.b32 	%r855, %r854, %r854, 24;
	add.s32 	%r856, %r849, %r855;
	xor.b32  	%r857, %r851, %r856;
	shf.l.wrap.b32 	%r858, %r857, %r857, 25;
	add.s32 	%r859, %r810, %r485;
	add.s32 	%r860, %r859, %r844;
	xor.b32  	%r861, %r825, %r860;
	shf.l.wrap.b32 	%r862, %r861, %r861, 16;
	add.s32 	%r863, %r839, %r862;
	xor.b32  	%r864, %r844, %r863;
	shf.l.wrap.b32 	%r865, %r864, %r864, 20;
	add.s32 	%r866, %r865, %r468;
	add.s32 	%r867, %r866, %r860;
	xor.b32  	%r868, %r862, %r867;
	shf.l.wrap.b32 	%r869, %r868, %r868, 24;
	add.s32 	%r870, %r863, %r869;
	xor.b32  	%r871, %r865, %r870;
	shf.l.wrap.b32 	%r872, %r871, %r871, 25;
	add.s32 	%r873, %r823, %r501;
	add.s32 	%r874, %r873, %r843;
	xor.b32  	%r875, %r838, %r874;
	shf.l.wrap.b32 	%r876, %r875, %r875, 16;
	add.s32 	%r877, %r800, %r876;
	xor.b32  	%r878, %r843, %r877;
	shf.l.wrap.b32 	%r879, %r878, %r878, 20;
	add.s32 	%r880, %r879, %r434;
	add.s32 	%r881, %r880, %r874;
	xor.b32  	%r882, %r876, %r881;
	shf.l.wrap.b32 	%r883, %r882, %r882, 24;
	add.s32 	%r884, %r877, %r883;
	xor.b32  	%r885, %r879, %r884;
	shf.l.wrap.b32 	%r886, %r885, %r885, 25;
	add.s32 	%r887, %r836, %r493;
	add.s32 	%r888, %r887, %r842;
	xor.b32  	%r889, %r799, %r888;
	shf.l.wrap.b32 	%r890, %r889, %r889, 16;
	add.s32 	%r891, %r813, %r890;
	xor.b32  	%r892, %r842, %r891;
	shf.l.wrap.b32 	%r893, %r892, %r892, 20;
	add.s32 	%r894, %r893, %r509;
	add.s32 	%r895, %r894, %r888;
	xor.b32  	%r896, %r890, %r895;
	shf.l.wrap.b32 	%r897, %r896, %r896, 24;
	add.s32 	%r898, %r891, %r897;
	xor.b32  	%r899, %r893, %r898;
	shf.l.wrap.b32 	%r900, %r899, %r899, 25;
	add.s32 	%r901, %r853, %r435;
	add.s32 	%r902, %r901, %r872;
	xor.b32  	%r903, %r897, %r902;
	shf.l.wrap.b32 	%r904, %r903, %r903, 16;
	add.s32 	%r905, %r884, %r904;
	xor.b32  	%r906, %r872, %r905;
	shf.l.wrap.b32 	%r907, %r906, %r906, 20;
	add.s32 	%r908, %r907, %r410;
	add.s32 	%r909, %r908, %r902;
	xor.b32  	%r910, %r904, %r909;
	shf.l.wrap.b32 	%r911, %r910, %r910, 24;
	add.s32 	%r912, %r905, %r911;
	xor.b32  	%r913, %r907, %r912;
	add.s32 	%r914, %r867, %r484;
	add.s32 	%r915, %r914, %r886;
	xor.b32  	%r916, %r855, %r915;
	shf.l.wrap.b32 	%r917, %r916, %r916, 16;
	add.s32 	%r918, %r898, %r917;
	xor.b32  	%r919, %r886, %r918;
	shf.l.wrap.b32 	%r920, %r919, %r919, 20;
	add.s32 	%r921, %r920, %r426;
	add.s32 	%r922, %r921, %r915;
	xor.b32  	%r923, %r917, %r922;
	shf.l.wrap.b32 	%r924, %r923, %r923, 24;
	add.s32 	%r925, %r918, %r924;
	xor.b32  	%r926, %r920, %r925;
	add.s32 	%r927, %r881, %r443;
	add.s32 	%r928, %r927, %r900;
	xor.b32  	%r929, %r869, %r928;
	shf.l.wrap.b32 	%r930, %r929, %r929, 16;
	add.s32 	%r931, %r856, %r930;
	xor.b32  	%r932, %r900, %r931;
	shf.l.wrap.b32 	%r933, %r932, %r932, 20;
	add.s32 	%r934, %r933, %r460;
	add.s32 	%r935, %r934, %r928;
	xor.b32  	%r936, %r930, %r935;
	shf.l.wrap.b32 	%r937, %r936, %r936, 24;
	add.s32 	%r938, %r931, %r937;
	xor.b32  	%r939, %r933, %r938;
	add.s32 	%r940, %r895, %r418;
	add.s32 	%r941, %r940, %r858;
	xor.b32  	%r942, %r883, %r941;
	shf.l.wrap.b32 	%r943, %r942, %r942, 16;
	add.s32 	%r944, %r870, %r943;
	xor.b32  	%r945, %r858, %r944;
	shf.l.wrap.b32 	%r946, %r945, %r945, 20;
	add.s32 	%r947, %r946, %r451;
	add.s32 	%r948, %r947, %r941;
	xor.b32  	%r949, %r943, %r948;
	shf.l.wrap.b32 	%r950, %r949, %r949, 24;
	add.s32 	%r951, %r944, %r950;
	xor.b32  	%r952, %r946, %r951;
	shf.l.wrap.b32 	%r953, %r952, %r952, 25;
	shf.l.wrap.b32 	%r954, %r939, %r939, 25;
	shf.l.wrap.b32 	%r955, %r926, %r926, 25;
	shf.l.wrap.b32 	%r956, %r913, %r913, 25;
	add.s32 	%r957, %r909, %r485;
	add.s32 	%r958, %r957, %r953;
	xor.b32  	%r959, %r924, %r958;
	shf.l.wrap.b32 	%r960, %r959, %r959, 16;
	add.s32 	%r961, %r938, %r960;
	xor.b32  	%r962, %r953, %r961;
	shf.l.wrap.b32 	%r963, %r962, %r962, 20;
	add.s32 	%r964, %r963, %r493;
	add.s32 	%r965, %r964, %r958;
	xor.b32  	%r966, %r960, %r965;
	shf.l.wrap.b32 	%r967, %r966, %r966, 24;
	add.s32 	%r968, %r961, %r967;
	xor.b32  	%r969, %r963, %r968;
	shf.l.wrap.b32 	%r970, %r969, %r969, 25;
	add.s32 	%r971, %r922, %r468;
	add.s32 	%r972, %r971, %r956;
	xor.b32  	%r973, %r937, %r972;
	shf.l.wrap.b32 	%r974, %r973, %r973, 16;
	add.s32 	%r975, %r951, %r974;
	xor.b32  	%r976, %r956, %r975;
	shf.l.wrap.b32 	%r977, %r976, %r976, 20;
	add.s32 	%r978, %r977, %r484;
	add.s32 	%r979, %r978, %r972;
	xor.b32  	%r980, %r974, %r979;
	shf.l.wrap.b32 	%r981, %r980, %r980, 24;
	add.s32 	%r982, %r975, %r981;
	xor.b32  	%r983, %r977, %r982;
	shf.l.wrap.b32 	%r984, %r983, %r983, 25;
	add.s32 	%r985, %r935, %r509;
	add.s32 	%r986, %r985, %r955;
	xor.b32  	%r987, %r950, %r986;
	shf.l.wrap.b32 	%r988, %r987, %r987, 16;
	add.s32 	%r989, %r912, %r988;
	xor.b32  	%r990, %r955, %r989;
	shf.l.wrap.b32 	%r991, %r990, %r990, 20;
	add.s32 	%r992, %r991, %r476;
	add.s32 	%r993, %r992, %r986;
	xor.b32  	%r994, %r988, %r993;
	shf.l.wrap.b32 	%r995, %r994, %r994, 24;
	add.s32 	%r996, %r989, %r995;
	xor.b32  	%r997, %r991, %r996;
	shf.l.wrap.b32 	%r998, %r997, %r997, 25;
	add.s32 	%r999, %r948, %r501;
	add.s32 	%r1000, %r999, %r954;
	xor.b32  	%r1001, %r911, %r1000;
	shf.l.wrap.b32 	%r1002, %r1001, %r1001, 16;
	add.s32 	%r1003, %r925, %r1002;
	xor.b32  	%r1004, %r954, %r1003;
	shf.l.wrap.b32 	%r1005, %r1004, %r1004, 20;
	add.s32 	%r1006, %r1005, %r460;
	add.s32 	%r1007, %r1006, %r1000;
	xor.b32  	%r1008, %r1002, %r1007;
	shf.l.wrap.b32 	%r1009, %r1008, %r1008, 24;
	add.s32 	%r1010, %r1003, %r1009;
	xor.b32  	%r1011, %r1005, %r1010;
	shf.l.wrap.b32 	%r1012, %r1011, %r1011, 25;
	add.s32 	%r1013, %r965, %r459;
	add.s32 	%r1014, %r1013, %r984;
	xor.b32  	%r1015, %r1009, %r1014;
	shf.l.wrap.b32 	%r1016, %r1015, %r1015, 16;
	add.s32 	%r1017, %r996, %r1016;
	xor.b32  	%r1018, %r984, %r1017;
	shf.l.wrap.b32 	%r1019, %r1018, %r1018, 20;
	add.s32 	%r1020, %r1019, %r426;
	add.s32 	%r1021, %r1020, %r1014;
	xor.b32  	%r1022, %r1016, %r1021;
	shf.l.wrap.b32 	%r1023, %r1022, %r1022, 24;
	add.s32 	%r1024, %r1017, %r1023;
	xor.b32  	%r1025, %r1019, %r1024;
	add.s32 	%r1026, %r979, %r443;
	add.s32 	%r1027, %r1026, %r998;
	xor.b32  	%r1028, %r967, %r1027;
	shf.l.wrap.b32 	%r1029, %r1028, %r1028, 16;
	add.s32 	%r1030, %r1010, %r1029;
	xor.b32  	%r1031, %r998, %r1030;
	shf.l.wrap.b32 	%r1032, %r1031, %r1031, 20;
	add.s32 	%r1033, %r1032, %r434;
	add.s32 	%r1034, %r1033, %r1027;
	xor.b32  	%r1035, %r1029, %r1034;
	shf.l.wrap.b32 	%r1036, %r1035, %r1035, 24;
	add.s32 	%r1037, %r1030, %r1036;
	xor.b32  	%r1038, %r1032, %r1037;
	add.s32 	%r1039, %r993, %r410;
	add.s32 	%r1040, %r1039, %r1012;
	xor.b32  	%r1041, %r981, %r1040;
	shf.l.wrap.b32 	%r1042, %r1041, %r1041, 16;
	add.s32 	%r1043, %r968, %r1042;
	xor.b32  	%r1044, %r1012, %r1043;
	shf.l.wrap.b32 	%r1045, %r1044, %r1044, 20;
	add.s32 	%r1046, %r1045, %r418;
	add.s32 	%r1047, %r1046, %r1040;
	xor.b32  	%r1048, %r1042, %r1047;
	shf.l.wrap.b32 	%r1049, %r1048, %r1048, 24;
	add.s32 	%r1050, %r1043, %r1049;
	xor.b32  	%r1051, %r1045, %r1050;
	add.s32 	%r1052, %r1007, %r451;
	add.s32 	%r1053, %r1052, %r970;
	xor.b32  	%r1054, %r995, %r1053;
	shf.l.wrap.b32 	%r1055, %r1054, %r1054, 16;
	add.s32 	%r1056, %r982, %r1055;
	xor.b32  	%r1057, %r970, %r1056;
	shf.l.wrap.b32 	%r1058, %r1057, %r1057, 20;
	add.s32 	%r1059, %r1058, %r435;
	add.s32 	%r1060, %r1059, %r1053;
	xor.b32  	%r1061, %r1055, %r1060;
	shf.l.wrap.b32 	%r1062, %r1061, %r1061, 24;
	add.s32 	%r1063, %r1056, %r1062;
	xor.b32  	%r1064, %r1058, %r1063;
	shf.l.wrap.b32 	%r1065, %r1064, %r1064, 25;
	shf.l.wrap.b32 	%r1066, %r1051, %r1051, 25;
	shf.l.wrap.b32 	%r1067, %r1038, %r1038, 25;
	shf.l.wrap.b32 	%r1068, %r1025, %r1025, 25;
	add.s32 	%r1069, %r1021, %r468;
	add.s32 	%r1070, %r1069, %r1065;
	xor.b32  	%r1071, %r1036, %r1070;
	shf.l.wrap.b32 	%r1072, %r1071, %r1071, 16;
	add.s32 	%r1073, %r1050, %r1072;
	xor.b32  	%r1074, %r1065, %r1073;
	shf.l.wrap.b32 	%r1075, %r1074, %r1074, 20;
	add.s32 	%r1076, %r1075, %r501;
	add.s32 	%r1077, %r1076, %r1070;
	xor.b32  	%r1078, %r1072, %r1077;
	shf.l.wrap.b32 	%r1079, %r1078, %r1078, 24;
	add.s32 	%r1080, %r1073, %r1079;
	xor.b32  	%r1081, %r1075, %r1080;
	shf.l.wrap.b32 	%r1082, %r1081, %r1081, 25;
	add.s32 	%r1083, %r1034, %r484;
	add.s32 	%r1084, %r1083, %r1068;
	xor.b32  	%r1085, %r1049, %r1084;
	shf.l.wrap.b32 	%r1086, %r1085, %r1085, 16;
	add.s32 	%r1087, %r1063, %r1086;
	xor.b32  	%r1088, %r1068, %r1087;
	shf.l.wrap.b32 	%r1089, %r1088, %r1088, 20;
	add.s32 	%r1090, %r1089, %r443;
	add.s32 	%r1091, %r1090, %r1084;
	xor.b32  	%r1092, %r1086, %r1091;
	shf.l.wrap.b32 	%r1093, %r1092, %r1092, 24;
	add.s32 	%r1094, %r1087, %r1093;
	xor.b32  	%r1095, %r1089, %r1094;
	shf.l.wrap.b32 	%r1096, %r1095, %r1095, 25;
	add.s32 	%r1097, %r1047, %r460;
	add.s32 	%r1098, %r1097, %r1067;
	xor.b32  	%r1099, %r1062, %r1098;
	shf.l.wrap.b32 	%r1100, %r1099, %r1099, 16;
	add.s32 	%r1101, %r1024, %r1100;
	xor.b32  	%r1102, %r1067, %r1101;
	shf.l.wrap.b32 	%r1103, %r1102, %r1102, 20;
	add.s32 	%r1104, %r1103, %r485;
	add.s32 	%r1105, %r1104, %r1098;
	xor.b32  	%r1106, %r1100, %r1105;
	shf.l.wrap.b32 	%r1107, %r1106, %r1106, 24;
	add.s32 	%r1108, %r1101, %r1107;
	xor.b32  	%r1109, %r1103, %r1108;
	shf.l.wrap.b32 	%r1110, %r1109, %r1109, 25;
	add.s32 	%r1111, %r1060, %r509;
	add.s32 	%r1112, %r1111, %r1066;
	xor.b32  	%r1113, %r1023, %r1112;
	shf.l.wrap.b32 	%r1114, %r1113, %r1113, 16;
	add.s32 	%r1115, %r1037, %r1114;
	xor.b32  	%r1116, %r1066, %r1115;
	shf.l.wrap.b32 	%r1117, %r1116, %r1116, 20;
	add.s32 	%r1118, %r1117, %r418;
	add.s32 	%r1119, %r1118, %r1112;
	xor.b32  	%r1120, %r1114, %r1119;
	shf.l.wrap.b32 	%r1121, %r1120, %r1120, 24;
	add.s32 	%r1122, %r1115, %r1121;
	xor.b32  	%r1123, %r1117, %r1122;
	shf.l.wrap.b32 	%r1124, %r1123, %r1123, 25;
	add.s32 	%r1125, %r1077, %r493;
	add.s32 	%r1126, %r1125, %r1096;
	xor.b32  	%r1127, %r1121, %r1126;
	shf.l.wrap.b32 	%r1128, %r1127, %r1127, 16;
	add.s32 	%r1129, %r1108, %r1128;
	xor.b32  	%r1130, %r1096, %r1129;
	shf.l.wrap.b32 	%r1131, %r1130, %r1130, 20;
	add.s32 	%r1132, %r1131, %r434;
	add.s32 	%r1133, %r1132, %r1126;
	xor.b32  	%r1134, %r1128, %r1133;
	shf.l.wrap.b32 	%r1135, %r1134, %r1134, 24;
	add.s32 	%r1136, %r1129, %r1135;
	xor.b32  	%r1137, %r1131, %r1136;
	add.s32 	%r1138, %r1091, %r410;
	add.s32 	%r1139, %r1138, %r1110;
	xor.b32  	%r1140, %r1079, %r1139;
	shf.l.wrap.b32 	%r1141, %r1140, %r1140, 16;
	add.s32 	%r1142, %r1122, %r1141;
	xor.b32  	%r1143, %r1110, %r1142;
	shf.l.wrap.b32 	%r1144, %r1143, %r1143, 20;
	add.s32 	%r1145, %r1144, %r476;
	add.s32 	%r1146, %r1145, %r1139;
	xor.b32  	%r1147, %r1141, %r1146;
	shf.l.wrap.b32 	%r1148, %r1147, %r1147, 24;
	add.s32 	%r1149, %r1142, %r1148;
	xor.b32  	%r1150, %r1144, %r1149;
	add.s32 	%r1151, %r1105, %r426;
	add.s32 	%r1152, %r1151, %r1124;
	xor.b32  	%r1153, %r1093, %r1152;
	shf.l.wrap.b32 	%r1154, %r1153, %r1153, 16;
	add.s32 	%r1155, %r1080, %r1154;
	xor.b32  	%r1156, %r1124, %r1155;
	shf.l.wrap.b32 	%r1157, %r1156, %r1156, 20;
	add.s32 	%r1158, %r1157, %r451;
	add.s32 	%r1159, %r1158, %r1152;
	xor.b32  	%r1160, %r1154, %r1159;
	shf.l.wrap.b32 	%r1161, %r1160, %r1160, 24;
	add.s32 	%r1162, %r1155, %r1161;
	xor.b32  	%r1163, %r1157, %r1162;
	add.s32 	%r1164, %r1119, %r435;
	add.s32 	%r1165, %r1164, %r1082;
	xor.b32  	%r1166, %r1107, %r1165;
	shf.l.wrap.b32 	%r1167, %r1166, %r1166, 16;
	add.s32 	%r1168, %r1094, %r1167;
	xor.b32  	%r1169, %r1082, %r1168;
	shf.l.wrap.b32 	%r1170, %r1169, %r1169, 20;
	add.s32 	%r1171, %r1170, %r459;
	add.s32 	%r1172, %r1171, %r1165;
	xor.b32  	%r1173, %r1167, %r1172;
	shf.l.wrap.b32 	%r1174, %r1173, %r1173, 24;
	add.s32 	%r1175, %r1168, %r1174;
	xor.b32  	%r1176, %r1170, %r1175;
	shf.l.wrap.b32 	%r1177, %r1176, %r1176, 25;
	shf.l.wrap.b32 	%r1178, %r1163, %r1163, 25;
	shf.l.wrap.b32 	%r1179, %r1150, %r1150, 25;
	shf.l.wrap.b32 	%r1180, %r1137, %r1137, 25;
	add.s32 	%r1181, %r1133, %r484;
	add.s32 	%r1182, %r1181, %r1177;
	xor.b32  	%r1183, %r1148, %r1182;
	shf.l.wrap.b32 	%r1184, %r1183, %r1183, 16;
	add.s32 	%r1185, %r1162, %r1184;
	xor.b32  	%r1186, %r1177, %r1185;
	shf.l.wrap.b32 	%r1187, %r1186, %r1186, 20;
	add.s32 	%r1188, %r1187, %r509;
	add.s32 	%r1189, %r1188, %r1182;
	xor.b32  	%r1190, %r1184, %r1189;
	shf.l.wrap.b32 	%r1191, %r1190, %r1190, 24;
	add.s32 	%r1192, %r1185, %r1191;
	xor.b32  	%r1193, %r1187, %r1192;
	shf.l.wrap.b32 	%r1194, %r1193, %r1193, 25;
	add.s32 	%r1195, %r1146, %r443;
	add.s32 	%r1196, %r1195, %r1180;
	xor.b32  	%r1197, %r1161, %r1196;
	shf.l.wrap.b32 	%r1198, %r1197, %r1197, 16;
	add.s32 	%r1199, %r1175, %r1198;
	xor.b32  	%r1200, %r1180, %r1199;
	shf.l.wrap.b32 	%r1201, %r1200, %r1200, 20;
	add.s32 	%r1202, %r1201, %r410;
	add.s32 	%r1203, %r1202, %r1196;
	xor.b32  	%r1204, %r1198, %r1203;
	shf.l.wrap.b32 	%r1205, %r1204, %r1204, 24;
	add.s32 	%r1206, %r1199, %r1205;
	xor.b32  	%r1207, %r1201, %r1206;
	shf.l.wrap.b32 	%r1208, %r1207, %r1207, 25;
	add.s32 	%r1209, %r1159, %r418;
	add.s32 	%r1210, %r1209, %r1179;
	xor.b32  	%r1211, %r1174, %r1210;
	shf.l.wrap.b32 	%r1212, %r1211, %r1211, 16;
	add.s32 	%r1213, %r1136, %r1212;
	xor.b32  	%r1214, %r1179, %r1213;
	shf.l.wrap.b32 	%r1215, %r1214, %r1214, 20;
	add.s32 	%r1216, %r1215, %r468;
	add.s32 	%r1217, %r1216, %r1210;
	xor.b32  	%r1218, %r1212, %r1217;
	shf.l.wrap.b32 	%r1219, %r1218, %r1218, 24;
	add.s32 	%r1220, %r1213, %r1219;
	xor.b32  	%r1221, %r1215, %r1220;
	shf.l.wrap.b32 	%r1222, %r1221, %r1221, 25;
	add.s32 	%r1223, %r1172, %r460;
	add.s32 	%r1224, %r1223, %r1178;
	xor.b32  	%r1225, %r1135, %r1224;
	shf.l.wrap.b32 	%r1226, %r1225, %r1225, 16;
	add.s32 	%r1227, %r1149, %r1226;
	xor.b32  	%r1228, %r1178, %r1227;
	shf.l.wrap.b32 	%r1229, %r1228, %r1228, 20;
	add.s32 	%r1230, %r1229, %r451;
	add.s32 	%r1231, %r1230, %r1224;
	xor.b32  	%r1232, %r1226, %r1231;
	shf.l.wrap.b32 	%r1233, %r1232, %r1232, 24;
	add.s32 	%r1234, %r1227, %r1233;
	xor.b32  	%r1235, %r1229, %r1234;
	shf.l.wrap.b32 	%r1236, %r1235, %r1235, 25;
	add.s32 	%r1237, %r1189, %r501;
	add.s32 	%r1238, %r1237, %r1208;
	xor.b32  	%r1239, %r1233, %r1238;
	shf.l.wrap.b32 	%r1240, %r1239, %r1239, 16;
	add.s32 	%r1241, %r1220, %r1240;
	xor.b32  	%r1242, %r1208, %r1241;
	shf.l.wrap.b32 	%r1243, %r1242, %r1242, 20;
	add.s32 	%r1244, %r1243, %r476;
	add.s32 	%r1245, %r1244, %r1238;
	xor.b32  	%r1246, %r1240, %r1245;
	shf.l.wrap.b32 	%r1247, %r1246, %r1246, 24;
	add.s32 	%r1248, %r1241, %r1247;
	xor.b32  	%r1249, %r1243, %r1248;
	add.s32 	%r1250, %r1203, %r426;
	add.s32 	%r1251, %r1250, %r1222;
	xor.b32  	%r1252, %r1191, %r1251;
	shf.l.wrap.b32 	%r1253, %r1252, %r1252, 16;
	add.s32 	%r1254, %r1234, %r1253;
	xor.b32  	%r1255, %r1222, %r1254;
	shf.l.wrap.b32 	%r1256, %r1255, %r1255, 20;
	add.s32 	%r1257, %r1256, %r485;
	add.s32 	%r1258, %r1257, %r1251;
	xor.b32  	%r1259, %r1253, %r1258;
	shf.l.wrap.b32 	%r1260, %r1259, %r1259, 24;
	add.s32 	%r1261, %r1254, %r1260;
	xor.b32  	%r1262, %r1256, %r1261;
	add.s32 	%r1263, %r1217, %r434;
	add.s32 	%r1264, %r1263, %r1236;
	xor.b32  	%r1265, %r1205, %r1264;
	shf.l.wrap.b32 	%r1266, %r1265, %r1265, 16;
	add.s32 	%r1267, %r1192, %r1266;
	xor.b32  	%r1268, %r1236, %r1267;
	shf.l.wrap.b32 	%r1269, %r1268, %r1268, 20;
	add.s32 	%r1270, %r1269, %r435;
	add.s32 	%r1271, %r1270, %r1264;
	xor.b32  	%r1272, %r1266, %r1271;
	shf.l.wrap.b32 	%r1273, %r1272, %r1272, 24;
	add.s32 	%r1274, %r1267, %r1273;
	xor.b32  	%r1275, %r1269, %r1274;
	add.s32 	%r1276, %r1231, %r459;
	add.s32 	%r1277, %r1276, %r1194;
	xor.b32  	%r1278, %r1219, %r1277;
	shf.l.wrap.b32 	%r1279, %r1278, %r1278, 16;
	add.s32 	%r1280, %r1206, %r1279;
	xor.b32  	%r1281, %r1194, %r1280;
	shf.l.wrap.b32 	%r1282, %r1281, %r1281, 20;
	add.s32 	%r1283, %r1282, %r493;
	add.s32 	%r1284, %r1283, %r1277;
	xor.b32  	%r1285, %r1279, %r1284;
	shf.l.wrap.b32 	%r1286, %r1285, %r1285, 24;
	add.s32 	%r1287, %r1280, %r1286;
	xor.b32  	%r1288, %r1282, %r1287;
	shf.l.wrap.b32 	%r1289, %r1288, %r1288, 25;
	shf.l.wrap.b32 	%r1290, %r1275, %r1275, 25;
	shf.l.wrap.b32 	%r1291, %r1262, %r1262, 25;
	shf.l.wrap.b32 	%r1292, %r1249, %r1249, 25;
	xor.b32  	%r7431, %r1274, %r1245;
	xor.b32  	%r7430, %r1287, %r1258;
	xor.b32  	%r7429, %r1248, %r1271;
	xor.b32  	%r7428, %r1261, %r1284;
	xor.b32  	%r7427, %r1260, %r1289;
	xor.b32  	%r7426, %r1273, %r1292;
	xor.b32  	%r7425, %r1286, %r1291;
	xor.b32  	%r7424, %r1247, %r1290;
	add.s32 	%r7422, %r7432, 64;
	cvt.u64.u32 	%rd81, %r7433;
	setp.ne.s64 	%p26, %rd19, %rd81;
	mov.u64 	%rd125, %rd19;
	mov.u32 	%r7423, %r7432;
	@%p26 bra 	$L__BB0_33;
$L__BB0_34:
	sub.s32 	%r79, %r7413, %r7432;
	setp.lt.s32 	%p27, %r79, 1;
	cvt.u64.u32 	%rd82, %r7432;
	add.s64 	%rd20, %rd1, %rd82;
	mov.b32 	%r7434, 0;
	@%p27 bra 	$L__BB0_36;
	ld.local.u8 	%r7434, [%rd20];
$L__BB0_36:
	setp.lt.s32 	%p28, %r79, 2;
	mov.b32 	%r7435, 0;
	@%p28 bra 	$L__BB0_38;
	ld.local.u8 	%rs487, [%rd20+1];
	mul.wide.u16 	%r7435, %rs487, 256;
$L__BB0_38:
	setp.lt.s32 	%p29, %r79, 3;
	mov.b32 	%r7436, 0;
	@%p29 bra 	$L__BB0_40;
	ld.local.u8 	%r1296, [%rd20+2];
	shl.b32 	%r7436, %r1296, 16;
$L__BB0_40:
	setp.lt.s32 	%p30, %r79, 4;
	mov.b32 	%r7437, 0;
	@%p30 bra 	$L__BB0_42;
	ld.local.u8 	%r1298, [%rd20+3];
	shl.b32 	%r7437, %r1298, 24;
$L__BB0_42:
	setp.lt.s32 	%p31, %r79, 5;
	mov.b32 	%r7438, 0;
	@%p31 bra 	$L__BB0_44;
	ld.local.u8 	%r7438, [%rd20+4];
$L__BB0_44:
	setp.lt.s32 	%p32, %r79, 6;
	mov.b32 	%r7439, 0;
	@%p32 bra 	$L__BB0_46;
	ld.local.u8 	%rs488, [%rd20+5];
	mul.wide.u16 	%r7439, %rs488, 256;
$L__BB0_46:
	setp.lt.s32 	%p33, %r79, 7;
	mov.b32 	%r7440, 0;
	@%p33 bra 	$L__BB0_48;
	ld.local.u8 	%r1302, [%rd20+6];
	shl.b32 	%r7440, %r1302, 16;
$L__BB0_48:
	setp.lt.s32 	%p34, %r79, 8;
	mov.b32 	%r7441, 0;
	@%p34 bra 	$L__BB0_50;
	ld.local.u8 	%r1304, [%rd20+7];
	shl.b32 	%r7441, %r1304, 24;
$L__BB0_50:
	setp.lt.s32 	%p35, %r79, 9;
	mov.b32 	%r7442, 0;
	@%p35 bra 	$L__BB0_52;
	ld.local.u8 	%r7442, [%rd20+8];
$L__BB0_52:
	setp.lt.s32 	%p36, %r79, 10;
	mov.b32 	%r7443, 0;
	@%p36 bra 	$L__BB0_54;
	ld.local.u8 	%rs489, [%rd20+9];
	mul.wide.u16 	%r7443, %rs489, 256;
$L__BB0_54:
	setp.lt.s32 	%p37, %r79, 11;
	mov.b32 	%r7444, 0;
	@%p37 bra 	$L__BB0_56;
	ld.local.u8 	%r1308, [%rd20+10];
	shl.b32 	%r7444, %r1308, 16;
$L__BB0_56:
	setp.lt.s32 	%p38, %r79, 12;
	mov.b32 	%r7445, 0;
	@%p38 bra 	$L__BB0_58;
	ld.local.u8 	%r1310, [%rd20+11];
	shl.b32 	%r7445, %r1310, 24;
$L__BB0_58:
	setp.lt.s32 	%p39, %r79, 13;
	mov.b32 	%r7446, 0;
	@%p39 bra 	$L__BB0_60;
	ld.local.u8 	%r7446, [%rd20+12];
$L__BB0_60:
	setp.lt.s32 	%p40, %r79, 14;
	mov.b32 	%r7447, 0;
	@%p40 bra 	$L__BB0_62;
	ld.local.u8 	%rs490, [%rd20+13];
	mul.wide.u16 	%r7447, %rs490, 256;
$L__BB0_62:
	setp.lt.s32 	%p41, %r79, 15;
	mov.b32 	%r7448, 0;
	@%p41 bra 	$L__BB0_64;
	ld.local.u8 	%r1314, [%rd20+14];
	shl.b32 	%r7448, %r1314, 16;
$L__BB0_64:
	setp.lt.s32 	%p42, %r79, 16;
	mov.b32 	%r7449, 0;
	@%p42 bra 	$L__BB0_66;
	ld.local.u8 	%r1316, [%rd20+15];
	shl.b32 	%r7449, %r1316, 24;
$L__BB0_66:
	setp.lt.s32 	%p43, %r79, 17;
	mov.b32 	%r7450, 0;
	@%p43 bra 	$L__BB0_68;
	ld.local.u8 	%r7450, [%rd20+16];
$L__BB0_68:
	setp.lt.s32 	%p44, %r79, 18;
	mov.b32 	%r7451, 0;
	@%p44 bra 	$L__BB0_70;
	ld.local.u8 	%rs491, [%rd20+17];
	mul.wide.u16 	%r7451, %rs491, 256;
$L__BB0_70:
	setp.lt.s32 	%p45, %r79, 19;
	mov.b32 	%r7452, 0;
	@%p45 bra 	$L__BB0_72;
	ld.local.u8 	%r1320, [%rd20+18];
	shl.b32 	%r7452, %r1320, 16;
$L__BB0_72:
	setp.lt.s32 	%p46, %r79, 20;
	mov.b32 	%r7453, 0;
	@%p46 bra 	$L__BB0_74;
	ld.local.u8 	%r1322, [%rd20+19];
	shl.b32 	%r7453, %r1322, 24;
$L__BB0_74:
	setp.lt.s32 	%p47, %r79, 21;
	mov.b32 	%r7454, 0;
	@%p47 bra 	$L__BB0_76;
	ld.local.u8 	%r7454, [%rd20+20];
$L__BB0_76:
	setp.lt.s32 	%p48, %r79, 22;
	mov.b32 	%r7455, 0;
	@%p48 bra 	$L__BB0_78;
	ld.local.u8 	%rs492, [%rd20+21];
	mul.wide.u16 	%r7455, %rs492, 256;
$L__BB0_78:
	setp.lt.s32 	%p49, %r79, 23;
	mov.b32 	%r7456, 0;
	@%p49 bra 	$L__BB0_80;
	ld.local.u8 	%r1326, [%rd20+22];
	shl.b32 	%r7456, %r1326, 16;
$L__BB0_80:
	setp.lt.s32 	%p50, %r79, 24;
	mov.b32 	%r7457, 0;
	@%p50 bra 	$L__BB0_82;
	ld.local.u8 	%r1328, [%rd20+23];
	shl.b32 	%r7457, %r1328, 24;
$L__BB0_82:
	setp.lt.s32 	%p51, %r79, 25;
	mov.b32 	%r7458, 0;
	@%p51 bra 	$L__BB0_84;
	ld.local.u8 	%r7458, [%rd20+24];
$L__BB0_84:
	setp.lt.s32 	%p52, %r79, 26;
	mov.b32 	%r7459, 0;
	@%p52 bra 	$L__BB0_86;
	ld.local.u8 	%rs493, [%rd20+25];
	mul.wide.u16 	%r7459, %rs493, 256;
$L__BB0_86:
	setp.lt.s32 	%p53, %r79, 27;
	mov.b32 	%r7460, 0;
	@%p53 bra 	$L__BB0_88;
	ld.local.u8 	%r1332, [%rd20+26];
	shl.b32 	%r7460, %r1332, 16;
$L__BB0_88:
	setp.lt.s32 	%p54, %r79, 28;
	mov.b32 	%r7461, 0;
	@%p54 bra 	$L__BB0_90;
	ld.local.u8 	%r1334, [%rd20+27];
	shl.b32 	%r7461, %r1334, 24;
$L__BB0_90:
	setp.lt.s32 	%p55, %r79, 29;
	mov.b32 	%r7462, 0;
	@%p55 bra 	$L__BB0_92;
	ld.local.u8 	%r7462, [%rd20+28];
$L__BB0_92:
	setp.lt.s32 	%p56, %r79, 30;
	mov.b32 	%r7463, 0;
	@%p56 bra 	$L__BB0_94;
	ld.local.u8 	%rs494, [%rd20+29];
	mul.wide.u16 	%r7463, %rs494, 256;
$L__BB0_94:
	setp.lt.s32 	%p57, %r79, 31;
	mov.b32 	%r7464, 0;
	@%p57 bra 	$L__BB0_96;
	ld.local.u8 	%r1338, [%rd20+30];
	shl.b32 	%r7464, %r1338, 16;
$L__BB0_96:
	setp.lt.s32 	%p58, %r79, 32;
	mov.b32 	%r7465, 0;
	@%p58 bra 	$L__BB0_98;
	ld.local.u8 	%r1340, [%rd20+31];
	shl.b32 	%r7465, %r1340, 24;
$L__BB0_98:
	setp.lt.s32 	%p59, %r79, 33;
	mov.b32 	%r7466, 0;
	@%p59 bra 	$L__BB0_100;
	ld.local.u8 	%r7466, [%rd20+32];
$L__BB0_100:
	setp.lt.s32 	%p60, %r79, 34;
	mov.b32 	%r7467, 0;
	@%p60 bra 	$L__BB0_102;
	ld.local.u8 	%rs495, [%rd20+33];
	mul.wide.u16 	%r7467, %rs495, 256;
$L__BB0_102:
	setp.lt.s32 	%p61, %r79, 35;
	mov.b32 	%r7468, 0;
	@%p61 bra 	$L__BB0_104;
	ld.local.u8 	%r1344, [%rd20+34];
	shl.b32 	%r7468, %r1344, 16;
$L__BB0_104:
	setp.lt.s32 	%p62, %r79, 36;
	mov.b32 	%r7469, 0;
	@%p62 bra 	$L__BB0_106;
	ld.local.u8 	%r1346, [%rd20+35];
	shl.b32 	%r7469, %r1346, 24;
$L__BB0_106:
	setp.lt.s32 	%p63, %r79, 37;
	mov.b32 	%r7470, 0;
	@%p63 bra 	$L__BB0_108;
	ld.local.u8 	%r7470, [%rd20+36];
$L__BB0_108:
	setp.lt.s32 	%p64, %r79, 38;
	mov.b32 	%r7471, 0;
	@%p64 bra 	$L__BB0_110;
	ld.local.u8 	%rs496, [%rd20+37];
	mul.wide.u16 	%r7471, %rs496, 256;
$L__BB0_110:
	setp.lt.s32 	%p65, %r79, 39;
	mov.b32 	%r7472, 0;
	@%p65 bra 	$L__BB0_112;
	ld.local.u8 	%r1350, [%rd20+38];
	shl.b32 	%r7472, %r1350, 16;
$L__BB0_112:
	setp.lt.s32 	%p66, %r79, 40;
	mov.b32 	%r7473, 0;
	@%p66 bra 	$L__BB0_114;
	ld.local.u8 	%r1352, [%rd20+39];
	shl.b32 	%r7473, %r1352, 24;
$L__BB0_114:
	setp.lt.s32 	%p67, %r79, 41;
	mov.b32 	%r7474, 0;
	@%p67 bra 	$L__BB0_116;
	ld.local.u8 	%r7474, [%rd20+40];
$L__BB0_116:
	setp.lt.s32 	%p68, %r79, 42;
	mov.b32 	%r7475, 0;
	@%p68 bra 	$L__BB0_118;
	ld.local.u8 	%rs497, [%rd20+41];
	mul.wide.u16 	%r7475, %rs497, 256;
$L__BB0_118:
	setp.lt.s32 	%p69, %r79, 43;
	mov.b32 	%r7476, 0;
	@%p69 bra 	$L__BB0_120;
	ld.local.u8 	%r1356, [%rd20+42];
	shl.b32 	%r7476, %r1356, 16;
$L__BB0_120:
	setp.lt.s32 	%p70, %r79, 44;
	mov.b32 	%r7477, 0;
	@%p70 bra 	$L__BB0_122;
	ld.local.u8 	%r1358, [%rd20+43];
	shl.b32 	%r7477, %r1358, 24;
$L__BB0_122:
	setp.lt.s32 	%p71, %r79, 45;
	mov.b32 	%r7478, 0;
	@%p71 bra 	$L__BB0_124;
	ld.local.u8 	%r7478, [%rd20+44];
$L__BB0_124:
	setp.lt.s32 	%p72, %r79, 46;
	mov.b32 	%r7479, 0;
	@%p72 bra 	$L__BB0_126;
	ld.local.u8 	%rs498, [%rd20+45];
	mul.wide.u16 	%r7479, %rs498, 256;
$L__BB0_126:
	setp.lt.s32 	%p73, %r79, 47;
	mov.b32 	%r7480, 0;
	@%p73 bra 	$L__BB0_128;
	ld.local.u8 	%r1362, [%rd20+46];
	shl.b32 	%r7480, %r1362, 16;
$L__BB0_128:
	setp.lt.s32 	%p74, %r79, 48;
	mov.b32 	%r7481, 0;
	@%p74 bra 	$L__BB0_130;
	ld.local.u8 	%r1364, [%rd20+47];
	shl.b32 	%r7481, %r1364, 24;
$L__BB0_130:
	setp.lt.s32 	%p75, %r79, 49;
	mov.b32 	%r7482, 0;
	@%p75 bra 	$L__BB0_132;
	ld.local.u8 	%r7482, [%rd20+48];
$L__BB0_132:
	setp.lt.s32 	%p76, %r79, 50;
	mov.b32 	%r7483, 0;
	@%p76 bra 	$L__BB0_134;
	ld.local.u8 	%rs499, [%rd20+49];
	mul.wide.u16 	%r7483, %rs499, 256;
$L__BB0_134:
	setp.lt.s32 	%p77, %r79, 51;
	mov.b32 	%r7484, 0;
	@%p77 bra 	$L__BB0_136;
	ld.local.u8 	%r1368, [%rd20+50];
	shl.b32 	%r7484, %r1368, 16;
$L__BB0_136:
	setp.lt.s32 	%p78, %r79, 52;
	mov.b32 	%r7485, 0;
	@%p78 bra 	$L__BB0_138;
	ld.local.u8 	%r1370, [%rd20+51];
	shl.b32 	%r7485, %r1370, 24;
$L__BB0_138:
	setp.lt.s32 	%p79, %r79, 53;
	mov.b32 	%r7486, 0;
	@%p79 bra 	$L__BB0_140;
	ld.local.u8 	%r7486, [%rd20+52];
$L__BB0_140:
	setp.lt.s32 	%p80, %r79, 54;
	mov.b32 	%r7487, 0;
	@%p80 bra 	$L__BB0_142;
	ld.local.u8 	%rs500, [%rd20+53];
	mul.wide.u16 	%r7487, %rs500, 256;
$L__BB0_142:
	setp.lt.s32 	%p81, %r79, 55;
	mov.b32 	%r7488, 0;
	@%p81 bra 	$L__BB0_144;
	ld.local.u8 	%r1374, [%rd20+54];
	shl.b32 	%r7488, %r1374, 16;
$L__BB0_144:
	setp.lt.s32 	%p82, %r79, 56;
	mov.b32 	%r7489, 0;
	@%p82 bra 	$L__BB0_146;
	ld.local.u8 	%r1376, [%rd20+55];
	shl.b32 	%r7489, %r1376, 24;
$L__BB0_146:
	setp.lt.s32 	%p83, %r79, 57;
	mov.b32 	%r7490, 0;
	@%p83 bra 	$L__BB0_148;
	ld.local.u8 	%r7490, [%rd20+56];
$L__BB0_148:
	setp.lt.s32 	%p84, %r79, 58;
	mov.b32 	%r7491, 0;
	@%p84 bra 	$L__BB0_150;
	ld.local.u8 	%rs501, [%rd20+57];
	mul.wide.u16 	%r7491, %rs501, 256;
$L__BB0_150:
	setp.lt.s32 	%p85, %r79, 59;
	mov.b32 	%r7492, 0;
	@%p85 bra 	$L__BB0_152;
	ld.local.u8 	%r1380, [%rd20+58];
	shl.b32 	%r7492, %r1380, 16;
$L__BB0_152:
	setp.lt.s32 	%p86, %r79, 60;
	mov.b32 	%r7493, 0;
	@%p86 bra 	$L__BB0_154;
	ld.local.u8 	%r1382, [%rd20+59];
	shl.b32 	%r7493, %r1382, 24;
$L__BB0_154:
	setp.lt.s32 	%p87, %r79, 61;
	mov.b32 	%r7494, 0;
	@%p87 bra 	$L__BB0_156;
	ld.local.u8 	%r7494, [%rd20+60];
$L__BB0_156:
	setp.lt.s32 	%p88, %r79, 62;
	mov.b32 	%r7495, 0;
	@%p88 bra 	$L__BB0_158;
	ld.local.u8 	%rs502, [%rd20+61];
	mul.wide.u16 	%r7495, %rs502, 256;
$L__BB0_158:
	setp.lt.s32 	%p89, %r79, 63;
	mov.b32 	%r7496, 0;
	@%p89 bra 	$L__BB0_160;
	ld.local.u8 	%r1386, [%rd20+62];
	shl.b32 	%r7496, %r1386, 16;
$L__BB0_160:
	setp.lt.s32 	%p90, %r79, 64;
	mov.b32 	%r7497, 0;
	@%p90 bra 	$L__BB0_162;
	ld.local.u8 	%r1388, [%rd20+63];
	shl.b32 	%r7497, %r1388, 24;
$L__BB0_162:
	and.b32  	%r1390, %r79, 255;
	or.b32  	%r1391, %r7435, %r7434;
	or.b32  	%r1392, %r1391, %r7436;
	or.b32  	%r1393, %r1392, %r7437;
	or.b32  	%r1394, %r7439, %r7438;
	or.b32  	%r1395, %r1394, %r7440;
	or.b32  	%r1396, %r1395, %r7441;
	or.b32  	%r1397, %r7443, %r7442;
	or.b32  	%r1398, %r1397, %r7444;
	or.b32  	%r1399, %r1398, %r7445;
	or.b32  	%r1400, %r7447, %r7446;
	or.b32  	%r1401, %r1400, %r7448;
	or.b32  	%r1402, %r1401, %r7449;
	or.b32  	%r1403, %r7451, %r7450;
	or.b32  	%r1404, %r1403, %r7452;
	or.b32  	%r1405, %r1404, %r7453;
	or.b32  	%r1406, %r7455, %r7454;
	or.b32  	%r1407, %r1406, %r7456;
	or.b32  	%r1408, %r1407, %r7457;
	or.b32  	%r1409, %r7459, %r7458;
	or.b32  	%r1410, %r1409, %r7460;
	or.b32  	%r1411, %r1410, %r7461;
	or.b32  	%r1412, %r7463, %r7462;
	or.b32  	%r1413, %r1412, %r7464;
	or.b32  	%r1414, %r1413, %r7465;
	or.b32  	%r1415, %r7467, %r7466;
	or.b32  	%r1416, %r1415, %r7468;
	or.b32  	%r1417, %r1416, %r7469;
	or.b32  	%r1418, %r7471, %r7470;
	or.b32  	%r1419, %r1418, %r7472;
	or.b32  	%r1420, %r1419, %r7473;
	or.b32  	%r1421, %r7475, %r7474;
	or.b32  	%r1422, %r1421, %r7476;
	or.b32  	%r1423, %r1422, %r7477;
	or.b32  	%r1424, %r7479, %r7478;
	or.b32  	%r1425, %r1424, %r7480;
	or.b32  	%r1426, %r1425, %r7481;
	or.b32  	%r1427, %r7483, %r7482;
	or.b32  	%r1428, %r1427, %r7484;
	or.b32  	%r1429, %r1428, %r7485;
	or.b32  	%r1430, %r7487, %r7486;
	or.b32  	%r1431, %r1430, %r7488;
	or.b32  	%r1432, %r1431, %r7489;
	or.b32  	%r1433, %r7491, %r7490;
	or.b32  	%r1434, %r1433, %r7492;
	or.b32  	%r1435, %r1434, %r7493;
	or.b32  	%r1436, %r7495, %r7494;
	or.b32  	%r1437, %r1436, %r7496;
	or.b32  	%r1438, %r1437, %r7497;
	add.s32 	%r1439, %r7431, %r1393;
	add.s32 	%r1440, %r1439, %r7427;
	xor.b32  	%r1441, %r1440, %r7433;
	shf.l.wrap.b32 	%r1442, %r1441, %r1441, 16;
	add.s32 	%r1443, %r44, %r1442;
	xor.b32  	%r1444, %r7427, %r1443;
	shf.l.wrap.b32 	%r1445, %r1444, %r1444, 20;
	add.s32 	%r1446, %r1445, %r1396;
	add.s32 	%r1447, %r1446, %r1440;
	xor.b32  	%r1448, %r1442, %r1447;
	shf.l.wrap.b32 	%r1449, %r1448, %r1448, 24;
	add.s32 	%r1450, %r1443, %r1449;
	xor.b32  	%r1451, %r1445, %r1450;
	shf.l.wrap.b32 	%r1452, %r1451, %r1451, 25;
	add.s32 	%r1453, %r7430, %r1399;
	add.s32 	%r1454, %r1453, %r7426;
	shf.l.wrap.b32 	%r1455, %r1454, %r1454, 16;
	add.s32 	%r1456, %r41, %r1455;
	xor.b32  	%r1457, %r7426, %r1456;
	shf.l.wrap.b32 	%r1458, %r1457, %r1457, 20;
	add.s32 	%r1459, %r1458, %r1402;
	add.s32 	%r1460, %r1459, %r1454;
	xor.b32  	%r1461, %r1455, %r1460;
	shf.l.wrap.b32 	%r1462, %r1461, %r1461, 24;
	add.s32 	%r1463, %r1456, %r1462;
	xor.b32  	%r1464, %r1458, %r1463;
	shf.l.wrap.b32 	%r1465, %r1464, %r1464, 25;
	add.s32 	%r1466, %r7429, %r1405;
	add.s32 	%r1467, %r1466, %r7425;
	xor.b32  	%r1468, %r1390, %r1467;
	shf.l.wrap.b32 	%r1469, %r1467, %r1468, 16;
	add.s32 	%r1470, %r43, %r1469;
	xor.b32  	%r1471, %r7425, %r1470;
	shf.l.wrap.b32 	%r1472, %r1471, %r1471, 20;
	add.s32 	%r1473, %r1472, %r1408;
	add.s32 	%r1474, %r1473, %r1467;
	xor.b32  	%r1475, %r1469, %r1474;
	shf.l.wrap.b32 	%r1476, %r1475, %r1475, 24;
	add.s32 	%r1477, %r1470, %r1476;
	xor.b32  	%r1478, %r1472, %r1477;
	shf.l.wrap.b32 	%r1479, %r1478, %r1478, 25;
	add.s32 	%r1480, %r7428, %r1411;
	add.s32 	%r1481, %r1480, %r7424;
	xor.b32  	%r1482, %r1481, 9;
	shf.l.wrap.b32 	%r1483, %r1481, %r1482, 16;
	add.s32 	%r1484, %r42, %r1483;
	xor.b32  	%r1485, %r7424, %r1484;
	shf.l.wrap.b32 	%r1486, %r1485, %r1485, 20;
	add.s32 	%r1487, %r1486, %r1414;
	add.s32 	%r1488, %r1487, %r1481;
	xor.b32  	%r1489, %r1483, %r1488;
	shf.l.wrap.b32 	%r1490, %r1489, %r1489, 24;
	add.s32 	%r1491, %r1484, %r1490;
	xor.b32  	%r1492, %r1486, %r1491;
	shf.l.wrap.b32 	%r1493, %r1492, %r1492, 25;
	add.s32 	%r1494, %r1447, %r1417;
	add.s32 	%r1495, %r1494, %r1465;
	xor.b32  	%r1496, %r1490, %r1495;
	shf.l.wrap.b32 	%r1497, %r1496, %r1496, 16;
	add.s32 	%r1498, %r1477, %r1497;
	xor.b32  	%r1499, %r1465, %r1498;
	shf.l.wrap.b32 	%r1500, %r1499, %r1499, 20;
	add.s32 	%r1501, %r1500, %r1420;
	add.s32 	%r1502, %r1501, %r1495;
	xor.b32  	%r1503, %r1497, %r1502;
	shf.l.wrap.b32 	%r1504, %r1503, %r1503, 24;
	add.s32 	%r1505, %r1498, %r1504;
	xor.b32  	%r1506, %r1500, %r1505;
	add.s32 	%r1507, %r1460, %r1423;
	add.s32 	%r1508, %r1507, %r1479;
	xor.b32  	%r1509, %r1449, %r1508;
	shf.l.wrap.b32 	%r1510, %r1509, %r1509, 16;
	add.s32 	%r1511, %r1491, %r1510;
	xor.b32  	%r1512, %r1479, %r1511;
	shf.l.wrap.b32 	%r1513, %r1512, %r1512, 20;
	add.s32 	%r1514, %r1513, %r1426;
	add.s32 	%r1515, %r1514, %r1508;
	xor.b32  	%r1516, %r1510, %r1515;
	shf.l.wrap.b32 	%r1517, %r1516, %r1516, 24;
	add.s32 	%r1518, %r1511, %r1517;
	xor.b32  	%r1519, %r1513, %r1518;
	add.s32 	%r1520, %r1474, %r1429;
	add.s32 	%r1521, %r1520, %r1493;
	xor.b32  	%r1522, %r1462, %r1521;
	shf.l.wrap.b32 	%r1523, %r1522, %r1522, 16;
	add.s32 	%r1524, %r1450, %r1523;
	xor.b32  	%r1525, %r1493, %r1524;
	shf.l.wrap.b32 	%r1526, %r1525, %r1525, 20;
	add.s32 	%r1527, %r1526, %r1432;
	add.s32 	%r1528, %r1527, %r1521;
	xor.b32  	%r1529, %r1523, %r1528;
	shf.l.wrap.b32 	%r1530, %r1529, %r1529, 24;
	add.s32 	%r1531, %r1524, %r1530;
	xor.b32  	%r1532, %r1526, %r1531;
	add.s32 	%r1533, %r1488, %r1435;
	add.s32 	%r1534, %r1533, %r1452;
	xor.b32  	%r1535, %r1476, %r1534;
	shf.l.wrap.b32 	%r1536, %r1535, %r1535, 16;
	add.s32 	%r1537, %r1463, %r1536;
	xor.b32  	%r1538, %r1452, %r1537;
	shf.l.wrap.b32 	%r1539, %r1538, %r1538, 20;
	add.s32 	%r1540, %r1539, %r1438;
	add.s32 	%r1541, %r1540, %r1534;
	xor.b32  	%r1542, %r1536, %r1541;
	shf.l.wrap.b32 	%r1543, %r1542, %r1542, 24;
	add.s32 	%r1544, %r1537, %r1543;
	xor.b32  	%r1545, %r1539, %r1544;
	shf.l.wrap.b32 	%r1546, %r1545, %r1545, 25;
	shf.l.wrap.b32 	%r1547, %r1532, %r1532, 25;
	shf.l.wrap.b32 	%r1548, %r1519, %r1519, 25;
	shf.l.wrap.b32 	%r1549, %r1506, %r1506, 25;
	add.s32 	%r1550, %r1502, %r1399;
	add.s32 	%r1551, %r1550, %r1546;
	xor.b32  	%r1552, %r1517, %r1551;
	shf.l.wrap.b32 	%r1553, %r1552, %r1552, 16;
	add.s32 	%r1554, %r1531, %r1553;
	xor.b32  	%r1555, %r1546, %r1554;
	shf.l.wrap.b32 	%r1556, %r1555, %r1555, 20;
	add.s32 	%r1557, %r1556, %r1411;
	add.s32 	%r1558, %r1557, %r1551;
	xor.b32  	%r1559, %r1553, %r1558;
	shf.l.wrap.b32 	%r1560, %r1559, %r1559, 24;
	add.s32 	%r1561, %r1554, %r1560;
	xor.b32  	%r1562, %r1556, %r1561;
	shf.l.wrap.b32 	%r1563, %r1562, %r1562, 25;
	add.s32 	%r1564, %r1515, %r1402;
	add.s32 	%r1565, %r1564, %r1549;
	xor.b32  	%r1566, %r1530, %r1565;
	shf.l.wrap.b32 	%r1567, %r1566, %r1566, 16;
	add.s32 	%r1568, %r1544, %r1567;
	xor.b32  	%r1569, %r1549, %r1568;
	shf.l.wrap.b32 	%r1570, %r1569, %r1569, 20;
	add.s32 	%r1571, %r1570, %r1423;
	add.s32 	%r1572, %r1571, %r1565;
	xor.b32  	%r1573, %r1567, %r1572;
	shf.l.wrap.b32 	%r1574, %r1573, %r1573, 24;
	add.s32 	%r1575, %r1568, %r1574;
	xor.b32  	%r1576, %r1570, %r1575;
	shf.l.wrap.b32 	%r1577, %r1576, %r1576, 25;
	add.s32 	%r1578, %r1528, %r1414;
	add.s32 	%r1579, %r1578, %r1548;
	xor.b32  	%r1580, %r1543, %r1579;
	shf.l.wrap.b32 	%r1581, %r1580, %r1580, 16;
	add.s32 	%r1582, %r1505, %r1581;
	xor.b32  	%r1583, %r1548, %r1582;
	shf.l.wrap.b32 	%r1584, %r1583, %r1583, 20;
	add.s32 	%r1585, %r1584, %r1393;
	add.s32 	%r1586, %r1585, %r1579;
	xor.b32  	%r1587, %r1581, %r1586;
	shf.l.wrap.b32 	%r1588, %r1587, %r1587, 24;
	add.s32 	%r1589, %r1582, %r1588;
	xor.b32  	%r1590, %r1584, %r1589;
	shf.l.wrap.b32 	%r1591, %r1590, %r1590, 25;
	add.s32 	%r1592, %r1541, %r1405;
	add.s32 	%r1593, %r1592, %r1547;
	xor.b32  	%r1594, %r1504, %r1593;
	shf.l.wrap.b32 	%r1595, %r1594, %r1594, 16;
	add.s32 	%r1596, %r1518, %r1595;
	xor.b32  	%r1597, %r1547, %r1596;
	shf.l.wrap.b32 	%r1598, %r1597, %r1597, 20;
	add.s32 	%r1599, %r1598, %r1432;
	add.s32 	%r1600, %r1599, %r1593;
	xor.b32  	%r1601, %r1595, %r1600;
	shf.l.wrap.b32 	%r1602, %r1601, %r1601, 24;
	add.s32 	%r1603, %r1596, %r1602;
	xor.b32  	%r1604, %r1598, %r1603;
	shf.l.wrap.b32 	%r1605, %r1604, %r1604, 25;
	add.s32 	%r1606, %r1558, %r1396;
	add.s32 	%r1607, %r1606, %r1577;
	xor.b32  	%r1608, %r1602, %r1607;
	shf.l.wrap.b32 	%r1609, %r1608, %r1608, 16;
	add.s32 	%r1610, %r1589, %r1609;
	xor.b32  	%r1611, %r1577, %r1610;
	shf.l.wrap.b32 	%r1612, %r1611, %r1611, 20;
	add.s32 	%r1613, %r1612, %r1426;
	add.s32 	%r1614, %r1613, %r1607;
	xor.b32  	%r1615, %r1609, %r1614;
	shf.l.wrap.b32 	%r1616, %r1615, %r1615, 24;
	add.s32 	%r1617, %r1610, %r1616;
	xor.b32  	%r1618, %r1612, %r1617;
	add.s32 	%r1619, %r1572, %r1429;
	add.s32 	%r1620, %r1619, %r1591;
	xor.b32  	%r1621, %r1560, %r1620;
	shf.l.wrap.b32 	%r1622, %r1621, %r1621, 16;
	add.s32 	%r1623, %r1603, %r1622;
	xor.b32  	%r1624, %r1591, %r1623;
	shf.l.wrap.b32 	%r1625, %r1624, %r1624, 20;
	add.s32 	%r1626, %r1625, %r1408;
	add.s32 	%r1627, %r1626, %r1620;
	xor.b32  	%r1628, %r1622, %r1627;
	shf.l.wrap.b32 	%r1629, %r1628, %r1628, 24;
	add.s32 	%r1630, %r1623, %r1629;
	xor.b32  	%r1631, %r1625, %r1630;
	add.s32 	%r1632, %r1586, %r1420;
	add.s32 	%r1633, %r1632, %r1605;
	xor.b32  	%r1634, %r1574, %r1633;
	shf.l.wrap.b32 	%r1635, %r1634, %r1634, 16;
	add.s32 	%r1636, %r1561, %r1635;
	xor.b32  	%r1637, %r1605, %r1636;
	shf.l.wrap.b32 	%r1638, %r1637, %r1637, 20;
	add.s32 	%r1639, %r1638, %r1435;
	add.s32 	%r1640, %r1639, %r1633;
	xor.b32  	%r1641, %r1635, %r1640;
	shf.l.wrap.b32 	%r1642, %r1641, %r1641, 24;
	add.s32 	%r1643, %r1636, %r1642;
	xor.b32  	%r1644, %r1638, %r1643;
	add.s32 	%r1645, %r1600, %r1438;
	add.s32 	%r1646, %r1645, %r1563;
	xor.b32  	%r1647, %r1588, %r1646;
	shf.l.wrap.b32 	%r1648, %r1647, %r1647, 16;
	add.s32 	%r1649, %r1575, %r1648;
	xor.b32  	%r1650, %r1563, %r1649;
	shf.l.wrap.b32 	%r1651, %r1650, %r1650, 20;
	add.s32 	%r1652, %r1651, %r1417;
	add.s32 	%r1653, %r1652, %r1646;
	xor.b32  	%r1654, %r1648, %r1653;
	shf.l.wrap.b32 	%r1655, %r1654, %r1654, 24;
	add.s32 	%r1656, %r1649, %r1655;
	xor.b32  	%r1657, %r1651, %r1656;
	shf.l.wrap.b32 	%r1658, %r1657, %r1657, 25;
	shf.l.wrap.b32 	%r1659, %r1644, %r1644, 25;
	shf.l.wrap.b32 	%r1660, %r1631, %r1631, 25;
	shf.l.wrap.b32 	%r1661, %r1618, %r1618, 25;
	add.s32 	%r1662, %r1614, %r1402;
	add.s32 	%r1663, %r1662, %r1658;
	xor.b32  	%r1664, %r1629, %r1663;
	shf.l.wrap.b32 	%r1665, %r1664, %r1664, 16;
	add.s32 	%r1666, %r1643, %r1665;
	xor.b32  	%r1667, %r1658, %r1666;
	shf.l.wrap.b32 	%r1668, %r1667, %r1667, 20;
	add.s32 	%r1669, %r1668, %r1405;
	add.s32 	%r1670, %r1669, %r1663;
	xor.b32  	%r1671, %r1665, %r1670;
	shf.l.wrap.b32 	%r1672, %r1671, %r1671, 24;
	add.s32 	%r1673, %r1666, %r1672;
	xor.b32  	%r1674, %r1668, %r1673;
	shf.l.wrap.b32 	%r1675, %r1674, %r1674, 25;
	add.s32 	%r1676, %r1627, %r1423;
	add.s32 	%r1677, %r1676, %r1661;
	xor.b32  	%r1678, %r1642, %r1677;
	shf.l.wrap.b32 	%r1679, %r1678, %r1678, 16;
	add.s32 	%r1680, %r1656, %r1679;
	xor.b32  	%r1681, %r1661, %r1680;
	shf.l.wrap.b32 	%r1682, %r1681, %r1681, 20;
	add.s32 	%r1683, %r1682, %r1429;
	add.s32 	%r1684, %r1683, %r1677;
	xor.b32  	%r1685, %r1679, %r1684;
	shf.l.wrap.b32 	%r1686, %r1685, %r1685, 24;
	add.s32 	%r1687, %r1680, %r1686;
	xor.b32  	%r1688, %r1682, %r1687;
	shf.l.wrap.b32 	%r1689, %r1688, %r1688, 25;
	add.s32 	%r1690, %r1640, %r1432;
	add.s32 	%r1691, %r1690, %r1660;
	xor.b32  	%r1692, %r1655, %r1691;
	shf.l.wrap.b32 	%r1693, %r1692, %r1692, 16;
	add.s32 	%r1694, %r1617, %r1693;
	xor.b32  	%r1695, %r1660, %r1694;
	shf.l.wrap.b32 	%r1696, %r1695, %r1695, 20;
	add.s32 	%r1697, %r1696, %r1399;
	add.s32 	%r1698, %r1697, %r1691;
	xor.b32  	%r1699, %r1693, %r1698;
	shf.l.wrap.b32 	%r1700, %r1699, %r1699, 24;
	add.s32 	%r1701, %r1694, %r1700;
	xor.b32  	%r1702, %r1696, %r1701;
	shf.l.wrap.b32 	%r1703, %r1702, %r1702, 25;
	add.s32 	%r1704, %r1653, %r1414;
	add.s32 	%r1705, %r1704, %r1659;
	xor.b32  	%r1706, %r1616, %r1705;
	shf.l.wrap.b32 	%r1707, %r1706, %r1706, 16;
	add.s32 	%r1708, %r1630, %r1707;
	xor.b32  	%r1709, %r1659, %r1708;
	shf.l.wrap.b32 	%r1710, %r1709, %r1709, 20;
	add.s32 	%r1711, %r1710, %r1435;
	add.s32 	%r1712, %r1711, %r1705;
	xor.b32  	%r1713, %r1707, %r1712;
	shf.l.wrap.b32 	%r1714, %r1713, %r1713, 24;
	add.s32 	%r1715, %r1708, %r1714;
	xor.b32  	%r1716, %r1710, %r1715;
	shf.l.wrap.b32 	%r1717, %r1716, %r1716, 25;
	add.s32 	%r1718, %r1670, %r1411;
	add.s32 	%r1719, %r1718, %r1689;
	xor.b32  	%r1720, %r1714, %r1719;
	shf.l.wrap.b32 	%r1721, %r1720, %r1720, 16;
	add.s32 	%r1722, %r1701, %r1721;
	xor.b32  	%r1723, %r1689, %r1722;
	shf.l.wrap.b32 	%r1724, %r1723, %r1723, 20;
	add.s32 	%r1725, %r1724, %r1408;
	add.s32 	%r1726, %r1725, %r1719;
	xor.b32  	%r1727, %r1721, %r1726;
	shf.l.wrap.b32 	%r1728, %r1727, %r1727, 24;
	add.s32 	%r1729, %r1722, %r1728;
	xor.b32  	%r1730, %r1724, %r1729;
	add.s32 	%r1731, %r1684, %r1420;
	add.s32 	%r1732, %r1731, %r1703;
	xor.b32  	%r1733, %r1672, %r1732;
	shf.l.wrap.b32 	%r1734, %r1733, %r1733, 16;
	add.s32 	%r1735, %r1715, %r1734;
	xor.b32  	%r1736, %r1703, %r1735;
	shf.l.wrap.b32 	%r1737, %r1736, %r1736, 20;
	add.s32 	%r1738, %r1737, %r1393;
	add.s32 	%r1739, %r1738, %r1732;
	xor.b32  	%r1740, %r1734, %r1739;
	shf.l.wrap.b32 	%r1741, %r1740, %r1740, 24;
	add.s32 	%r1742, %r1735, %r1741;
	xor.b32  	%r1743, %r1737, %r1742;
	add.s32 	%r1744, %r1698, %r1426;
	add.s32 	%r1745, %r1744, %r1717;
	xor.b32  	%r1746, %r1686, %r1745;
	shf.l.wrap.b32 	%r1747, %r1746, %r1746, 16;
	add.s32 	%r1748, %r1673, %r1747;
	xor.b32  	%r1749, %r1717, %r1748;
	shf.l.wrap.b32 	%r1750, %r1749, %r1749, 20;
	add.s32 	%r1751, %r1750, %r1438;
	add.s32 	%r1752, %r1751, %r1745;
	xor.b32  	%r1753, %r1747, %r1752;
	shf.l.wrap.b32 	%r1754, %r1753, %r1753, 24;
	add.s32 	%r1755, %r1748, %r1754;
	xor.b32  	%r1756, %r1750, %r1755;
	add.s32 	%r1757, %r1712, %r1417;
	add.s32 	%r1758, %r1757, %r1675;
	xor.b32  	%r1759, %r1700, %r1758;
	shf.l.wrap.b32 	%r1760, %r1759, %r1759, 16;
	add.s32 	%r1761, %r1687, %r1760;
	xor.b32  	%r1762, %r1675, %r1761;
	shf.l.wrap.b32 	%r1763, %r1762, %r1762, 20;
	add.s32 	%r1764, %r1763, %r1396;
	add.s32 	%r1765, %r1764, %r1758;
	xor.b32  	%r1766, %r1760, %r1765;
	shf.l.wrap.b32 	%r1767, %r1766, %r1766, 24;
	add.s32 	%r1768, %r1761, %r1767;
	xor.b32  	%r1769, %r1763, %r1768;
	shf.l.wrap.b32 	%r1770, %r1769, %r1769, 25;
	shf.l.wrap.b32 	%r1771, %r1756, %r1756, 25;
	shf.l.wrap.b32 	%r1772, %r1743, %r1743, 25;
	shf.l.wrap.b32 	%r1773, %r1730, %r1730, 25;
	add.s32 	%r1774, %r1726, %r1423;
	add.s32 	%r1775, %r1774, %r1770;
	xor.b32  	%r1776, %r1741, %r1775;
	shf.l.wrap.b32 	%r1777, %r1776, %r1776, 16;
	add.s32 	%r1778, %r1755, %r1777;
	xor.b32  	%r1779, %r1770, %r1778;
	shf.l.wrap.b32 	%r1780, %r1779, %r1779, 20;
	add.s32 	%r1781, %r1780, %r1414;
	add.s32 	%r1782, %r1781, %r1775;
	xor.b32  	%r1783, %r1777, %r1782;
	shf.l.wrap.b32 	%r1784, %r1783, %r1783, 24;
	add.s32 	%r1785, %r1778, %r1784;
	xor.b32  	%r1786, %r1780, %r1785;
	shf.l.wrap.b32 	%r1787, %r1786, %r1786, 25;
	add.s32 	%r1788, %r1739, %r1429;
	add.s32 	%r1789, %r1788, %r1773;
	xor.b32  	%r1790, %r1754, %r1789;
	shf.l.wrap.b32 	%r1791, %r1790, %r1790, 16;
	add.s32 	%r1792, %r1768, %r1791;
	xor.b32  	%r1793, %r1773, %r1792;
	shf.l.wrap.b32 	%r1794, %r1793, %r1793, 20;
	add.s32 	%r1795, %r1794, %r1420;
	add.s32 	%r1796, %r1795, %r1789;
	xor.b32  	%r1797, %r1791, %r1796;
	shf.l.wrap.b32 	%r1798, %r1797, %r1797, 24;
	add.s32 	%r1799, %r1792, %r1798;
	xor.b32  	%r1800, %r1794, %r1799;
	shf.l.wrap.b32 	%r1801, %r1800, %r1800, 25;
	add.s32 	%r1802, %r1752, %r1435;
	add.s32 	%r1803, %r1802, %r1772;
	xor.b32  	%r1804, %r1767, %r1803;
	shf.l.wrap.b32 	%r1805, %r1804, %r1804, 16;
	add.s32 	%r1806, %r1729, %r1805;
	xor.b32  	%r1807, %r1772, %r1806;
	shf.l.wrap.b32 	%r1808, %r1807, %r1807, 20;
	add.s32 	%r1809, %r1808, %r1402;
	add.s32 	%r1810, %r1809, %r1803;
	xor.b32  	%r1811, %r1805, %r1810;
	shf.l.wrap.b32 	%r1812, %r1811, %r1811, 24;
	add.s32 	%r1813, %r1806, %r1812;
	xor.b32  	%r1814, %r1808, %r1813;
	shf.l.wrap.b32 	%r1815, %r1814, %r1814, 25;
	add.s32 	%r1816, %r1765, %r1432;
	add.s32 	%r1817, %r1816, %r1771;
	xor.b32  	%r1818, %r1728, %r1817;
	shf.l.wrap.b32 	%r1819, %r1818, %r1818, 16;
	add.s32 	%r1820, %r1742, %r1819;
	xor.b32  	%r1821, %r1771, %r1820;
	shf.l.wrap.b32 	%r1822, %r1821, %r1821, 20;
	add.s32 	%r1823, %r1822, %r1438;
	add.s32 	%r1824, %r1823, %r1817;
	xor.b32  	%r1825, %r1819, %r1824;
	shf.l.wrap.b32 	%r1826, %r1825, %r1825, 24;
	add.s32 	%r1827, %r1820, %r1826;
	xor.b32  	%r1828, %r1822, %r1827;
	shf.l.wrap.b32 	%r1829, %r1828, %r1828, 25;
	add.s32 	%r1830, %r1782, %r1405;
	add.s32 	%r1831, %r1830, %r1801;
	xor.b32  	%r1832, %r1826, %r1831;
	shf.l.wrap.b32 	%r1833, %r1832, %r1832, 16;
	add.s32 	%r1834, %r1813, %r1833;
	xor.b32  	%r1835, %r1801, %r1834;
	shf.l.wrap.b32 	%r1836, %r1835, %r1835, 20;
	add.s32 	%r1837, %r1836, %r1393;
	add.s32 	%r1838, %r1837, %r1831;
	xor.b32  	%r1839, %r1833, %r1838;
	shf.l.wrap.b32 	%r1840, %r1839, %r1839, 24;
	add.s32 	%r1841, %r1834, %r1840;
	xor.b32  	%r1842, %r1836, %r1841;
	add.s32 	%r1843, %r1796, %r1426;
	add.s32 	%r1844, %r1843, %r1815;
	xor.b32  	%r1845, %r1784, %r1844;
	shf.l.wrap.b32 	%r1846, %r1845, %r1845, 16;
	add.s32 	%r1847, %r1827, %r1846;
	xor.b32  	%r1848, %r1815, %r1847;
	shf.l.wrap.b32 	%r1849, %r1848, %r1848, 20;
	add.s32 	%r1850, %r1849, %r1399;
	add.s32 	%r1851, %r1850, %r1844;
	xor.b32  	%r1852, %r1846, %r1851;
	shf.l.wrap.b32 	%r1853, %r1852, %r1852, 24;
	add.s32 	%r1854, %r1847, %r1853;
	xor.b32  	%r1855, %r1849, %r1854;
	add.s32 	%r1856, %r1810, %r1408;
	add.s32 	%r1857, %r1856, %r1829;
	xor.b32  	%r1858, %r1798, %r1857;
	shf.l.wrap.b32 	%r1859, %r1858, %r1858, 16;
	add.s32 	%r1860, %r1785, %r1859;
	xor.b32  	%r1861, %r1829, %r1860;
	shf.l.wrap.b32 	%r1862, %r1861, %r1861, 20;
	add.s32 	%r1863, %r1862, %r1417;
	add.s32 	%r1864, %r1863, %r1857;
	xor.b32  	%r1865, %r1859, %r1864;
	shf.l.wrap.b32 	%r1866, %r1865, %r1865, 24;
	add.s32 	%r1867, %r1860, %r1866;
	xor.b32  	%r1868, %r1862, %r1867;
	add.s32 	%r1869, %r1824, %r1396;
	add.s32 	%r1870, %r1869, %r1787;
	xor.b32  	%r1871, %r1812, %r1870;
	shf.l.wrap.b32 	%r1872, %r1871, %r1871, 16;
	add.s32 	%r1873, %r1799, %r1872;
	xor.b32  	%r1874, %r1787, %r1873;
	shf.l.wrap.b32 	%r1875, %r1874, %r1874, 20;
	add.s32 	%r1876, %r1875, %r1411;
	add.s32 	%r1877, %r1876, %r1870;
	xor.b32  	%r1878, %r1872, %r1877;
	shf.l.wrap.b32 	%r1879, %r1878, %r1878, 24;
	add.s32 	%r1880, %r1873, %r1879;
	xor.b32  	%r1881, %r1875, %r1880;
	shf.l.wrap.b32 	%r1882, %r1881, %r1881, 25;
	shf.l.wrap.b32 	%r1883, %r1868, %r1868, 25;
	shf.l.wrap.b32 	%r1884, %r1855, %r1855, 25;
	shf.l.wrap.b32 	%r1885, %r1842, %r1842, 25;
	add.s32 	%r1886, %r1838, %r1429;
	add.s32 	%r1887, %r1886, %r1882;
	xor.b32  	%r1888, %r1853, %r1887;
	shf.l.wrap.b32 	%r1889, %r1888, %r1888, 16;
	add.s32 	%r1890, %r1867, %r1889;
	xor.b32  	%r1891, %r1882, %r1890;
	shf.l.wrap.b32 	%r1892, %r1891, %r1891, 20;
	add.s32 	%r1893, %r1892, %r1432;
	add.s32 	%r1894, %r1893, %r1887;
	xor.b32  	%r1895, %r1889, %r1894;
	shf.l.wrap.b32 	%r1896, %r1895, %r1895, 24;
	add.s32 	%r1897, %r1890, %r1896;
	xor.b32  	%r1898, %r1892, %r1897;
	shf.l.wrap.b32 	%r1899, %r1898, %r1898, 25;
	add.s32 	%r1900, %r1851, %r1420;
	add.s32 	%r1901, %r1900, %r1885;
	xor.b32  	%r1902, %r1866, %r1901;
	shf.l.wrap.b32 	%r1903, %r1902, %r1902, 16;
	add.s32 	%r1904, %r1880, %r1903;
	xor.b32  	%r1905, %r1885, %r1904;
	shf.l.wrap.b32 	%r1906, %r1905, %r1905, 20;
	add.s32 	%r1907, %r1906, %r1426;
	add.s32 	%r1908, %r1907, %r1901;
	xor.b32  	%r1909, %r1903, %r1908;
	shf.l.wrap.b32 	%r1910, %r1909, %r1909, 24;
	add.s32 	%r1911, %r1904, %r1910;
	xor.b32  	%r1912, %r1906, %r1911;
	shf.l.wrap.b32 	%r1913, %r1912, %r1912, 25;
	add.s32 	%r1914, %r1864, %r1438;
	add.s32 	%r1915, %r1914, %r1884;
	xor.b32  	%r1916, %r1879, %r1915;
	shf.l.wrap.b32 	%r1917, %r1916, %r1916, 16;
	add.s32 	%r1918, %r1841, %r1917;
	xor.b32  	%r1919, %r1884, %r1918;
	shf.l.wrap.b32 	%r1920, %r1919, %r1919, 20;
	add.s32 	%r1921, %r1920, %r1423;
	add.s32 	%r1922, %r1921, %r1915;
	xor.b32  	%r1923, %r1917, %r1922;
	shf.l.wrap.b32 	%r1924, %r1923, %r1923, 24;
	add.s32 	%r1925, %r1918, %r1924;
	xor.b32  	%r1926, %r1920, %r1925;
	shf.l.wrap.b32 	%r1927, %r1926, %r1926, 25;
	add.s32 	%r1928, %r1877, %r1435;
	add.s32 	%r1929, %r1928, %r1883;
	xor.b32  	%r1930, %r1840, %r1929;
	shf.l.wrap.b32 	%r1931, %r1930, %r1930, 16;
	add.s32 	%r1932, %r1854, %r1931;
	xor.b32  	%r1933, %r1883, %r1932;
	shf.l.wrap.b32 	%r1934, %r1933, %r1933, 20;
	add.s32 	%r1935, %r1934, %r1417;
	add.s32 	%r1936, %r1935, %r1929;
	xor.b32  	%r1937, %r1931, %r1936;
	shf.l.wrap.b32 	%r1938, %r1937, %r1937, 24;
	add.s32 	%r1939, %r1932, %r1938;
	xor.b32  	%r1940, %r1934, %r1939;
	shf.l.wrap.b32 	%r1941, %r1940, %r1940, 25;
	add.s32 	%r1942, %r1894, %r1414;
	add.s32 	%r1943, %r1942, %r1913;
	xor.b32  	%r1944, %r1938, %r1943;
	shf.l.wrap.b32 	%r1945, %r1944, %r1944, 16;
	add.s32 	%r1946, %r1925, %r1945;
	xor.b32  	%r1947, %r1913, %r1946;
	shf.l.wrap.b32 	%r1948, %r1947, %r1947, 20;
	add.s32 	%r1949, %r1948, %r1399;
	add.s32 	%r1950, %r1949, %r1943;
	xor.b32  	%r1951, %r1945, %r1950;
	shf.l.wrap.b32 	%r1952, %r1951, %r1951, 24;
	add.s32 	%r1953, %r1946, %r1952;
	xor.b32  	%r1954, %r1948, %r1953;
	add.s32 	%r1955, %r1908, %r1408;
	add.s32 	%r1956, %r1955, %r1927;
	xor.b32  	%r1957, %r1896, %r1956;
	shf.l.wrap.b32 	%r1958, %r1957, %r1957, 16;
	add.s32 	%r1959, %r1939, %r1958;
	xor.b32  	%r1960, %r1927, %r1959;
	shf.l.wrap.b32 	%r1961, %r1960, %r1960, 20;
	add.s32 	%r1962, %r1961, %r1402;
	add.s32 	%r1963, %r1962, %r1956;
	xor.b32  	%r1964, %r1958, %r1963;
	shf.l.wrap.b32 	%r1965, %r1964, %r1964, 24;
	add.s32 	%r1966, %r1959, %r1965;
	xor.b32  	%r1967, %r1961, %r1966;
	add.s32 	%r1968, %r1922, %r1393;
	add.s32 	%r1969, %r1968, %r1941;
	xor.b32  	%r1970, %r1910, %r1969;
	shf.l.wrap.b32 	%r1971, %r1970, %r1970, 16;
	add.s32 	%r1972, %r1897, %r1971;
	xor.b32  	%r1973, %r1941, %r1972;
	shf.l.wrap.b32 	%r1974, %r1973, %r1973, 20;
	add.s32 	%r1975, %r1974, %r1396;
	add.s32 	%r1976, %r1975, %r1969;
	xor.b32  	%r1977, %r1971, %r1976;
	shf.l.wrap.b32 	%r1978, %r1977, %r1977, 24;
	add.s32 	%r1979, %r1972, %r1978;
	xor.b32  	%r1980, %r1974, %r1979;
	add.s32 	%r1981, %r1936, %r1411;
	add.s32 	%r1982, %r1981, %r1899;
	xor.b32  	%r1983, %r1924, %r1982;
	shf.l.wrap.b32 	%r1984, %r1983, %r1983, 16;
	add.s32 	%r1985, %r1911, %r1984;
	xor.b32  	%r1986, %r1899, %r1985;
	shf.l.wrap.b32 	%r1987, %r1986, %r1986, 20;
	add.s32 	%r1988, %r1987, %r1405;
	add.s32 	%r1989, %r1988, %r1982;
	xor.b32  	%r1990, %r1984, %r1989;
	shf.l.wrap.b32 	%r1991, %r1990, %r1990, 24;
	add.s32 	%r1992, %r1985, %r1991;
	xor.b32  	%r1993, %r1987, %r1992;
	shf.l.wrap.b32 	%r1994, %r1993, %r1993, 25;
	shf.l.wrap.b32 	%r1995, %r1980, %r1980, 25;
	shf.l.wrap.b32 	%r1996, %r1967, %r1967, 25;
	shf.l.wrap.b32 	%r1997, %r1954, %r1954, 25;
	add.s32 	%r1998, %r1950, %r1420;
	add.s32 	%r1999, %r1998, %r1994;
	xor.b32  	%r2000, %r1965, %r1999;
	shf.l.wrap.b32 	%r2001, %r2000, %r2000, 16;
	add.s32 	%r2002, %r1979, %r2001;
	xor.b32  	%r2003, %r1994, %r2002;
	shf.l.wrap.b32 	%r2004, %r2003, %r2003, 20;
	add.s32 	%r2005, %r2004, %r1435;
	add.s32 	%r2006, %r2005, %r1999;
	xor.b32  	%r2007, %r2001, %r2006;
	shf.l.wrap.b32 	%r2008, %r2007, %r2007, 24;
	add.s32 	%r2009, %r2002, %r2008;
	xor.b32  	%r2010, %r2004, %r2009;
	shf.l.wrap.b32 	%r2011, %r2010, %r2010, 25;
	add.s32 	%r2012, %r1963, %r1426;
	add.s32 	%r2013, %r2012, %r1997;
	xor.b32  	%r2014, %r1978, %r2013;
	shf.l.wrap.b32 	%r2015, %r2014, %r2014, 16;
	add.s32 	%r2016, %r1992, %r2015;
	xor.b32  	%r2017, %r1997, %r2016;
	shf.l.wrap.b32 	%r2018, %r2017, %r2017, 20;
	add.s32 	%r2019, %r2018, %r1408;
	add.s32 	%r2020, %r2019, %r2013;
	xor.b32  	%r2021, %r2015, %r2020;
	shf.l.wrap.b32 	%r2022, %r2021, %r2021, 24;
	add.s32 	%r2023, %r2016, %r2022;
	xor.b32  	%r2024, %r2018, %r2023;
	shf.l.wrap.b32 	%r2025, %r2024, %r2024, 25;
	add.s32 	%r2026, %r1976, %r1417;
	add.s32 	%r2027, %r2026, %r1996;
	xor.b32  	%r2028, %r1991, %r2027;
	shf.l.wrap.b32 	%r2029, %r2028, %r2028, 16;
	add.s32 	%r2030, %r1953, %r2029;
	xor.b32  	%r2031, %r1996, %r2030;
	shf.l.wrap.b32 	%r2032, %r2031, %r2031, 20;
	add.s32 	%r2033, %r2032, %r1429;
	add.s32 	%r2034, %r2033, %r2027;
	xor.b32  	%r2035, %r2029, %r2034;
	shf.l.wrap.b32 	%r2036, %r2035, %r2035, 24;
	add.s32 	%r2037, %r2030, %r2036;
	xor.b32  	%r2038, %r2032, %r2037;
	shf.l.wrap.b32 	%r2039, %r2038, %r2038, 25;
	add.s32 	%r2040, %r1989, %r1438;
	add.s32 	%r2041, %r2040, %r1995;
	xor.b32  	%r2042, %r1952, %r2041;
	shf.l.wrap.b32 	%r2043, %r2042, %r2042, 16;
	add.s32 	%r2044, %r1966, %r2043;
	xor.b32  	%r2045, %r1995, %r2044;
	shf.l.wrap.b32 	%r2046, %r2045, %r2045, 20;
	add.s32 	%r2047, %r2046, %r1396;
	add.s32 	%r2048, %r2047, %r2041;
	xor.b32  	%r2049, %r2043, %r2048;
	shf.l.wrap.b32 	%r2050, %r2049, %r2049, 24;
	add.s32 	%r2051, %r2044, %r2050;
	xor.b32  	%r2052, %r2046, %r2051;
	shf.l.wrap.b32 	%r2053, %r2052, %r2052, 25;
	add.s32 	%r2054, %r2006, %r1432;
	add.s32 	%r2055, %r2054, %r2025;
	xor.b32  	%r2056, %r2050, %r2055;
	shf.l.wrap.b32 	%r2057, %r2056, %r2056, 16;
	add.s32 	%r2058, %r2037, %r2057;
	xor.b32  	%r2059, %r2025, %r2058;
	shf.l.wrap.b32 	%r2060, %r2059, %r2059, 20;
	add.s32 	%r2061, %r2060, %r1402;
	add.s32 	%r2062, %r2061, %r2055;
	xor.b32  	%r2063, %r2057, %r2062;
	shf.l.wrap.b32 	%r2064, %r2063, %r2063, 24;
	add.s32 	%r2065, %r2058, %r2064;
	xor.b32  	%r2066, %r2060, %r2065;
	add.s32 	%r2067, %r2020, %r1393;
	add.s32 	%r2068, %r2067, %r2039;
	xor.b32  	%r2069, %r2008, %r2068;
	shf.l.wrap.b32 	%r2070, %r2069, %r2069, 16;
	add.s32 	%r2071, %r2051, %r2070;
	xor.b32  	%r2072, %r2039, %r2071;
	shf.l.wrap.b32 	%r2073, %r2072, %r2072, 20;
	add.s32 	%r2074, %r2073, %r1423;
	add.s32 	%r2075, %r2074, %r2068;
	xor.b32  	%r2076, %r2070, %r2075;
	shf.l.wrap.b32 	%r2077, %r2076, %r2076, 24;
	add.s32 	%r2078, %r2071, %r2077;
	xor.b32  	%r2079, %r2073, %r2078;
	add.s32 	%r2080, %r2034, %r1399;
	add.s32 	%r2081, %r2080, %r2053;
	xor.b32  	%r2082, %r2022, %r2081;
	shf.l.wrap.b32 	%r2083, %r2082, %r2082, 16;
	add.s32 	%r2084, %r2009, %r2083;
	xor.b32  	%r2085, %r2053, %r2084;
	shf.l.wrap.b32 	%r2086, %r2085, %r2085, 20;
	add.s32 	%r2087, %r2086, %r1411;
	add.s32 	%r2088, %r2087, %r2081;
	xor.b32  	%r2089, %r2083, %r2088;
	shf.l.wrap.b32 	%r2090, %r2089, %r2089, 24;
	add.s32 	%r2091, %r2084, %r2090;
	xor.b32  	%r2092, %r2086, %r2091;
	add.s32 	%r2093, %r2048, %r1405;
	add.s32 	%r2094, %r2093, %r2011;
	xor.b32  	%r2095, %r2036, %r2094;
	shf.l.wrap.b32 	%r2096, %r2095, %r2095, 16;
	add.s32 	%r2097, %r2023, %r2096;
	xor.b32  	%r2098, %r2011, %r2097;
	shf.l.wrap.b32 	%r2099, %r2098, %r2098, 20;
	add.s32 	%r2100, %r2099, %r1414;
	add.s32 	%r2101, %r2100, %r2094;
	xor.b32  	%r2102, %r2096, %r2101;
	shf.l.wrap.b32 	%r2103, %r2102, %r2102, 24;
	add.s32 	%r2104, %r2097, %r2103;
	xor.b32  	%r2105, %r2099, %r2104;
	shf.l.wrap.b32 	%r2106, %r2105, %r2105, 25;
	shf.l.wrap.b32 	%r2107, %r2092, %r2092, 25;
	shf.l.wrap.b32 	%r2108, %r2079, %r2079, 25;
	shf.l.wrap.b32 	%r2109, %r2066, %r2066, 25;
	add.s32 	%r2110, %r2062, %r1426;
	add.s32 	%r2111, %r2110, %r2106;
	xor.b32  	%r2112, %r2077, %r2111;
	shf.l.wrap.b32 	%r2113, %r2112, %r2112, 16;
	add.s32 	%r2114, %r2091, %r2113;
	xor.b32  	%r2115, %r2106, %r2114;
	shf.l.wrap.b32 	%r2116, %r2115, %r2115, 20;
	add.s32 	%r2117, %r2116, %r1438;
	add.s32 	%r2118, %r2117, %r2111;
	xor.b32  	%r2119, %r2113, %r2118;
	shf.l.wrap.b32 	%r2120, %r2119, %r2119, 24;
	add.s32 	%r2121, %r2114, %r2120;
	xor.b32  	%r2122, %r2116, %r2121;
	shf.l.wrap.b32 	%r2123, %r2122, %r2122, 25;
	add.s32 	%r2124, %r2075, %r1408;
	add.s32 	%r2125, %r2124, %r2109;
	xor.b32  	%r2126, %r2090, %r2125;
	shf.l.wrap.b32 	%r2127, %r2126, %r2126, 16;
	add.s32 	%r2128, %r2104, %r2127;
	xor.b32  	%r2129, %r2109, %r2128;
	shf.l.wrap.b32 	%r2130, %r2129, %r2129, 20;
	add.s32 	%r2131, %r2130, %r1393;
	add.s32 	%r2132, %r2131, %r2125;
	xor.b32  	%r2133, %r2127, %r2132;
	shf.l.wrap.b32 	%r2134, %r2133, %r2133, 24;
	add.s32 	%r2135, %r2128, %r2134;
	xor.b32  	%r2136, %r2130, %r2135;
	shf.l.wrap.b32 	%r2137, %r2136, %r2136, 25;
	add.s32 	%r2138, %r2088, %r1396;
	add.s32 	%r2139, %r2138, %r2108;
	xor.b32  	%r2140, %r2103, %r2139;
	shf.l.wrap.b32 	%r2141, %r2140, %r2140, 16;
	add.s32 	%r2142, %r2065, %r2141;
	xor.b32  	%r2143, %r2108, %r2142;
	shf.l.wrap.b32 	%r2144, %r2143, %r2143, 20;
	add.s32 	%r2145, %r2144, %r1420;
	add.s32 	%r2146, %r2145, %r2139;
	xor.b32  	%r2147, %r2141, %r2146;
	shf.l.wrap.b32 	%r2148, %r2147, %r2147, 24;
	add.s32 	%r2149, %r2142, %r2148;
	xor.b32  	%r2150, %r2144, %r2149;
	shf.l.wrap.b32 	%r2151, %r2150, %r2150, 25;
	add.s32 	%r2152, %r2101, %r1417;
	add.s32 	%r2153, %r2152, %r2107;
	xor.b32  	%r2154, %r2064, %r2153;
	shf.l.wrap.b32 	%r2155, %r2154, %r2154, 16;
	add.s32 	%r2156, %r2078, %r2155;
	xor.b32  	%r2157, %r2107, %r2156;
	shf.l.wrap.b32 	%r2158, %r2157, %r2157, 20;
	add.s32 	%r2159, %r2158, %r1411;
	add.s32 	%r2160, %r2159, %r2153;
	xor.b32  	%r2161, %r2155, %r2160;
	shf.l.wrap.b32 	%r2162, %r2161, %r2161, 24;
	add.s32 	%r2163, %r2156, %r2162;
	xor.b32  	%r2164, %r2158, %r2163;
	shf.l.wrap.b32 	%r2165, %r2164, %r2164, 25;
	add.s32 	%r2166, %r2118, %r1435;
	add.s32 	%r2167, %r2166, %r2137;
	xor.b32  	%r2168, %r2162, %r2167;
	shf.l.wrap.b32 	%r2169, %r2168, %r2168, 16;
	add.s32 	%r2170, %r2149, %r2169;
	xor.b32  	%r2171, %r2137, %r2170;
	shf.l.wrap.b32 	%r2172, %r2171, %r2171, 20;
	add.s32 	%r2173, %r2172, %r1423;
	add.s32 	%r2174, %r2173, %r2167;
	xor.b32  	%r2175, %r2169, %r2174;
	shf.l.wrap.b32 	%r2176, %r2175, %r2175, 24;
	add.s32 	%r2177, %r2170, %r2176;
	xor.b32  	%r2178, %r2172, %r2177;
	add.s32 	%r2179, %r2132, %r1399;
	add.s32 	%r2180, %r2179, %r2151;
	xor.b32  	%r2181, %r2120, %r2180;
	shf.l.wrap.b32 	%r2182, %r2181, %r2181, 16;
	add.s32 	%r2183, %r2163, %r2182;
	xor.b32  	%r2184, %r2151, %r2183;
	shf.l.wrap.b32 	%r2185, %r2184, %r2184, 20;
	add.s32 	%r2186, %r2185, %r1429;
	add.s32 	%r2187, %r2186, %r2180;
	xor.b32  	%r2188, %r2182, %r2187;
	shf.l.wrap.b32 	%r2189, %r2188, %r2188, 24;
	add.s32 	%r2190, %r2183, %r2189;
	xor.b32  	%r2191, %r2185, %r2190;
	add.s32 	%r2192, %r2146, %r1402;
	add.s32 	%r2193, %r2192, %r2165;
	xor.b32  	%r2194, %r2134, %r2193;
	shf.l.wrap.b32 	%r2195, %r2194, %r2194, 16;
	add.s32 	%r2196, %r2121, %r2195;
	xor.b32  	%r2197, %r2165, %r2196;
	shf.l.wrap.b32 	%r2198, %r2197, %r2197, 20;
	add.s32 	%r2199, %r2198, %r1405;
	add.s32 	%r2200, %r2199, %r2193;
	xor.b32  	%r2201, %r2195, %r2200;
	shf.l.wrap.b32 	%r2202, %r2201, %r2201, 24;
	add.s32 	%r2203, %r2196, %r2202;
	xor.b32  	%r2204, %r2198, %r2203;
	add.s32 	%r2205, %r2160, %r1414;
	add.s32 	%r2206, %r2205, %r2123;
	xor.b32  	%r2207, %r2148, %r2206;
	shf.l.wrap.b32 	%r2208, %r2207, %r2207, 16;
	add.s32 	%r2209, %r2135, %r2208;
	xor.b32  	%r2210, %r2123, %r2209;
	shf.l.wrap.b32 	%r2211, %r2210, %r2210, 20;
	add.s32 	%r2212, %r2211, %r1432;
	add.s32 	%r2213, %r2212, %r2206;
	xor.b32  	%r2214, %r2208, %r2213;
	shf.l.wrap.b32 	%r2215, %r2214, %r2214, 24;
	add.s32 	%r2216, %r2209, %r2215;
	xor.b32  	%r2217, %r2211, %r2216;
	shf.l.wrap.b32 	%r2218, %r2217, %r2217, 25;
	shf.l.wrap.b32 	%r2219, %r2204, %r2204, 25;
	shf.l.wrap.b32 	%r2220, %r2191, %r2191, 25;
	shf.l.wrap.b32 	%r2221, %r2178, %r2178, 25;
	xor.b32  	%r2222, %r2203, %r2174;
	xor.b32  	%r2223, %r2216, %r2187;
	xor.b32  	%r2224, %r2177, %r2200;
	xor.b32  	%r2225, %r2190, %r2213;
	xor.b32  	%r2226, %r2189, %r2218;
	xor.b32  	%r2227, %r2202, %r2221;
	xor.b32  	%r2228, %r2215, %r2220;
	xor.b32  	%r2229, %r2176, %r2219;
	st.local.v4.b32 	[%rd1], {%r2222, %r2223, %r2224, %r2225};
	st.local.v4.b32 	[%rd1+16], {%r2226, %r2227, %r2228, %r2229};
	st.local.u64 	[%rd1+32], %rd6;
	cvt.u32.u64 	%r2230, %rd6;
	{ .reg .b32 tmp; mov.b64 {tmp, %r2231}, %rd6; }
	and.b32  	%r2232, %r2231, 255;
	cvt.u32.u64 	%r2233, %rd61;
	shl.b32 	%r2234, %r2233, 8;
	and.b32  	%r2235, %r2234, 65280;
	or.b32  	%r2236, %r2235, %r2232;
	cvt.u32.u64 	%r2237, %rd62;
	shl.b32 	%r2238, %r2237, 16;
	and.b32  	%r2239, %r2238, 16711680;
	or.b32  	%r2240, %r2236, %r2239;
	cvt.u32.u64 	%r2241, %rd63;
	shl.b32 	%r2242, %r2241, 24;
	or.b32  	%r2243, %r2240, %r2242;
	add.s32 	%r2244, %r44, %r48;
	add.s32 	%r2245, %r2222, %r2244;
	shf.l.wrap.b32 	%r2246, %r2245, %r2245, 16;
	add.s32 	%r2247, %r44, %r2246;
	xor.b32  	%r2248, %r48, %r2247;
	shf.l.wrap.b32 	%r2249, %r2248, %r2248, 20;
	add.s32 	%r2250, %r2249, %r2223;
	add.s32 	%r2251, %r2250, %r2245;
	xor.b32  	%r2252, %r2246, %r2251;
	shf.l.wrap.b32 	%r2253, %r2252, %r2252, 24;
	add.s32 	%r2254, %r2247, %r2253;
	xor.b32  	%r2255, %r2249, %r2254;
	shf.l.wrap.b32 	%r2256, %r2255, %r2255, 25;
	add.s32 	%r2257, %r41, %r47;
	add.s32 	%r2258, %r2224, %r2257;
	shf.l.wrap.b32 	%r2259, %r2258, %r2258, 16;
	add.s32 	%r2260, %r41, %r2259;
	xor.b32  	%r2261, %r47, %r2260;
	shf.l.wrap.b32 	%r2262, %r2261, %r2261, 20;
	add.s32 	%r2263, %r2262, %r2225;
	add.s32 	%r2264, %r2263, %r2258;
	xor.b32  	%r2265, %r2259, %r2264;
	shf.l.wrap.b32 	%r2266, %r2265, %r2265, 24;
	add.s32 	%r2267, %r2260, %r2266;
	xor.b32  	%r2268, %r2262, %r2267;
	shf.l.wrap.b32 	%r2269, %r2268, %r2268, 25;
	add.s32 	%r2270, %r43, %r46;
	add.s32 	%r2271, %r2226, %r2270;
	xor.b32  	%r2272, %r2271, 40;
	shf.l.wrap.b32 	%r2273, %r2271, %r2272, 16;
	add.s32 	%r2274, %r43, %r2273;
	xor.b32  	%r2275, %r46, %r2274;
	shf.l.wrap.b32 	%r2276, %r2275, %r2275, 20;
	add.s32 	%r2277, %r2276, %r2227;
	add.s32 	%r2278, %r2277, %r2271;
	xor.b32  	%r2279, %r2273, %r2278;
	shf.l.wrap.b32 	%r2280, %r2279, %r2279, 24;
	add.s32 	%r2281, %r2274, %r2280;
	xor.b32  	%r2282, %r2276, %r2281;
	shf.l.wrap.b32 	%r2283, %r2282, %r2282, 25;
	add.s32 	%r2284, %r42, %r45;
	add.s32 	%r2285, %r2228, %r2284;
	xor.b32  	%r2286, %r2285, 9;
	shf.l.wrap.b32 	%r2287, %r2285, %r2286, 16;
	add.s32 	%r2288, %r42, %r2287;
	xor.b32  	%r2289, %r45, %r2288;
	shf.l.wrap.b32 	%r2290, %r2289, %r2289, 20;
	add.s32 	%r2291, %r2290, %r2229;
	add.s32 	%r2292, %r2291, %r2285;
	xor.b32  	%r2293, %r2287, %r2292;
	shf.l.wrap.b32 	%r2294, %r2293, %r2293, 24;
	add.s32 	%r2295, %r2288, %r2294;
	xor.b32  	%r2296, %r2290, %r2295;
	shf.l.wrap.b32 	%r2297, %r2296, %r2296, 25;
	add.s32 	%r2298, %r2251, %r2230;
	add.s32 	%r2299, %r2298, %r2269;
	xor.b32  	%r2300, %r2294, %r2299;
	shf.l.wrap.b32 	%r2301, %r2300, %r2300, 16;
	add.s32 	%r2302, %r2281, %r2301;
	xor.b32  	%r2303, %r2269, %r2302;
	shf.l.wrap.b32 	%r2304, %r2303, %r2303, 20;
	add.s32 	%r2305, %r2304, %r2243;
	add.s32 	%r2306, %r2305, %r2299;
	xor.b32  	%r2307, %r2301, %r2306;
	shf.l.wrap.b32 	%r2308, %r2307, %r2307, 24;
	add.s32 	%r2309, %r2302, %r2308;
	xor.b32  	%r2310, %r2304, %r2309;
	add.s32 	%r2311, %r2264, %r2283;
	xor.b32  	%r2312, %r2253, %r2311;
	shf.l.wrap.b32 	%r2313, %r2312, %r2312, 16;
	add.s32 	%r2314, %r2295, %r2313;
	xor.b32  	%r2315, %r2283, %r2314;
	shf.l.wrap.b32 	%r2316, %r2315, %r2315, 20;
	add.s32 	%r2317, %r2316, %r2311;
	xor.b32  	%r2318, %r2313, %r2317;
	shf.l.wrap.b32 	%r2319, %r2318, %r2318, 24;
	add.s32 	%r2320, %r2314, %r2319;
	xor.b32  	%r2321, %r2316, %r2320;
	add.s32 	%r2322, %r2278, %r2297;
	xor.b32  	%r2323, %r2266, %r2322;
	shf.l.wrap.b32 	%r2324, %r2323, %r2323, 16;
	add.s32 	%r2325, %r2254, %r2324;
	xor.b32  	%r2326, %r2297, %r2325;
	shf.l.wrap.b32 	%r2327, %r2326, %r2326, 20;
	add.s32 	%r2328, %r2327, %r2322;
	xor.b32  	%r2329, %r2324, %r2328;
	shf.l.wrap.b32 	%r2330, %r2329, %r2329, 24;
	add.s32 	%r2331, %r2325, %r2330;
	xor.b32  	%r2332, %r2327, %r2331;
	add.s32 	%r2333, %r2292, %r2256;
	xor.b32  	%r2334, %r2280, %r2333;
	shf.l.wrap.b32 	%r2335, %r2334, %r2334, 16;
	add.s32 	%r2336, %r2267, %r2335;
	xor.b32  	%r2337, %r2256, %r2336;
	shf.l.wrap.b32 	%r2338, %r2337, %r2337, 20;
	add.s32 	%r2339, %r2338, %r2333;
	xor.b32  	%r2340, %r2335, %r2339;
	shf.l.wrap.b32 	%r2341, %r2340, %r2340, 24;
	add.s32 	%r2342, %r2336, %r2341;
	xor.b32  	%r2343, %r2338, %r2342;
	shf.l.wrap.b32 	%r2344, %r2343, %r2343, 25;
	shf.l.wrap.b32 	%r2345, %r2332, %r2332, 25;
	shf.l.wrap.b32 	%r2346, %r2321, %r2321, 25;
	shf.l.wrap.b32 	%r2347, %r2310, %r2310, 25;
	add.s32 	%r2348, %r2306, %r2224;
	add.s32 	%r2349, %r2348, %r2344;
	xor.b32  	%r2350, %r2319, %r2349;
	shf.l.wrap.b32 	%r2351, %r2350, %r2350, 16;
	add.s32 	%r2352, %r2331, %r2351;
	xor.b32  	%r2353, %r2344, %r2352;
	shf.l.wrap.b32 	%r2354, %r2353, %r2353, 20;
	add.s32 	%r2355, %r2354, %r2228;
	add.s32 	%r2356, %r2355, %r2349;
	xor.b32  	%r2357, %r2351, %r2356;
	shf.l.wrap.b32 	%r2358, %r2357, %r2357, 24;
	add.s32 	%r2359, %r2352, %r2358;
	xor.b32  	%r2360, %r2354, %r2359;
	shf.l.wrap.b32 	%r2361, %r2360, %r2360, 25;
	add.s32 	%r2362, %r2317, %r2225;
	add.s32 	%r2363, %r2362, %r2347;
	xor.b32  	%r2364, %r2330, %r2363;
	shf.l.wrap.b32 	%r2365, %r2364, %r2364, 16;
	add.s32 	%r2366, %r2342, %r2365;
	xor.b32  	%r2367, %r2347, %r2366;
	shf.l.wrap.b32 	%r2368, %r2367, %r2367, 20;
	add.s32 	%r2369, %r2368, %r2363;
	xor.b32  	%r2370, %r2365, %r2369;
	shf.l.wrap.b32 	%r2371, %r2370, %r2370, 24;
	add.s32 	%r2372, %r2366, %r2371;
	xor.b32  	%r2373, %r2368, %r2372;
	shf.l.wrap.b32 	%r2374, %r2373, %r2373, 25;
	add.s32 	%r2375, %r2328, %r2229;
	add.s32 	%r2376, %r2375, %r2346;
	xor.b32  	%r2377, %r2341, %r2376;
	shf.l.wrap.b32 	%r2378, %r2377, %r2377, 16;
	add.s32 	%r2379, %r2309, %r2378;
	xor.b32  	%r2380, %r2346, %r2379;
	shf.l.wrap.b32 	%r2381, %r2380, %r2380, 20;
	add.s32 	%r2382, %r2381, %r2222;
	add.s32 	%r2383, %r2382, %r2376;
	xor.b32  	%r2384, %r2378, %r2383;
	shf.l.wrap.b32 	%r2385, %r2384, %r2384, 24;
	add.s32 	%r2386, %r2379, %r2385;
	xor.b32  	%r2387, %r2381, %r2386;
	shf.l.wrap.b32 	%r2388, %r2387, %r2387, 25;
	add.s32 	%r2389, %r2339, %r2226;
	add.s32 	%r2390, %r2389, %r2345;
	xor.b32  	%r2391, %r2308, %r2390;
	shf.l.wrap.b32 	%r2392, %r2391, %r2391, 16;
	add.s32 	%r2393, %r2320, %r2392;
	xor.b32  	%r2394, %r2345, %r2393;
	shf.l.wrap.b32 	%r2395, %r2394, %r2394, 20;
	add.s32 	%r2396, %r2395, %r2390;
	xor.b32  	%r2397, %r2392, %r2396;
	shf.l.wrap.b32 	%r2398, %r2397, %r2397, 24;
	add.s32 	%r2399, %r2393, %r2398;
	xor.b32  	%r2400, %r2395, %r2399;
	shf.l.wrap.b32 	%r2401, %r2400, %r2400, 25;
	add.s32 	%r2402, %r2356, %r2223;
	add.s32 	%r2403, %r2402, %r2374;
	xor.b32  	%r2404, %r2398, %r2403;
	shf.l.wrap.b32 	%r2405, %r2404, %r2404, 16;
	add.s32 	%r2406, %r2386, %r2405;
	xor.b32  	%r2407, %r2374, %r2406;
	shf.l.wrap.b32 	%r2408, %r2407, %r2407, 20;
	add.s32 	%r2409, %r2408, %r2403;
	xor.b32  	%r2410, %r2405, %r2409;
	shf.l.wrap.b32 	%r2411, %r2410, %r2410, 24;
	add.s32 	%r2412, %r2406, %r2411;
	xor.b32  	%r2413, %r2408, %r2412;
	add.s32 	%r2414, %r2369, %r2388;
	xor.b32  	%r2415, %r2358, %r2414;
	shf.l.wrap.b32 	%r2416, %r2415, %r2415, 16;
	add.s32 	%r2417, %r2399, %r2416;
	xor.b32  	%r2418, %r2388, %r2417;
	shf.l.wrap.b32 	%r2419, %r2418, %r2418, 20;
	add.s32 	%r2420, %r2419, %r2227;
	add.s32 	%r2421, %r2420, %r2414;
	xor.b32  	%r2422, %r2416, %r2421;
	shf.l.wrap.b32 	%r2423, %r2422, %r2422, 24;
	add.s32 	%r2424, %r2417, %r2423;
	xor.b32  	%r2425, %r2419, %r2424;
	add.s32 	%r2426, %r2383, %r2243;
	add.s32 	%r2427, %r2426, %r2401;
	xor.b32  	%r2428, %r2371, %r2427;
	shf.l.wrap.b32 	%r2429, %r2428, %r2428, 16;
	add.s32 	%r2430, %r2359, %r2429;
	xor.b32  	%r2431, %r2401, %r2430;
	shf.l.wrap.b32 	%r2432, %r2431, %r2431, 20;
	add.s32 	%r2433, %r2432, %r2427;
	xor.b32  	%r2434, %r2429, %r2433;
	shf.l.wrap.b32 	%r2435, %r2434, %r2434, 24;
	add.s32 	%r2436, %r2430, %r2435;
	xor.b32  	%r2437, %r2432, %r2436;
	add.s32 	%r2438, %r2396, %r2361;
	xor.b32  	%r2439, %r2385, %r2438;
	shf.l.wrap.b32 	%r2440, %r2439, %r2439, 16;
	add.s32 	%r2441, %r2372, %r2440;
	xor.b32  	%r2442, %r2361, %r2441;
	shf.l.wrap.b32 	%r2443, %r2442, %r2442, 20;
	add.s32 	%r2444, %r2443, %r2230;
	add.s32 	%r2445, %r2444, %r2438;
	xor.b32  	%r2446, %r2440, %r2445;
	shf.l.wrap.b32 	%r2447, %r2446, %r2446, 24;
	add.s32 	%r2448, %r2441, %r2447;
	xor.b32  	%r2449, %r2443, %r2448;
	shf.l.wrap.b32 	%r2450, %r2449, %r2449, 25;
	shf.l.wrap.b32 	%r2451, %r2437, %r2437, 25;
	shf.l.wrap.b32 	%r2452, %r2425, %r2425, 25;
	shf.l.wrap.b32 	%r2453, %r2413, %r2413, 25;
	add.s32 	%r2454, %r2409, %r2225;
	add.s32 	%r2455, %r2454, %r2450;
	xor.b32  	%r2456, %r2423, %r2455;
	shf.l.wrap.b32 	%r2457, %r2456, %r2456, 16;
	add.s32 	%r2458, %r2436, %r2457;
	xor.b32  	%r2459, %r2450, %r2458;
	shf.l.wrap.b32 	%r2460, %r2459, %r2459, 20;
	add.s32 	%r2461, %r2460, %r2226;
	add.s32 	%r2462, %r2461, %r2455;
	xor.b32  	%r2463, %r2457, %r2462;
	shf.l.wrap.b32 	%r2464, %r2463, %r2463, 24;
	add.s32 	%r2465, %r2458, %r2464;
	xor.b32  	%r2466, %r2460, %r2465;
	shf.l.wrap.b32 	%r2467, %r2466, %r2466, 25;
	add.s32 	%r2468, %r2421, %r2453;
	xor.b32  	%r2469, %r2435, %r2468;
	shf.l.wrap.b32 	%r2470, %r2469, %r2469, 16;
	add.s32 	%r2471, %r2448, %r2470;
	xor.b32  	%r2472, %r2453, %r2471;
	shf.l.wrap.b32 	%r2473, %r2472, %r2472, 20;
	add.s32 	%r2474, %r2473, %r2468;
	xor.b32  	%r2475, %r2470, %r2474;
	shf.l.wrap.b32 	%r2476, %r2475, %r2475, 24;
	add.s32 	%r2477, %r2471, %r2476;
	xor.b32  	%r2478, %r2473, %r2477;
	shf.l.wrap.b32 	%r2479, %r2478, %r2478, 25;
	add.s32 	%r2480, %r2433, %r2452;
	xor.b32  	%r2481, %r2447, %r2480;
	shf.l.wrap.b32 	%r2482, %r2481, %r2481, 16;
	add.s32 	%r2483, %r2412, %r2482;
	xor.b32  	%r2484, %r2452, %r2483;
	shf.l.wrap.b32 	%r2485, %r2484, %r2484, 20;
	add.s32 	%r2486, %r2485, %r2224;
	add.s32 	%r2487, %r2486, %r2480;
	xor.b32  	%r2488, %r2482, %r2487;
	shf.l.wrap.b32 	%r2489, %r2488, %r2488, 24;
	add.s32 	%r2490, %r2483, %r2489;
	xor.b32  	%r2491, %r2485, %r2490;
	shf.l.wrap.b32 	%r2492, %r2491, %r2491, 25;
	add.s32 	%r2493, %r2445, %r2229;
	add.s32 	%r2494, %r2493, %r2451;
	xor.b32  	%r2495, %r2411, %r2494;
	shf.l.wrap.b32 	%r2496, %r2495, %r2495, 16;
	add.s32 	%r2497, %r2424, %r2496;
	xor.b32  	%r2498, %r2451, %r2497;
	shf.l.wrap.b32 	%r2499, %r2498, %r2498, 20;
	add.s32 	%r2500, %r2499, %r2494;
	xor.b32  	%r2501, %r2496, %r2500;
	shf.l.wrap.b32 	%r2502, %r2501, %r2501, 24;
	add.s32 	%r2503, %r2497, %r2502;
	xor.b32  	%r2504, %r2499, %r2503;
	shf.l.wrap.b32 	%r2505, %r2504, %r2504, 25;
	add.s32 	%r2506, %r2462, %r2228;
	add.s32 	%r2507, %r2506, %r2479;
	xor.b32  	%r2508, %r2502, %r2507;
	shf.l.wrap.b32 	%r2509, %r2508, %r2508, 16;
	add.s32 	%r2510, %r2490, %r2509;
	xor.b32  	%r2511, %r2479, %r2510;
	shf.l.wrap.b32 	%r2512, %r2511, %r2511, 20;
	add.s32 	%r2513, %r2512, %r2227;
	add.s32 	%r2514, %r2513, %r2507;
	xor.b32  	%r2515, %r2509, %r2514;
	shf.l.wrap.b32 	%r2516, %r2515, %r2515, 24;
	add.s32 	%r2517, %r2510, %r2516;
	xor.b32  	%r2518, %r2512, %r2517;
	add.s32 	%r2519, %r2474, %r2243;
	add.s32 	%r2520, %r2519, %r2492;
	xor.b32  	%r2521, %r2464, %r2520;
	shf.l.wrap.b32 	%r2522, %r2521, %r2521, 16;
	add.s32 	%r2523, %r2503, %r2522;
	xor.b32  	%r2524, %r2492, %r2523;
	shf.l.wrap.b32 	%r2525, %r2524, %r2524, 20;
	add.s32 	%r2526, %r2525, %r2222;
	add.s32 	%r2527, %r2526, %r2520;
	xor.b32  	%r2528, %r2522, %r2527;
	shf.l.wrap.b32 	%r2529, %r2528, %r2528, 24;
	add.s32 	%r2530, %r2523, %r2529;
	xor.b32  	%r2531, %r2525, %r2530;
	add.s32 	%r2532, %r2487, %r2505;
	xor.b32  	%r2533, %r2476, %r2532;
	shf.l.wrap.b32 	%r2534, %r2533, %r2533, 16;
	add.s32 	%r2535, %r2465, %r2534;
	xor.b32  	%r2536, %r2505, %r2535;
	shf.l.wrap.b32 	%r2537, %r2536, %r2536, 20;
	add.s32 	%r2538, %r2537, %r2532;
	xor.b32  	%r2539, %r2534, %r2538;
	shf.l.wrap.b32 	%r2540, %r2539, %r2539, 24;
	add.s32 	%r2541, %r2535, %r2540;
	xor.b32  	%r2542, %r2537, %r2541;
	add.s32 	%r2543, %r2500, %r2230;
	add.s32 	%r2544, %r2543, %r2467;
	xor.b32  	%r2545, %r2489, %r2544;
	shf.l.wrap.b32 	%r2546, %r2545, %r2545, 16;
	add.s32 	%r2547, %r2477, %r2546;
	xor.b32  	%r2548, %r2467, %r2547;
	shf.l.wrap.b32 	%r2549, %r2548, %r2548, 20;
	add.s32 	%r2550, %r2549, %r2223;
	add.s32 	%r2551, %r2550, %r2544;
	xor.b32  	%r2552, %r2546, %r2551;
	shf.l.wrap.b32 	%r2553, %r2552, %r2552, 24;
	add.s32 	%r2554, %r2547, %r2553;
	xor.b32  	%r2555, %r2549, %r2554;
	shf.l.wrap.b32 	%r2556, %r2555, %r2555, 25;
	shf.l.wrap.b32 	%r2557, %r2542, %r2542, 25;
	shf.l.wrap.b32 	%r2558, %r2531, %r2531, 25;
	shf.l.wrap.b32 	%r2559, %r2518, %r2518, 25;
	add.s32 	%r2560, %r2514, %r2556;
	xor.b32  	%r2561, %r2529, %r2560;
	shf.l.wrap.b32 	%r2562, %r2561, %r2561, 16;
	add.s32 	%r2563, %r2541, %r2562;
	xor.b32  	%r2564, %r2556, %r2563;
	shf.l.wrap.b32 	%r2565, %r2564, %r2564, 20;
	add.s32 	%r2566, %r2565, %r2229;
	add.s32 	%r2567, %r2566, %r2560;
	xor.b32  	%r2568, %r2562, %r2567;
	shf.l.wrap.b32 	%r2569, %r2568, %r2568, 24;
	add.s32 	%r2570, %r2563, %r2569;
	xor.b32  	%r2571, %r2565, %r2570;
	shf.l.wrap.b32 	%r2572, %r2571, %r2571, 25;
	add.s32 	%r2573, %r2527, %r2559;
	xor.b32  	%r2574, %r2540, %r2573;
	shf.l.wrap.b32 	%r2575, %r2574, %r2574, 16;
	add.s32 	%r2576, %r2554, %r2575;
	xor.b32  	%r2577, %r2559, %r2576;
	shf.l.wrap.b32 	%r2578, %r2577, %r2577, 20;
	add.s32 	%r2579, %r2578, %r2243;
	add.s32 	%r2580, %r2579, %r2573;
	xor.b32  	%r2581, %r2575, %r2580;
	shf.l.wrap.b32 	%r2582, %r2581, %r2581, 24;
	add.s32 	%r2583, %r2576, %r2582;
	xor.b32  	%r2584, %r2578, %r2583;
	shf.l.wrap.b32 	%r2585, %r2584, %r2584, 25;
	add.s32 	%r2586, %r2538, %r2558;
	xor.b32  	%r2587, %r2553, %r2586;
	shf.l.wrap.b32 	%r2588, %r2587, %r2587, 16;
	add.s32 	%r2589, %r2517, %r2588;
	xor.b32  	%r2590, %r2558, %r2589;
	shf.l.wrap.b32 	%r2591, %r2590, %r2590, 20;
	add.s32 	%r2592, %r2591, %r2225;
	add.s32 	%r2593, %r2592, %r2586;
	xor.b32  	%r2594, %r2588, %r2593;
	shf.l.wrap.b32 	%r2595, %r2594, %r2594, 24;
	add.s32 	%r2596, %r2589, %r2595;
	xor.b32  	%r2597, %r2591, %r2596;
	shf.l.wrap.b32 	%r2598, %r2597, %r2597, 25;
	add.s32 	%r2599, %r2551, %r2557;
	xor.b32  	%r2600, %r2516, %r2599;
	shf.l.wrap.b32 	%r2601, %r2600, %r2600, 16;
	add.s32 	%r2602, %r2530, %r2601;
	xor.b32  	%r2603, %r2557, %r2602;
	shf.l.wrap.b32 	%r2604, %r2603, %r2603, 20;
	add.s32 	%r2605, %r2604, %r2599;
	xor.b32  	%r2606, %r2601, %r2605;
	shf.l.wrap.b32 	%r2607, %r2606, %r2606, 24;
	add.s32 	%r2608, %r2602, %r2607;
	xor.b32  	%r2609, %r2604, %r2608;
	shf.l.wrap.b32 	%r2610, %r2609, %r2609, 25;
	add.s32 	%r2611, %r2567, %r2226;
	add.s32 	%r2612, %r2611, %r2585;
	xor.b32  	%r2613, %r2607, %r2612;
	shf.l.wrap.b32 	%r2614, %r2613, %r2613, 16;
	add.s32 	%r2615, %r2596, %r2614;
	xor.b32  	%r2616, %r2585, %r2615;
	shf.l.wrap.b32 	%r2617, %r2616, %r2616, 20;
	add.s32 	%r2618, %r2617, %r2222;
	add.s32 	%r2619, %r2618, %r2612;
	xor.b32  	%r2620, %r2614, %r2619;
	shf.l.wrap.b32 	%r2621, %r2620, %r2620, 24;
	add.s32 	%r2622, %r2615, %r2621;
	xor.b32  	%r2623, %r2617, %r2622;
	add.s32 	%r2624, %r2580, %r2598;
	xor.b32  	%r2625, %r2569, %r2624;
	shf.l.wrap.b32 	%r2626, %r2625, %r2625, 16;
	add.s32 	%r2627, %r2608, %r2626;
	xor.b32  	%r2628, %r2598, %r2627;
	shf.l.wrap.b32 	%r2629, %r2628, %r2628, 20;
	add.s32 	%r2630, %r2629, %r2224;
	add.s32 	%r2631, %r2630, %r2624;
	xor.b32  	%r2632, %r2626, %r2631;
	shf.l.wrap.b32 	%r2633, %r2632, %r2632, 24;
	add.s32 	%r2634, %r2627, %r2633;
	xor.b32  	%r2635, %r2629, %r2634;
	add.s32 	%r2636, %r2593, %r2227;
	add.s32 	%r2637, %r2636, %r2610;
	xor.b32  	%r2638, %r2582, %r2637;
	shf.l.wrap.b32 	%r2639, %r2638, %r2638, 16;
	add.s32 	%r2640, %r2570, %r2639;
	xor.b32  	%r2641, %r2610, %r2640;
	shf.l.wrap.b32 	%r2642, %r2641, %r2641, 20;
	add.s32 	%r2643, %r2642, %r2230;
	add.s32 	%r2644, %r2643, %r2637;
	xor.b32  	%r2645, %r2639, %r2644;
	shf.l.wrap.b32 	%r2646, %r2645, %r2645, 24;
	add.s32 	%r2647, %r2640, %r2646;
	xor.b32  	%r2648, %r2642, %r2647;
	add.s32 	%r2649, %r2605, %r2223;
	add.s32 	%r2650, %r2649, %r2572;
	xor.b32  	%r2651, %r2595, %r2650;
	shf.l.wrap.b32 	%r2652, %r2651, %r2651, 16;
	add.s32 	%r2653, %r2583, %r2652;
	xor.b32  	%r2654, %r2572, %r2653;
	shf.l.wrap.b32 	%r2655, %r2654, %r2654, 20;
	add.s32 	%r2656, %r2655, %r2228;
	add.s32 	%r2657, %r2656, %r2650;
	xor.b32  	%r2658, %r2652, %r2657;
	shf.l.wrap.b32 	%r2659, %r2658, %r2658, 24;
	add.s32 	%r2660, %r2653, %r2659;
	xor.b32  	%r2661, %r2655, %r2660;
	shf.l.wrap.b32 	%r2662, %r2661, %r2661, 25;
	shf.l.wrap.b32 	%r2663, %r2648, %r2648, 25;
	shf.l.wrap.b32 	%r2664, %r2635, %r2635, 25;
	shf.l.wrap.b32 	%r2665, %r2623, %r2623, 25;
	add.s32 	%r2666, %r2619, %r2662;
	xor.b32  	%r2667, %r2633, %r2666;
	shf.l.wrap.b32 	%r2668, %r2667, %r2667, 16;
	add.s32 	%r2669, %r2647, %r2668;
	xor.b32  	%r2670, %r2662, %r2669;
	shf.l.wrap.b32 	%r2671, %r2670, %r2670, 20;
	add.s32 	%r2672, %r2671, %r2666;
	xor.b32  	%r2673, %r2668, %r2672;
	shf.l.wrap.b32 	%r2674, %r2673, %r2673, 24;
	add.s32 	%r2675, %r2669, %r2674;
	xor.b32  	%r2676, %r2671, %r2675;
	shf.l.wrap.b32 	%r2677, %r2676, %r2676, 25;
	add.s32 	%r2678, %r2631, %r2243;
	add.s32 	%r2679, %r2678, %r2665;
	xor.b32  	%r2680, %r2646, %r2679;
	shf.l.wrap.b32 	%r2681, %r2680, %r2680, 16;
	add.s32 	%r2682, %r2660, %r2681;
	xor.b32  	%r2683, %r2665, %r2682;
	shf.l.wrap.b32 	%r2684, %r2683, %r2683, 20;
	add.s32 	%r2685, %r2684, %r2679;
	xor.b32  	%r2686, %r2681, %r2685;
	shf.l.wrap.b32 	%r2687, %r2686, %r2686, 24;
	add.s32 	%r2688, %r2682, %r2687;
	xor.b32  	%r2689, %r2684, %r2688;
	shf.l.wrap.b32 	%r2690, %r2689, %r2689, 25;
	add.s32 	%r2691, %r2644, %r2664;
	xor.b32  	%r2692, %r2659, %r2691;
	shf.l.wrap.b32 	%r2693, %r2692, %r2692, 16;
	add.s32 	%r2694, %r2622, %r2693;
	xor.b32  	%r2695, %r2664, %r2694;
	shf.l.wrap.b32 	%r2696, %r2695, %r2695, 20;
	add.s32 	%r2697, %r2696, %r2691;
	xor.b32  	%r2698, %r2693, %r2697;
	shf.l.wrap.b32 	%r2699, %r2698, %r2698, 24;
	add.s32 	%r2700, %r2694, %r2699;
	xor.b32  	%r2701, %r2696, %r2700;
	shf.l.wrap.b32 	%r2702, %r2701, %r2701, 25;
	add.s32 	%r2703, %r2657, %r2663;
	xor.b32  	%r2704, %r2621, %r2703;
	shf.l.wrap.b32 	%r2705, %r2704, %r2704, 16;
	add.s32 	%r2706, %r2634, %r2705;
	xor.b32  	%r2707, %r2663, %r2706;
	shf.l.wrap.b32 	%r2708, %r2707, %r2707, 20;
	add.s32 	%r2709, %r2708, %r2230;
	add.s32 	%r2710, %r2709, %r2703;
	xor.b32  	%r2711, %r2705, %r2710;
	shf.l.wrap.b32 	%r2712, %r2711, %r2711, 24;
	add.s32 	%r2713, %r2706, %r2712;
	xor.b32  	%r2714, %r2708, %r2713;
	shf.l.wrap.b32 	%r2715, %r2714, %r2714, 25;
	add.s32 	%r2716, %r2672, %r2229;
	add.s32 	%r2717, %r2716, %r2690;
	xor.b32  	%r2718, %r2712, %r2717;
	shf.l.wrap.b32 	%r2719, %r2718, %r2718, 16;
	add.s32 	%r2720, %r2700, %r2719;
	xor.b32  	%r2721, %r2690, %r2720;
	shf.l.wrap.b32 	%r2722, %r2721, %r2721, 20;
	add.s32 	%r2723, %r2722, %r2224;
	add.s32 	%r2724, %r2723, %r2717;
	xor.b32  	%r2725, %r2719, %r2724;
	shf.l.wrap.b32 	%r2726, %r2725, %r2725, 24;
	add.s32 	%r2727, %r2720, %r2726;
	xor.b32  	%r2728, %r2722, %r2727;
	add.s32 	%r2729, %r2685, %r2227;
	add.s32 	%r2730, %r2729, %r2702;
	xor.b32  	%r2731, %r2674, %r2730;
	shf.l.wrap.b32 	%r2732, %r2731, %r2731, 16;
	add.s32 	%r2733, %r2713, %r2732;
	xor.b32  	%r2734, %r2702, %r2733;
	shf.l.wrap.b32 	%r2735, %r2734, %r2734, 20;
	add.s32 	%r2736, %r2735, %r2225;
	add.s32 	%r2737, %r2736, %r2730;
	xor.b32  	%r2738, %r2732, %r2737;
	shf.l.wrap.b32 	%r2739, %r2738, %r2738, 24;
	add.s32 	%r2740, %r2733, %r2739;
	xor.b32  	%r2741, %r2735, %r2740;
	add.s32 	%r2742, %r2697, %r2222;
	add.s32 	%r2743, %r2742, %r2715;
	xor.b32  	%r2744, %r2687, %r2743;
	shf.l.wrap.b32 	%r2745, %r2744, %r2744, 16;
	add.s32 	%r2746, %r2675, %r2745;
	xor.b32  	%r2747, %r2715, %r2746;
	shf.l.wrap.b32 	%r2748, %r2747, %r2747, 20;
	add.s32 	%r2749, %r2748, %r2223;
	add.s32 	%r2750, %r2749, %r2743;
	xor.b32  	%r2751, %r2745, %r2750;
	shf.l.wrap.b32 	%r2752, %r2751, %r2751, 24;
	add.s32 	%r2753, %r2746, %r2752;
	xor.b32  	%r2754, %r2748, %r2753;
	add.s32 	%r2755, %r2710, %r2228;
	add.s32 	%r2756, %r2755, %r2677;
	xor.b32  	%r2757, %r2699, %r2756;
	shf.l.wrap.b32 	%r2758, %r2757, %r2757, 16;
	add.s32 	%r2759, %r2688, %r2758;
	xor.b32  	%r2760, %r2677, %r2759;
	shf.l.wrap.b32 	%r2761, %r2760, %r2760, 20;
	add.s32 	%r2762, %r2761, %r2226;
	add.s32 	%r2763, %r2762, %r2756;
	xor.b32  	%r2764, %r2758, %r2763;
	shf.l.wrap.b32 	%r2765, %r2764, %r2764, 24;
	add.s32 	%r2766, %r2759, %r2765;
	xor.b32  	%r2767, %r2761, %r2766;
	shf.l.wrap.b32 	%r2768, %r2767, %r2767, 25;
	shf.l.wrap.b32 	%r2769, %r2754, %r2754, 25;
	shf.l.wrap.b32 	%r2770, %r2741, %r2741, 25;
	shf.l.wrap.b32 	%r2771, %r2728, %r2728, 25;
	add.s32 	%r2772, %r2724, %r2243;
	add.s32 	%r2773, %r2772, %r2768;
	xor.b32  	%r2774, %r2739, %r2773;
	shf.l.wrap.b32 	%r2775, %r2774, %r2774, 16;
	add.s32 	%r2776, %r2753, %r2775;
	xor.b32  	%r2777, %r2768, %r2776;
	shf.l.wrap.b32 	%r2778, %r2777, %r2777, 20;
	add.s32 	%r2779, %r2778, %r2773;
	xor.b32  	%r2780, %r2775, %r2779;
	shf.l.wrap.b32 	%r2781, %r2780, %r2780, 24;
	add.s32 	%r2782, %r2776, %r2781;
	xor.b32  	%r2783, %r2778, %r2782;
	shf.l.wrap.b32 	%r2784, %r2783, %r2783, 25;
	add.s32 	%r2785, %r2737, %r2771;
	xor.b32  	%r2786, %r2752, %r2785;
	shf.l.wrap.b32 	%r2787, %r2786, %r2786, 16;
	add.s32 	%r2788, %r2766, %r2787;
	xor.b32  	%r2789, %r2771, %r2788;
	shf.l.wrap.b32 	%r2790, %r2789, %r2789, 20;
	add.s32 	%r2791, %r2790, %r2227;
	add.s32 	%r2792, %r2791, %r2785;
	xor.b32  	%r2793, %r2787, %r2792;
	shf.l.wrap.b32 	%r2794, %r2793, %r2793, 24;
	add.s32 	%r2795, %r2788, %r2794;
	xor.b32  	%r2796, %r2790, %r2795;
	shf.l.wrap.b32 	%r2797, %r2796, %r2796, 25;
	add.s32 	%r2798, %r2750, %r2230;
	add.s32 	%r2799, %r2798, %r2770;
	xor.b32  	%r2800, %r2765, %r2799;
	shf.l.wrap.b32 	%r2801, %r2800, %r2800, 16;
	add.s32 	%r2802, %r2727, %r2801;
	xor.b32  	%r2803, %r2770, %r2802;
	shf.l.wrap.b32 	%r2804, %r2803, %r2803, 20;
	add.s32 	%r2805, %r2804, %r2799;
	xor.b32  	%r2806, %r2801, %r2805;
	shf.l.wrap.b32 	%r2807, %r2806, %r2806, 24;
	add.s32 	%r2808, %r2802, %r2807;
	xor.b32  	%r2809, %r2804, %r2808;
	shf.l.wrap.b32 	%r2810, %r2809, %r2809, 25;
	add.s32 	%r2811, %r2763, %r2769;
	xor.b32  	%r2812, %r2726, %r2811;
	shf.l.wrap.b32 	%r2813, %r2812, %r2812, 16;
	add.s32 	%r2814, %r2740, %r2813;
	xor.b32  	%r2815, %r2769, %r2814;
	shf.l.wrap.b32 	%r2816, %r2815, %r2815, 20;
	add.s32 	%r2817, %r2816, %r2223;
	add.s32 	%r2818, %r2817, %r2811;
	xor.b32  	%r2819, %r2813, %r2818;
	shf.l.wrap.b32 	%r2820, %r2819, %r2819, 24;
	add.s32 	%r2821, %r2814, %r2820;
	xor.b32  	%r2822, %r2816, %r2821;
	shf.l.wrap.b32 	%r2823, %r2822, %r2822, 25;
	add.s32 	%r2824, %r2779, %r2797;
	xor.b32  	%r2825, %r2820, %r2824;
	shf.l.wrap.b32 	%r2826, %r2825, %r2825, 16;
	add.s32 	%r2827, %r2808, %r2826;
	xor.b32  	%r2828, %r2797, %r2827;
	shf.l.wrap.b32 	%r2829, %r2828, %r2828, 20;
	add.s32 	%r2830, %r2829, %r2225;
	add.s32 	%r2831, %r2830, %r2824;
	xor.b32  	%r2832, %r2826, %r2831;
	shf.l.wrap.b32 	%r2833, %r2832, %r2832, 24;
	add.s32 	%r2834, %r2827, %r2833;
	xor.b32  	%r2835, %r2829, %r2834;
	add.s32 	%r2836, %r2792, %r2222;
	add.s32 	%r2837, %r2836, %r2810;
	xor.b32  	%r2838, %r2781, %r2837;
	shf.l.wrap.b32 	%r2839, %r2838, %r2838, 16;
	add.s32 	%r2840, %r2821, %r2839;
	xor.b32  	%r2841, %r2810, %r2840;
	shf.l.wrap.b32 	%r2842, %r2841, %r2841, 20;
	add.s32 	%r2843, %r2842, %r2837;
	xor.b32  	%r2844, %r2839, %r2843;
	shf.l.wrap.b32 	%r2845, %r2844, %r2844, 24;
	add.s32 	%r2846, %r2840, %r2845;
	xor.b32  	%r2847, %r2842, %r2846;
	add.s32 	%r2848, %r2805, %r2224;
	add.s32 	%r2849, %r2848, %r2823;
	xor.b32  	%r2850, %r2794, %r2849;
	shf.l.wrap.b32 	%r2851, %r2850, %r2850, 16;
	add.s32 	%r2852, %r2782, %r2851;
	xor.b32  	%r2853, %r2823, %r2852;
	shf.l.wrap.b32 	%r2854, %r2853, %r2853, 20;
	add.s32 	%r2855, %r2854, %r2228;
	add.s32 	%r2856, %r2855, %r2849;
	xor.b32  	%r2857, %r2851, %r2856;
	shf.l.wrap.b32 	%r2858, %r2857, %r2857, 24;
	add.s32 	%r2859, %r2852, %r2858;
	xor.b32  	%r2860, %r2854, %r2859;
	add.s32 	%r2861, %r2818, %r2226;
	add.s32 	%r2862, %r2861, %r2784;
	xor.b32  	%r2863, %r2807, %r2862;
	shf.l.wrap.b32 	%r2864, %r2863, %r2863, 16;
	add.s32 	%r2865, %r2795, %r2864;
	xor.b32  	%r2866, %r2784, %r2865;
	shf.l.wrap.b32 	%r2867, %r2866, %r2866, 20;
	add.s32 	%r2868, %r2867, %r2229;
	add.s32 	%r2869, %r2868, %r2862;
	xor.b32  	%r2870, %r2864, %r2869;
	shf.l.wrap.b32 	%r2871, %r2870, %r2870, 24;
	add.s32 	%r2872, %r2865, %r2871;
	xor.b32  	%r2873, %r2867, %r2872;
	shf.l.wrap.b32 	%r2874, %r2873, %r2873, 25;
	shf.l.wrap.b32 	%r2875, %r2860, %r2860, 25;
	shf.l.wrap.b32 	%r2876, %r2847, %r2847, 25;
	shf.l.wrap.b32 	%r2877, %r2835, %r2835, 25;
	add.s32 	%r2878, %r2831, %r2874;
	xor.b32  	%r2879, %r2845, %r2878;
	shf.l.wrap.b32 	%r2880, %r2879, %r2879, 16;
	add.s32 	%r2881, %r2859, %r2880;
	xor.b32  	%r2882, %r2874, %r2881;
	shf.l.wrap.b32 	%r2883, %r2882, %r2882, 20;
	add.s32 	%r2884, %r2883, %r2878;
	xor.b32  	%r2885, %r2880, %r2884;
	shf.l.wrap.b32 	%r2886, %r2885, %r2885, 24;
	add.s32 	%r2887, %r2881, %r2886;
	xor.b32  	%r2888, %r2883, %r2887;
	shf.l.wrap.b32 	%r2889, %r2888, %r2888, 25;
	add.s32 	%r2890, %r2843, %r2227;
	add.s32 	%r2891, %r2890, %r2877;
	xor.b32  	%r2892, %r2858, %r2891;
	shf.l.wrap.b32 	%r2893, %r2892, %r2892, 16;
	add.s32 	%r2894, %r2872, %r2893;
	xor.b32  	%r2895, %r2877, %r2894;
	shf.l.wrap.b32 	%r2896, %r2895, %r2895, 20;
	add.s32 	%r2897, %r2896, %r2222;
	add.s32 	%r2898, %r2897, %r2891;
	xor.b32  	%r2899, %r2893, %r2898;
	shf.l.wrap.b32 	%r2900, %r2899, %r2899, 24;
	add.s32 	%r2901, %r2894, %r2900;
	xor.b32  	%r2902, %r2896, %r2901;
	shf.l.wrap.b32 	%r2903, %r2902, %r2902, 25;
	add.s32 	%r2904, %r2856, %r2223;
	add.s32 	%r2905, %r2904, %r2876;
	xor.b32  	%r2906, %r2871, %r2905;
	shf.l.wrap.b32 	%r2907, %r2906, %r2906, 16;
	add.s32 	%r2908, %r2834, %r2907;
	xor.b32  	%r2909, %r2876, %r2908;
	shf.l.wrap.b32 	%r2910, %r2909, %r2909, 20;
	add.s32 	%r2911, %r2910, %r2243;
	add.s32 	%r2912, %r2911, %r2905;
	xor.b32  	%r2913, %r2907, %r2912;
	shf.l.wrap.b32 	%r2914, %r2913, %r2913, 24;
	add.s32 	%r2915, %r2908, %r2914;
	xor.b32  	%r2916, %r2910, %r2915;
	shf.l.wrap.b32 	%r2917, %r2916, %r2916, 25;
	add.s32 	%r2918, %r2869, %r2230;
	add.s32 	%r2919, %r2918, %r2875;
	xor.b32  	%r2920, %r2833, %r2919;
	shf.l.wrap.b32 	%r2921, %r2920, %r2920, 16;
	add.s32 	%r2922, %r2846, %r2921;
	xor.b32  	%r2923, %r2875, %r2922;
	shf.l.wrap.b32 	%r2924, %r2923, %r2923, 20;
	add.s32 	%r2925, %r2924, %r2228;
	add.s32 	%r2926, %r2925, %r2919;
	xor.b32  	%r2927, %r2921, %r2926;
	shf.l.wrap.b32 	%r2928, %r2927, %r2927, 24;
	add.s32 	%r2929, %r2922, %r2928;
	xor.b32  	%r2930, %r2924, %r2929;
	shf.l.wrap.b32 	%r2931, %r2930, %r2930, 25;
	add.s32 	%r2932, %r2884, %r2903;
	xor.b32  	%r2933, %r2928, %r2932;
	shf.l.wrap.b32 	%r2934, %r2933, %r2933, 16;
	add.s32 	%r2935, %r2915, %r2934;
	xor.b32  	%r2936, %r2903, %r2935;
	shf.l.wrap.b32 	%r2937, %r2936, %r2936, 20;
	add.s32 	%r2938, %r2937, %r2932;
	xor.b32  	%r2939, %r2934, %r2938;
	shf.l.wrap.b32 	%r2940, %r2939, %r2939, 24;
	add.s32 	%r2941, %r2935, %r2940;
	xor.b32  	%r2942, %r2937, %r2941;
	add.s32 	%r2943, %r2898, %r2224;
	add.s32 	%r2944, %r2943, %r2917;
	xor.b32  	%r2945, %r2886, %r2944;
	shf.l.wrap.b32 	%r2946, %r2945, %r2945, 16;
	add.s32 	%r2947, %r2929, %r2946;
	xor.b32  	%r2948, %r2917, %r2947;
	shf.l.wrap.b32 	%r2949, %r2948, %r2948, 20;
	add.s32 	%r2950, %r2949, %r2944;
	xor.b32  	%r2951, %r2946, %r2950;
	shf.l.wrap.b32 	%r2952, %r2951, %r2951, 24;
	add.s32 	%r2953, %r2947, %r2952;
	xor.b32  	%r2954, %r2949, %r2953;
	add.s32 	%r2955, %r2912, %r2225;
	add.s32 	%r2956, %r2955, %r2931;
	xor.b32  	%r2957, %r2900, %r2956;
	shf.l.wrap.b32 	%r2958, %r2957, %r2957, 16;
	add.s32 	%r2959, %r2887, %r2958;
	xor.b32  	%r2960, %r2931, %r2959;
	shf.l.wrap.b32 	%r2961, %r2960, %r2960, 20;
	add.s32 	%r2962, %r2961, %r2226;
	add.s32 	%r2963, %r2962, %r2956;
	xor.b32  	%r2964, %r2958, %r2963;
	shf.l.wrap.b32 	%r2965, %r2964, %r2964, 24;
	add.s32 	%r2966, %r2959, %r2965;
	xor.b32  	%r2967, %r2961, %r2966;
	add.s32 	%r2968, %r2926, %r2229;
	add.s32 	%r2969, %r2968, %r2889;
	xor.b32  	%r2970, %r2914, %r2969;
	shf.l.wrap.b32 	%r2971, %r2970, %r2970, 16;
	add.s32 	%r2972, %r2901, %r2971;
	xor.b32  	%r2973, %r2889, %r2972;
	shf.l.wrap.b32 	%r2974, %r2973, %r2973, 20;
	add.s32 	%r2975, %r2974, %r2969;
	xor.b32  	%r2976, %r2971, %r2975;
	shf.l.wrap.b32 	%r2977, %r2976, %r2976, 24;
	add.s32 	%r2978, %r2972, %r2977;
	xor.b32  	%r2979, %r2974, %r2978;
	shf.l.wrap.b32 	%r2980, %r2979, %r2979, 25;
	shf.l.wrap.b32 	%r2981, %r2967, %r2967, 25;
	shf.l.wrap.b32 	%r2982, %r2954, %r2954, 25;
	shf.l.wrap.b32 	%r2983, %r2942, %r2942, 25;
	xor.b32  	%r208, %r2966, %r2938;
	xor.b32  	%r209, %r2978, %r2950;
	xor.b32  	%r210, %r2941, %r2963;
	xor.b32  	%r211, %r2953, %r2975;
	xor.b32  	%r228, %r2952, %r2980;
	xor.b32  	%r217, %r2965, %r2983;
	xor.b32  	%r226, %r2977, %r2982;
	xor.b32  	%r215, %r2940, %r2981;
	cvt.u16.u32 	%rs827, %r208;
	shr.u32 	%r2984, %r208, 8;
	cvt.u16.u32 	%rs826, %r2984;
	{ .reg .b16 tmp; mov.b32 {tmp, %rs825}, %r208; }
	shr.u32 	%r2985, %r208, 24;
	cvt.u16.u32 	%rs824, %r2985;
	cvt.u16.u32 	%rs823, %r209;
	shr.u32 	%r2986, %r209, 8;
	cvt.u16.u32 	%rs822, %r2986;
	{ .reg .b16 tmp; mov.b32 {tmp, %rs821}, %r209; }
	shr.u32 	%r2987, %r209, 24;
	cvt.u16.u32 	%rs820, %r2987;
	cvt.u16.u32 	%rs819, %r210;
	shr.u32 	%r2988, %r210, 8;
	cvt.u16.u32 	%rs818, %r2988;
	{ .reg .b16 tmp; mov.b32 {tmp, %rs817}, %r210; }
	shr.u32 	%r2989, %r210, 24;
	cvt.u16.u32 	%rs816, %r2989;
	cvt.u16.u32 	%rs815, %r211;
	shr.u32 	%r2990, %r211, 8;
	cvt.u16.u32 	%rs814, %r2990;
	{ .reg .b16 tmp; mov.b32 {tmp, %rs813}, %r211; }
	shr.u32 	%r2991, %r211, 24;
	cvt.u16.u32 	%rs812, %r2991;
	cvt.u16.u32 	%rs811, %r228;
	shr.u32 	%r2992, %r228, 8;
	cvt.u16.u32 	%rs810, %r2992;
	{ .reg .b16 tmp; mov.b32 {tmp, %rs809}, %r228; }
	shr.u32 	%r2993, %r228, 24;
	cvt.u16.u32 	%rs808, %r2993;
	cvt.u16.u32 	%rs807, %r217;
	shr.u32 	%r2994, %r217, 8;
	cvt.u16.u32 	%rs806, %r2994;
	{ .reg .b16 tmp; mov.b32 {tmp, %rs805}, %r217; }
	shr.u32 	%r2995, %r217, 24;
	cvt.u16.u32 	%rs804, %r2995;
	cvt.u16.u32 	%rs803, %r226;
	shr.u32 	%r2996, %r226, 8;
	cvt.u16.u32 	%rs802, %r2996;
	{ .reg .b16 tmp; mov.b32 {tmp, %rs801}, %r226; }
	shr.u32 	%r2997, %r226, 24;
	cvt.u16.u32 	%rs800, %r2997;
	cvt.u16.u32 	%rs799, %r215;
	shr.u32 	%r2998, %r215, 8;
	cvt.u16.u32 	%rs798, %r2998;
	{ .reg .b16 tmp; mov.b32 {tmp, %rs797}, %r215; }
	shr.u32 	%r2999, %r215, 24;
	cvt.u16.u32 	%rs796, %r2999;
	st.local.v4.b32 	[%rd2], {%r208, %r209, %r210, %r211};
	bfi.b32 	%r229, %r2995, %r217, 24, 8;
	and.b32  	%r3000, %r2996, 65535;
	bfi.b32 	%r230, %r3000, %r226, 8, 8;
	st.local.v4.b32 	[%rd2+16], {%r228, %r217, %r226, %r215};
	add.s32 	%r3001, %r208, %r2244;
	shf.l.wrap.b32 	%r3002, %r3001, %r3001, 16;
	add.s32 	%r3003, %r44, %r3002;
	xor.b32  	%r3004, %r48, %r3003;
	shf.l.wrap.b32 	%r3005, %r3004, %r3004, 20;
	add.s32 	%r3006, %r3005, %r209;
	add.s32 	%r3007, %r3006, %r3001;
	xor.b32  	%r3008, %r3002, %r3007;
	shf.l.wrap.b32 	%r3009, %r3008, %r3008, 24;
	add.s32 	%r3010, %r3003, %r3009;
	xor.b32  	%r3011, %r3005, %r3010;
	shf.l.wrap.b32 	%r3012, %r3011, %r3011, 25;
	add.s32 	%r3013, %r210, %r2257;
	shf.l.wrap.b32 	%r3014, %r3013, %r3013, 16;
	add.s32 	%r3015, %r41, %r3014;
	xor.b32  	%r3016, %r47, %r3015;
	shf.l.wrap.b32 	%r3017, %r3016, %r3016, 20;
	add.s32 	%r3018, %r3017, %r211;
	add.s32 	%r3019, %r3018, %r3013;
	xor.b32  	%r3020, %r3014, %r3019;
	shf.l.wrap.b32 	%r3021, %r3020, %r3020, 24;
	add.s32 	%r3022, %r3015, %r3021;
	xor.b32  	%r3023, %r3017, %r3022;
	shf.l.wrap.b32 	%r232, %r3023, %r3023, 25;
	add.s32 	%r3024, %r228, %r2270;
	xor.b32  	%r3025, %r3024, 36;
	shf.l.wrap.b32 	%r3026, %r3024, %r3025, 16;
	add.s32 	%r3027, %r43, %r3026;
	xor.b32  	%r3028, %r46, %r3027;
	shf.l.wrap.b32 	%r3029, %r3028, %r3028, 20;
	add.s32 	%r3030, %r3029, %r217;
	add.s32 	%r3031, %r3030, %r3024;
	xor.b32  	%r3032, %r3026, %r3031;
	shf.l.wrap.b32 	%r3033, %r3032, %r3032, 24;
	add.s32 	%r233, %r3027, %r3033;
	xor.b32  	%r3034, %r3029, %r233;
	shf.l.wrap.b32 	%r3035, %r3034, %r3034, 25;
	add.s32 	%r3036, %r226, %r2284;
	xor.b32  	%r3037, %r3036, 9;
	shf.l.wrap.b32 	%r3038, %r3036, %r3037, 16;
	add.s32 	%r3039, %r42, %r3038;
	xor.b32  	%r3040, %r45, %r3039;
	shf.l.wrap.b32 	%r3041, %r3040, %r3040, 20;
	add.s32 	%r3042, %r3041, %r215;
	add.s32 	%r3043, %r3042, %r3036;
	xor.b32  	%r3044, %r3038, %r3043;
	shf.l.wrap.b32 	%r234, %r3044, %r3044, 24;
	add.s32 	%r3045, %r3039, %r234;
	xor.b32  	%r3046, %r3041, %r3045;
	shf.l.wrap.b32 	%r3047, %r3046, %r3046, 25;
	add.s32 	%r235, %r3007, %r232;
	add.s32 	%r3048, %r3019, %r3035;
	xor.b32  	%r3049, %r3009, %r3048;
	shf.l.wrap.b32 	%r3050, %r3049, %r3049, 16;
	add.s32 	%r3051, %r3045, %r3050;
	xor.b32  	%r3052, %r3035, %r3051;
	shf.l.wrap.b32 	%r3053, %r3052, %r3052, 20;
	add.s32 	%r3054, %r3053, %r3048;
	xor.b32  	%r3055, %r3050, %r3054;
	shf.l.wrap.b32 	%r236, %r3055, %r3055, 24;
	add.s32 	%r237, %r3051, %r236;
	xor.b32  	%r3056, %r3053, %r237;
	add.s32 	%r3057, %r3031, %r3047;
	xor.b32  	%r3058, %r3021, %r3057;
	shf.l.wrap.b32 	%r3059, %r3058, %r3058, 16;
	add.s32 	%r3060, %r3010, %r3059;
	xor.b32  	%r3061, %r3047, %r3060;
	shf.l.wrap.b32 	%r3062, %r3061, %r3061, 20;
	add.s32 	%r3063, %r3062, %r3057;
	xor.b32  	%r3064, %r3059, %r3063;
	shf.l.wrap.b32 	%r238, %r3064, %r3064, 24;
	add.s32 	%r239, %r3060, %r238;
	xor.b32  	%r3065, %r3062, %r239;
	add.s32 	%r3066, %r3043, %r3012;
	xor.b32  	%r3067, %r3033, %r3066;
	shf.l.wrap.b32 	%r3068, %r3067, %r3067, 16;
	add.s32 	%r3069, %r3022, %r3068;
	xor.b32  	%r3070, %r3012, %r3069;
	shf.l.wrap.b32 	%r3071, %r3070, %r3070, 20;
	add.s32 	%r3072, %r3071, %r3066;
	xor.b32  	%r3073, %r3068, %r3072;
	shf.l.wrap.b32 	%r3074, %r3073, %r3073, 24;
	add.s32 	%r240, %r3069, %r3074;
	xor.b32  	%r3075, %r3071, %r240;
	shf.l.wrap.b32 	%r241, %r3075, %r3075, 25;
	shf.l.wrap.b32 	%r242, %r3065, %r3065, 25;
	shf.l.wrap.b32 	%r243, %r3056, %r3056, 25;
	add.s32 	%r244, %r3054, %r211;
	add.s32 	%r3076, %r3063, %r215;
	add.s32 	%r3077, %r3076, %r243;
	xor.b32  	%r3078, %r3074, %r3077;
	shf.l.wrap.b32 	%r245, %r3078, %r3078, 16;
	add.s32 	%r246, %r208, %r3077;
	add.s32 	%r3079, %r3072, %r228;
	add.s32 	%r247, %r3079, %r242;
	mov.b32 	%r7498, 1;
$L__BB0_163:
	mov.u32 	%r248, %r7498;
	and.b32  	%r3080, %r248, 255;
	add.s32 	%r3081, %r3080, %r235;
	xor.b32  	%r3082, %r234, %r3081;
	shf.l.wrap.b32 	%r3083, %r3082, %r3082, 16;
	add.s32 	%r3084, %r233, %r3083;
	xor.b32  	%r3085, %r232, %r3084;
	shf.l.wrap.b32 	%r3086, %r3085, %r3085, 20;
	add.s32 	%r3087, %r3086, %r3081;
	xor.b32  	%r3088, %r3083, %r3087;
	shf.l.wrap.b32 	%r3089, %r3088, %r3088, 24;
	add.s32 	%r3090, %r3084, %r3089;
	xor.b32  	%r3091, %r3086, %r3090;
	shf.l.wrap.b32 	%r3092, %r3091, %r3091, 25;
	add.s32 	%r3093, %r210, %r241;
	add.s32 	%r3094, %r3087, %r3093;
	xor.b32  	%r3095, %r236, %r3094;
	shf.l.wrap.b32 	%r3096, %r3095, %r3095, 16;
	add.s32 	%r3097, %r239, %r3096;
	xor.b32  	%r3098, %r241, %r3097;
	shf.l.wrap.b32 	%r3099, %r3098, %r3098, 20;
	add.s32 	%r3100, %r3099, %r226;
	add.s32 	%r3101, %r3100, %r3094;
	xor.b32  	%r3102, %r3096, %r3101;
	shf.l.wrap.b32 	%r3103, %r3102, %r3102, 24;
	add.s32 	%r3104, %r3097, %r3103;
	xor.b32  	%r3105, %r3099, %r3104;
	shf.l.wrap.b32 	%r3106, %r3105, %r3105, 25;
	add.s32 	%r3107, %r244, %r3092;
	xor.b32  	%r3108, %r238, %r3107;
	shf.l.wrap.b32 	%r3109, %r3108, %r3108, 16;
	add.s32 	%r3110, %r240, %r3109;
	xor.b32  	%r3111, %r3092, %r3110;
	shf.l.wrap.b32 	%r3112, %r3111, %r3111, 20;
	add.s32 	%r3113, %r3112, %r3107;
	xor.b32  	%r3114, %r3109, %r3113;
	shf.l.wrap.b32 	%r3115, %r3114, %r3114, 24;
	add.s32 	%r3116, %r3110, %r3115;
	xor.b32  	%r3117, %r3112, %r3116;
	shf.l.wrap.b32 	%r3118, %r3117, %r3117, 25;
	add.s32 	%r3119, %r3090, %r245;
	xor.b32  	%r3120, %r243, %r3119;
	shf.l.wrap.b32 	%r3121, %r3120, %r3120, 20;
	add.s32 	%r3122, %r3121, %r246;
	xor.b32  	%r3123, %r245, %r3122;
	shf.l.wrap.b32 	%r3124, %r3123, %r3123, 24;
	add.s32 	%r3125, %r3119, %r3124;
	xor.b32  	%r3126, %r3121, %r3125;
	shf.l.wrap.b32 	%r3127, %r3126, %r3126, 25;
	xor.b32  	%r3128, %r3089, %r247;
	shf.l.wrap.b32 	%r3129, %r3128, %r3128, 16;
	add.s32 	%r3130, %r237, %r3129;
	xor.b32  	%r3131, %r242, %r3130;
	shf.l.wrap.b32 	%r3132, %r3131, %r3131, 20;
	add.s32 	%r3133, %r3132, %r247;
	xor.b32  	%r3134, %r3129, %r3133;
	shf.l.wrap.b32 	%r3135, %r3134, %r3134, 24;
	add.s32 	%r3136, %r3130, %r3135;
	xor.b32  	%r3137, %r3132, %r3136;
	shf.l.wrap.b32 	%r3138, %r3137, %r3137, 25;
	add.s32 	%r3139, %r3101, %r209;
	add.s32 	%r3140, %r3139, %r3118;
	xor.b32  	%r3141, %r3135, %r3140;
	shf.l.wrap.b32 	%r3142, %r3141, %r3141, 16;
	add.s32 	%r3143, %r3125, %r3142;
	xor.b32  	%r3144, %r3118, %r3143;
	shf.l.wrap.b32 	%r3145, %r3144, %r3144, 20;
	add.s32 	%r3146, %r3145, %r3140;
	xor.b32  	%r3147, %r3142, %r3146;
	shf.l.wrap.b32 	%r3148, %r3147, %r3147, 24;
	add.s32 	%r3149, %r3143, %r3148;
	xor.b32  	%r3150, %r3145, %r3149;
	add.s32 	%r3151, %r3113, %r3127;
	xor.b32  	%r3152, %r3103, %r3151;
	shf.l.wrap.b32 	%r3153, %r3152, %r3152, 16;
	add.s32 	%r3154, %r3136, %r3153;
	xor.b32  	%r3155, %r3127, %r3154;
	shf.l.wrap.b32 	%r3156, %r3155, %r3155, 20;
	add.s32 	%r3157, %r3156, %r217;
	add.s32 	%r3158, %r3157, %r3151;
	xor.b32  	%r3159, %r3153, %r3158;
	shf.l.wrap.b32 	%r3160, %r3159, %r3159, 24;
	add.s32 	%r3161, %r3154, %r3160;
	xor.b32  	%r3162, %r3156, %r3161;
	add.s32 	%r3163, %r3122, %r3138;
	xor.b32  	%r3164, %r3115, %r3163;
	shf.l.wrap.b32 	%r3165, %r3164, %r3164, 16;
	add.s32 	%r3166, %r3104, %r3165;
	xor.b32  	%r3167, %r3138, %r3166;
	shf.l.wrap.b32 	%r3168, %r3167, %r3167, 20;
	add.s32 	%r3169, %r3168, %r3163;
	xor.b32  	%r3170, %r3165, %r3169;
	shf.l.wrap.b32 	%r3171, %r3170, %r3170, 24;
	add.s32 	%r3172, %r3166, %r3171;
	xor.b32  	%r3173, %r3168, %r3172;
	add.s32 	%r3174, %r3133, %r3106;
	xor.b32  	%r3175, %r3124, %r3174;
	shf.l.wrap.b32 	%r3176, %r3175, %r3175, 16;
	add.s32 	%r3177, %r3116, %r3176;
	xor.b32  	%r3178, %r3106, %r3177;
	shf.l.wrap.b32 	%r3179, %r3178, %r3178, 20;
	add.s32 	%r3180, %r3179, %r3080;
	add.s32 	%r3181, %r3180, %r3174;
	xor.b32  	%r3182, %r3176, %r3181;
	shf.l.wrap.b32 	%r3183, %r3182, %r3182, 24;
	add.s32 	%r3184, %r3177, %r3183;
	xor.b32  	%r3185, %r3179, %r3184;
	shf.l.wrap.b32 	%r3186, %r3185, %r3185, 25;
	shf.l.wrap.b32 	%r3187, %r3173, %r3173, 25;
	shf.l.wrap.b32 	%r3188, %r3162, %r3162, 25;
	shf.l.wrap.b32 	%r3189, %r3150, %r3150, 25;
	add.s32 	%r3190, %r3146, %r211;
	add.s32 	%r3191, %r3190, %r3186;
	xor.b32  	%r3192, %r3160, %r3191;
	shf.l.wrap.b32 	%r3193, %r3192, %r3192, 16;
	add.s32 	%r3194, %r3172, %r3193;
	xor.b32  	%r3195, %r3186, %r3194;
	shf.l.wrap.b32 	%r3196, %r3195, %r3195, 20;
	add.s32 	%r3197, %r3196, %r228;
	add.s32 	%r3198, %r3197, %r3191;
	xor.b32  	%r3199, %r3193, %r3198;
	shf.l.wrap.b32 	%r3200, %r3199, %r3199, 24;
	add.s32 	%r3201, %r3194, %r3200;
	xor.b32  	%r3202, %r3196, %r3201;
	shf.l.wrap.b32 	%r3203, %r3202, %r3202, 25;
	add.s32 	%r3204, %r3158, %r3189;
	xor.b32  	%r3205, %r3171, %r3204;
	shf.l.wrap.b32 	%r3206, %r3205, %r3205, 16;
	add.s32 	%r3207, %r3184, %r3206;
	xor.b32  	%r3208, %r3189, %r3207;
	shf.l.wrap.b32 	%r3209, %r3208, %r3208, 20;
	add.s32 	%r3210, %r3209, %r3204;
	xor.b32  	%r3211, %r3206, %r3210;
	shf.l.wrap.b32 	%r3212, %r3211, %r3211, 24;
	add.s32 	%r3213, %r3207, %r3212;
	xor.b32  	%r3214, %r3209, %r3213;
	shf.l.wrap.b32 	%r3215, %r3214, %r3214, 25;
	add.s32 	%r3216, %r3169, %r3188;
	xor.b32  	%r3217, %r3183, %r3216;
	shf.l.wrap.b32 	%r3218, %r3217, %r3217, 16;
	add.s32 	%r3219, %r3149, %r3218;
	xor.b32  	%r3220, %r3188, %r3219;
	shf.l.wrap.b32 	%r3221, %r3220, %r3220, 20;
	add.s32 	%r3222, %r3221, %r210;
	add.s32 	%r3223, %r3222, %r3216;
	xor.b32  	%r3224, %r3218, %r3223;
	shf.l.wrap.b32 	%r3225, %r3224, %r3224, 24;
	add.s32 	%r3226, %r3219, %r3225;
	xor.b32  	%r3227, %r3221, %r3226;
	shf.l.wrap.b32 	%r3228, %r3227, %r3227, 25;
	add.s32 	%r3229, %r3181, %r215;
	add.s32 	%r3230, %r3229, %r3187;
	xor.b32  	%r3231, %r3148, %r3230;
	shf.l.wrap.b32 	%r3232, %r3231, %r3231, 16;
	add.s32 	%r3233, %r3161, %r3232;
	xor.b32  	%r3234, %r3187, %r3233;
	shf.l.wrap.b32 	%r3235, %r3234, %r3234, 20;
	add.s32 	%r3236, %r3235, %r3230;
	xor.b32  	%r3237, %r3232, %r3236;
	shf.l.wrap.b32 	%r3238, %r3237, %r3237, 24;
	add.s32 	%r3239, %r3233, %r3238;
	xor.b32  	%r3240, %r3235, %r3239;
	shf.l.wrap.b32 	%r3241, %r3240, %r3240, 25;
	add.s32 	%r3242, %r3198, %r226;
	add.s32 	%r3243, %r3242, %r3215;
	xor.b32  	%r3244, %r3238, %r3243;
	shf.l.wrap.b32 	%r3245, %r3244, %r3244, 16;
	add.s32 	%r3246, %r3226, %r3245;
	xor.b32  	%r3247, %r3215, %r3246;
	shf.l.wrap.b32 	%r3248, %r3247, %r3247, 20;
	add.s32 	%r3249, %r3248, %r217;
	add.s32 	%r3250, %r3249, %r3243;
	xor.b32  	%r3251, %r3245, %r3250;
	shf.l.wrap.b32 	%r3252, %r3251, %r3251, 24;
	add.s32 	%r3253, %r3246, %r3252;
	xor.b32  	%r3254, %r3248, %r3253;
	add.s32 	%r3255, %r3210, %r3228;
	xor.b32  	%r3256, %r3200, %r3255;
	shf.l.wrap.b32 	%r3257, %r3256, %r3256, 16;
	add.s32 	%r3258, %r3239, %r3257;
	xor.b32  	%r3259, %r3228, %r3258;
	shf.l.wrap.b32 	%r3260, %r3259, %r3259, 20;
	add.s32 	%r3261, %r3260, %r208;
	add.s32 	%r3262, %r3261, %r3255;
	xor.b32  	%r3263, %r3257, %r3262;
	shf.l.wrap.b32 	%r3264, %r3263, %r3263, 24;
	add.s32 	%r3265, %r3258, %r3264;
	xor.b32  	%r3266, %r3260, %r3265;
	add.s32 	%r3267, %r3223, %r3241;
	xor.b32  	%r3268, %r3212, %r3267;
	shf.l.wrap.b32 	%r3269, %r3268, %r3268, 16;
	add.s32 	%r3270, %r3201, %r3269;
	xor.b32  	%r3271, %r3241, %r3270;
	shf.l.wrap.b32 	%r3272, %r3271, %r3271, 20;
	add.s32 	%r3273, %r3272, %r3267;
	xor.b32  	%r3274, %r3269, %r3273;
	shf.l.wrap.b32 	%r3275, %r3274, %r3274, 24;
	add.s32 	%r3276, %r3270, %r3275;
	xor.b32  	%r3277, %r3272, %r3276;
	add.s32 	%r3278, %r3236, %r3080;
	add.s32 	%r3279, %r3278, %r3203;
	xor.b32  	%r3280, %r3225, %r3279;
	shf.l.wrap.b32 	%r3281, %r3280, %r3280, 16;
	add.s32 	%r3282, %r3213, %r3281;
	xor.b32  	%r3283, %r3203, %r3282;
	shf.l.wrap.b32 	%r3284, %r3283, %r3283, 20;
	add.s32 	%r3285, %r3284, %r209;
	add.s32 	%r3286, %r3285, %r3279;
	xor.b32  	%r3287, %r3281, %r3286;
	shf.l.wrap.b32 	%r3288, %r3287, %r3287, 24;
	add.s32 	%r3289, %r3282, %r3288;
	xor.b32  	%r3290, %r3284, %r3289;
	shf.l.wrap.b32 	%r3291, %r3290, %r3290, 25;
	shf.l.wrap.b32 	%r3292, %r3277, %r3277, 25;
	shf.l.wrap.b32 	%r3293, %r3266, %r3266, 25;
	shf.l.wrap.b32 	%r3294, %r3254, %r3254, 25;
	add.s32 	%r3295, %r3250, %r3291;
	xor.b32  	%r3296, %r3264, %r3295;
	shf.l.wrap.b32 	%r3297, %r3296, %r3296, 16;
	add.s32 	%r3298, %r3276, %r3297;
	xor.b32  	%r3299, %r3291, %r3298;
	shf.l.wrap.b32 	%r3300, %r3299, %r3299, 20;
	add.s32 	%r3301, %r3300, %r215;
	add.s32 	%r3302, %r3301, %r3295;
	xor.b32  	%r3303, %r3297, %r3302;
	shf.l.wrap.b32 	%r3304, %r3303, %r3303, 24;
	add.s32 	%r3305, %r3298, %r3304;
	xor.b32  	%r3306, %r3300, %r3305;
	shf.l.wrap.b32 	%r3307, %r3306, %r3306, 25;
	add.s32 	%r3308, %r3262, %r3294;
	xor.b32  	%r3309, %r3275, %r3308;
	shf.l.wrap.b32 	%r3310, %r3309, %r3309, 16;
	add.s32 	%r3311, %r3289, %r3310;
	xor.b32  	%r3312, %r3294, %r3311;
	shf.l.wrap.b32 	%r3313, %r3312, %r3312, 20;
	add.s32 	%r3314, %r3313, %r3308;
	xor.b32  	%r3315, %r3310, %r3314;
	shf.l.wrap.b32 	%r3316, %r3315, %r3315, 24;
	add.s32 	%r3317, %r3311, %r3316;
	xor.b32  	%r3318, %r3313, %r3317;
	shf.l.wrap.b32 	%r3319, %r3318, %r3318, 25;
	add.s32 	%r3320, %r3273, %r3293;
	xor.b32  	%r3321, %r3288, %r3320;
	shf.l.wrap.b32 	%r3322, %r3321, %r3321, 16;
	add.s32 	%r3323, %r3253, %r3322;
	xor.b32  	%r3324, %r3293, %r3323;
	shf.l.wrap.b32 	%r3325, %r3324, %r3324, 20;
	add.s32 	%r3326, %r3325, %r211;
	add.s32 	%r3327, %r3326, %r3320;
	xor.b32  	%r3328, %r3322, %r3327;
	shf.l.wrap.b32 	%r3329, %r3328, %r3328, 24;
	add.s32 	%r3330, %r3323, %r3329;
	xor.b32  	%r3331, %r3325, %r3330;
	shf.l.wrap.b32 	%r3332, %r3331, %r3331, 25;
	add.s32 	%r3333, %r3286, %r3292;
	xor.b32  	%r3334, %r3252, %r3333;
	shf.l.wrap.b32 	%r3335, %r3334, %r3334, 16;
	add.s32 	%r3336, %r3265, %r3335;
	xor.b32  	%r3337, %r3292, %r3336;
	shf.l.wrap.b32 	%r3338, %r3337, %r3337, 20;
	add.s32 	%r3339, %r3338, %r3333;
	xor.b32  	%r3340, %r3335, %r3339;
	shf.l.wrap.b32 	%r3341, %r3340, %r3340, 24;
	add.s32 	%r3342, %r3336, %r3341;
	xor.b32  	%r3343, %r3338, %r3342;
	shf.l.wrap.b32 	%r3344, %r3343, %r3343, 25;
	add.s32 	%r3345, %r3302, %r228;
	add.s32 	%r3346, %r3345, %r3319;
	xor.b32  	%r3347, %r3341, %r3346;
	shf.l.wrap.b32 	%r3348, %r3347, %r3347, 16;
	add.s32 	%r3349, %r3330, %r3348;
	xor.b32  	%r3350, %r3319, %r3349;
	shf.l.wrap.b32 	%r3351, %r3350, %r3350, 20;
	add.s32 	%r3352, %r3351, %r208;
	add.s32 	%r3353, %r3352, %r3346;
	xor.b32  	%r3354, %r3348, %r3353;
	shf.l.wrap.b32 	%r3355, %r3354, %r3354, 24;
	add.s32 	%r3356, %r3349, %r3355;
	xor.b32  	%r3357, %r3351, %r3356;
	add.s32 	%r3358, %r3314, %r3332;
	xor.b32  	%r3359, %r3304, %r3358;
	shf.l.wrap.b32 	%r3360, %r3359, %r3359, 16;
	add.s32 	%r3361, %r3342, %r3360;
	xor.b32  	%r3362, %r3332, %r3361;
	shf.l.wrap.b32 	%r3363, %r3362, %r3362, 20;
	add.s32 	%r3364, %r3363, %r210;
	add.s32 	%r3365, %r3364, %r3358;
	xor.b32  	%r3366, %r3360, %r3365;
	shf.l.wrap.b32 	%r3367, %r3366, %r3366, 24;
	add.s32 	%r3368, %r3361, %r3367;
	xor.b32  	%r3369, %r3363, %r3368;
	add.s32 	%r3370, %r3327, %r217;
	add.s32 	%r3371, %r3370, %r3344;
	xor.b32  	%r3372, %r3316, %r3371;
	shf.l.wrap.b32 	%r3373, %r3372, %r3372, 16;
	add.s32 	%r3374, %r3305, %r3373;
	xor.b32  	%r3375, %r3344, %r3374;
	shf.l.wrap.b32 	%r3376, %r3375, %r3375, 20;
	add.s32 	%r3377, %r3376, %r3080;
	add.s32 	%r3378, %r3377, %r3371;
	xor.b32  	%r3379, %r3373, %r3378;
	shf.l.wrap.b32 	%r3380, %r3379, %r3379, 24;
	add.s32 	%r3381, %r3374, %r3380;
	xor.b32  	%r3382, %r3376, %r3381;
	add.s32 	%r3383, %r3339, %r209;
	add.s32 	%r3384, %r3383, %r3307;
	xor.b32  	%r3385, %r3329, %r3384;
	shf.l.wrap.b32 	%r3386, %r3385, %r3385, 16;
	add.s32 	%r3387, %r3317, %r3386;
	xor.b32  	%r3388, %r3307, %r3387;
	shf.l.wrap.b32 	%r3389, %r3388, %r3388, 20;
	add.s32 	%r3390, %r3389, %r226;
	add.s32 	%r3391, %r3390, %r3384;
	xor.b32  	%r3392, %r3386, %r3391;
	shf.l.wrap.b32 	%r3393, %r3392, %r3392, 24;
	add.s32 	%r3394, %r3387, %r3393;
	xor.b32  	%r3395, %r3389, %r3394;
	shf.l.wrap.b32 	%r3396, %r3395, %r3395, 25;
	shf.l.wrap.b32 	%r3397, %r3382, %r3382, 25;
	shf.l.wrap.b32 	%r3398, %r3369, %r3369, 25;
	shf.l.wrap.b32 	%r3399, %r3357, %r3357, 25;
	add.s32 	%r3400, %r3353, %r3396;
	xor.b32  	%r3401, %r3367, %r3400;
	shf.l.wrap.b32 	%r3402, %r3401, %r3401, 16;
	add.s32 	%r3403, %r3381, %r3402;
	xor.b32  	%r3404, %r3396, %r3403;
	shf.l.wrap.b32 	%r3405, %r3404, %r3404, 20;
	add.s32 	%r3406, %r3405, %r3400;
	xor.b32  	%r3407, %r3402, %r3406;
	shf.l.wrap.b32 	%r3408, %r3407, %r3407, 24;
	add.s32 	%r3409, %r3403, %r3408;
	xor.b32  	%r3410, %r3405, %r3409;
	shf.l.wrap.b32 	%r3411, %r3410, %r3410, 25;
	add.s32 	%r3412, %r3365, %r3399;
	xor.b32  	%r3413, %r3380, %r3412;
	shf.l.wrap.b32 	%r3414, %r3413, %r3413, 16;
	add.s32 	%r3415, %r3394, %r3414;
	xor.b32  	%r3416, %r3399, %r3415;
	shf.l.wrap.b32 	%r3417, %r3416, %r3416, 20;
	add.s32 	%r3418, %r3417, %r3412;
	xor.b32  	%r3419, %r3414, %r3418;
	shf.l.wrap.b32 	%r3420, %r3419, %r3419, 24;
	add.s32 	%r3421, %r3415, %r3420;
	xor.b32  	%r3422, %r3417, %r3421;
	shf.l.wrap.b32 	%r3423, %r3422, %r3422, 25;
	add.s32 	%r3424, %r3378, %r3398;
	xor.b32  	%r3425, %r3393, %r3424;
	shf.l.wrap.b32 	%r3426, %r3425, %r3425, 16;
	add.s32 	%r3427, %r3356, %r3426;
	xor.b32  	%r3428, %r3398, %r3427;
	shf.l.wrap.b32 	%r3429, %r3428, %r3428, 20;
	add.s32 	%r3430, %r3429, %r3424;
	xor.b32  	%r3431, %r3426, %r3430;
	shf.l.wrap.b32 	%r3432, %r3431, %r3431, 24;
	add.s32 	%r3433, %r3427, %r3432;
	xor.b32  	%r3434, %r3429, %r3433;
	shf.l.wrap.b32 	%r3435, %r3434, %r3434, 25;
	add.s32 	%r3436, %r3391, %r3397;
	xor.b32  	%r3437, %r3355, %r3436;
	shf.l.wrap.b32 	%r3438, %r3437, %r3437, 16;
	add.s32 	%r3439, %r3368, %r3438;
	xor.b32  	%r3440, %r3397, %r3439;
	shf.l.wrap.b32 	%r3441, %r3440, %r3440, 20;
	add.s32 	%r3442, %r3441, %r3080;
	add.s32 	%r3443, %r3442, %r3436;
	xor.b32  	%r3444, %r3438, %r3443;
	shf.l.wrap.b32 	%r3445, %r3444, %r3444, 24;
	add.s32 	%r3446, %r3439, %r3445;
	xor.b32  	%r3447, %r3441, %r3446;
	shf.l.wrap.b32 	%r3448, %r3447, %r3447, 25;
	add.s32 	%r3449, %r3406, %r215;
	add.s32 	%r3450, %r3449, %r3423;
	xor.b32  	%r3451, %r3445, %r3450;
	shf.l.wrap.b32 	%r3452, %r3451, %r3451, 16;
	add.s32 	%r3453, %r3433, %r3452;
	xor.b32  	%r3454, %r3423, %r3453;
	shf.l.wrap.b32 	%r3455, %r3454, %r3454, 20;
	add.s32 	%r3456, %r3455, %r210;
	add.s32 	%r3457, %r3456, %r3450;
	xor.b32  	%r3458, %r3452, %r3457;
	shf.l.wrap.b32 	%r3459, %r3458, %r3458, 24;
	add.s32 	%r3460, %r3453, %r3459;
	xor.b32  	%r3461, %r3455, %r3460;
	add.s32 	%r3462, %r3418, %r217;
	add.s32 	%r3463, %r3462, %r3435;
	xor.b32  	%r3464, %r3408, %r3463;
	shf.l.wrap.b32 	%r3465, %r3464, %r3464, 16;
	add.s32 	%r3466, %r3446, %r3465;
	xor.b32  	%r3467, %r3435, %r3466;
	shf.l.wrap.b32 	%r3468, %r3467, %r3467, 20;
	add.s32 	%r3469, %r3468, %r211;
	add.s32 	%r3470, %r3469, %r3463;
	xor.b32  	%r3471, %r3465, %r3470;
	shf.l.wrap.b32 	%r3472, %r3471, %r3471, 24;
	add.s32 	%r3473, %r3466, %r3472;
	xor.b32  	%r3474, %r3468, %r3473;
	add.s32 	%r3475, %r3430, %r208;
	add.s32 	%r3476, %r3475, %r3448;
	xor.b32  	%r3477, %r3420, %r3476;
	shf.l.wrap.b32 	%r3478, %r3477, %r3477, 16;
	add.s32 	%r3479, %r3409, %r3478;
	xor.b32  	%r3480, %r3448, %r3479;
	shf.l.wrap.b32 	%r3481, %r3480, %r3480, 20;
	add.s32 	%r3482, %r3481, %r209;
	add.s32 	%r3483, %r3482, %r3476;
	xor.b32  	%r3484, %r3478, %r3483;
	shf.l.wrap.b32 	%r3485, %r3484, %r3484, 24;
	add.s32 	%r3486, %r3479, %r3485;
	xor.b32  	%r3487, %r3481, %r3486;
	add.s32 	%r3488, %r3443, %r226;
	add.s32 	%r3489, %r3488, %r3411;
	xor.b32  	%r3490, %r3432, %r3489;
	shf.l.wrap.b32 	%r3491, %r3490, %r3490, 16;
	add.s32 	%r3492, %r3421, %r3491;
	xor.b32  	%r3493, %r3411, %r3492;
	shf.l.wrap.b32 	%r3494, %r3493, %r3493, 20;
	add.s32 	%r3495, %r3494, %r228;
	add.s32 	%r3496, %r3495, %r3489;
	xor.b32  	%r3497, %r3491, %r3496;
	shf.l.wrap.b32 	%r3498, %r3497, %r3497, 24;
	add.s32 	%r3499, %r3492, %r3498;
	xor.b32  	%r3500, %r3494, %r3499;
	shf.l.wrap.b32 	%r3501, %r3500, %r3500, 25;
	shf.l.wrap.b32 	%r3502, %r3487, %r3487, 25;
	shf.l.wrap.b32 	%r3503, %r3474, %r3474, 25;
	shf.l.wrap.b32 	%r3504, %r3461, %r3461, 25;
	add.s32 	%r3505, %r3457, %r3501;
	xor.b32  	%r3506, %r3472, %r3505;
	shf.l.wrap.b32 	%r3507, %r3506, %r3506, 16;
	add.s32 	%r3508, %r3486, %r3507;
	xor.b32  	%r3509, %r3501, %r3508;
	shf.l.wrap.b32 	%r3510, %r3509, %r3509, 20;
	add.s32 	%r3511, %r3510, %r3505;
	xor.b32  	%r3512, %r3507, %r3511;
	shf.l.wrap.b32 	%r3513, %r3512, %r3512, 24;
	add.s32 	%r3514, %r3508, %r3513;
	xor.b32  	%r3515, %r3510, %r3514;
	shf.l.wrap.b32 	%r3516, %r3515, %r3515, 25;
	add.s32 	%r3517, %r3470, %r3504;
	xor.b32  	%r3518, %r3485, %r3517;
	shf.l.wrap.b32 	%r3519, %r3518, %r3518, 16;
	add.s32 	%r3520, %r3499, %r3519;
	xor.b32  	%r3521, %r3504, %r3520;
	shf.l.wrap.b32 	%r3522, %r3521, %r3521, 20;
	add.s32 	%r3523, %r3522, %r217;
	add.s32 	%r3524, %r3523, %r3517;
	xor.b32  	%r3525, %r3519, %r3524;
	shf.l.wrap.b32 	%r3526, %r3525, %r3525, 24;
	add.s32 	%r3527, %r3520, %r3526;
	xor.b32  	%r3528, %r3522, %r3527;
	shf.l.wrap.b32 	%r3529, %r3528, %r3528, 25;
	add.s32 	%r3530, %r3483, %r3080;
	add.s32 	%r3531, %r3530, %r3503;
	xor.b32  	%r3532, %r3498, %r3531;
	shf.l.wrap.b32 	%r3533, %r3532, %r3532, 16;
	add.s32 	%r3534, %r3460, %r3533;
	xor.b32  	%r3535, %r3503, %r3534;
	shf.l.wrap.b32 	%r3536, %r3535, %r3535, 20;
	add.s32 	%r3537, %r3536, %r3531;
	xor.b32  	%r3538, %r3533, %r3537;
	shf.l.wrap.b32 	%r3539, %r3538, %r3538, 24;
	add.s32 	%r3540, %r3534, %r3539;
	xor.b32  	%r3541, %r3536, %r3540;
	shf.l.wrap.b32 	%r3542, %r3541, %r3541, 25;
	add.s32 	%r3543, %r3496, %r3502;
	xor.b32  	%r3544, %r3459, %r3543;
	shf.l.wrap.b32 	%r3545, %r3544, %r3544, 16;
	add.s32 	%r3546, %r3473, %r3545;
	xor.b32  	%r3547, %r3502, %r3546;
	shf.l.wrap.b32 	%r3548, %r3547, %r3547, 20;
	add.s32 	%r3549, %r3548, %r209;
	add.s32 	%r3550, %r3549, %r3543;
	xor.b32  	%r3551, %r3545, %r3550;
	shf.l.wrap.b32 	%r3552, %r3551, %r3551, 24;
	add.s32 	%r3553, %r3546, %r3552;
	xor.b32  	%r3554, %r3548, %r3553;
	shf.l.wrap.b32 	%r3555, %r3554, %r3554, 25;
	add.s32 	%r3556, %r3511, %r3529;
	xor.b32  	%r3557, %r3552, %r3556;
	shf.l.wrap.b32 	%r3558, %r3557, %r3557, 16;
	add.s32 	%r3559, %r3540, %r3558;
	xor.b32  	%r3560, %r3529, %r3559;
	shf.l.wrap.b32 	%r3561, %r3560, %r3560, 20;
	add.s32 	%r3562, %r3561, %r211;
	add.s32 	%r3563, %r3562, %r3556;
	xor.b32  	%r3564, %r3558, %r3563;
	shf.l.wrap.b32 	%r3565, %r3564, %r3564, 24;
	add.s32 	%r3566, %r3559, %r3565;
	xor.b32  	%r3567, %r3561, %r3566;
	add.s32 	%r3568, %r3524, %r208;
	add.s32 	%r3569, %r3568, %r3542;
	xor.b32  	%r3570, %r3513, %r3569;
	shf.l.wrap.b32 	%r3571, %r3570, %r3570, 16;
	add.s32 	%r3572, %r3553, %r3571;
	xor.b32  	%r3573, %r3542, %r3572;
	shf.l.wrap.b32 	%r3574, %r3573, %r3573, 20;
	add.s32 	%r3575, %r3574, %r3569;
	xor.b32  	%r3576, %r3571, %r3575;
	shf.l.wrap.b32 	%r3577, %r3576, %r3576, 24;
	add.s32 	%r3578, %r3572, %r3577;
	xor.b32  	%r3579, %r3574, %r3578;
	add.s32 	%r3580, %r3537, %r210;
	add.s32 	%r3581, %r3580, %r3555;
	xor.b32  	%r3582, %r3526, %r3581;
	shf.l.wrap.b32 	%r3583, %r3582, %r3582, 16;
	add.s32 	%r3584, %r3514, %r3583;
	xor.b32  	%r3585, %r3555, %r3584;
	shf.l.wrap.b32 	%r3586, %r3585, %r3585, 20;
	add.s32 	%r3587, %r3586, %r226;
	add.s32 	%r3588, %r3587, %r3581;
	xor.b32  	%r3589, %r3583, %r3588;
	shf.l.wrap.b32 	%r3590, %r3589, %r3589, 24;
	add.s32 	%r3591, %r3584, %r3590;
	xor.b32  	%r3592, %r3586, %r3591;
	add.s32 	%r3593, %r3550, %r228;
	add.s32 	%r3594, %r3593, %r3516;
	xor.b32  	%r3595, %r3539, %r3594;
	shf.l.wrap.b32 	%r3596, %r3595, %r3595, 16;
	add.s32 	%r3597, %r3527, %r3596;
	xor.b32  	%r3598, %r3516, %r3597;
	shf.l.wrap.b32 	%r3599, %r3598, %r3598, 20;
	add.s32 	%r3600, %r3599, %r215;
	add.s32 	%r3601, %r3600, %r3594;
	xor.b32  	%r3602, %r3596, %r3601;
	shf.l.wrap.b32 	%r3603, %r3602, %r3602, 24;
	add.s32 	%r3604, %r3597, %r3603;
	xor.b32  	%r3605, %r3599, %r3604;
	shf.l.wrap.b32 	%r3606, %r3605, %r3605, 25;
	shf.l.wrap.b32 	%r3607, %r3592, %r3592, 25;
	shf.l.wrap.b32 	%r3608, %r3579, %r3579, 25;
	shf.l.wrap.b32 	%r3609, %r3567, %r3567, 25;
	add.s32 	%r3610, %r3563, %r3606;
	xor.b32  	%r3611, %r3577, %r3610;
	shf.l.wrap.b32 	%r3612, %r3611, %r3611, 16;
	add.s32 	%r3613, %r3591, %r3612;
	xor.b32  	%r3614, %r3606, %r3613;
	shf.l.wrap.b32 	%r3615, %r3614, %r3614, 20;
	add.s32 	%r3616, %r3615, %r3610;
	xor.b32  	%r3617, %r3612, %r3616;
	shf.l.wrap.b32 	%r3618, %r3617, %r3617, 24;
	add.s32 	%r3619, %r3613, %r3618;
	xor.b32  	%r3620, %r3615, %r3619;
	shf.l.wrap.b32 	%r3621, %r3620, %r3620, 25;
	add.s32 	%r3622, %r3575, %r217;
	add.s32 	%r3623, %r3622, %r3609;
	xor.b32  	%r3624, %r3590, %r3623;
	shf.l.wrap.b32 	%r3625, %r3624, %r3624, 16;
	add.s32 	%r3626, %r3604, %r3625;
	xor.b32  	%r3627, %r3609, %r3626;
	shf.l.wrap.b32 	%r3628, %r3627, %r3627, 20;
	add.s32 	%r3629, %r3628, %r208;
	add.s32 	%r3630, %r3629, %r3623;
	xor.b32  	%r3631, %r3625, %r3630;
	shf.l.wrap.b32 	%r3632, %r3631, %r3631, 24;
	add.s32 	%r3633, %r3626, %r3632;
	xor.b32  	%r3634, %r3628, %r3633;
	shf.l.wrap.b32 	%r3635, %r3634, %r3634, 25;
	add.s32 	%r3636, %r3588, %r209;
	add.s32 	%r3637, %r3636, %r3608;
	xor.b32  	%r3638, %r3603, %r3637;
	shf.l.wrap.b32 	%r3639, %r3638, %r3638, 16;
	add.s32 	%r3640, %r3566, %r3639;
	xor.b32  	%r3641, %r3608, %r3640;
	shf.l.wrap.b32 	%r3642, %r3641, %r3641, 20;
	add.s32 	%r3643, %r3642, %r3637;
	xor.b32  	%r3644, %r3639, %r3643;
	shf.l.wrap.b32 	%r3645, %r3644, %r3644, 24;
	add.s32 	%r3646, %r3640, %r3645;
	xor.b32  	%r3647, %r3642, %r3646;
	shf.l.wrap.b32 	%r3648, %r3647, %r3647, 25;
	add.s32 	%r3649, %r3601, %r3080;
	add.s32 	%r3650, %r3649, %r3607;
	xor.b32  	%r3651, %r3565, %r3650;
	shf.l.wrap.b32 	%r3652, %r3651, %r3651, 16;
	add.s32 	%r3653, %r3578, %r3652;
	xor.b32  	%r3654, %r3607, %r3653;
	shf.l.wrap.b32 	%r3655, %r3654, %r3654, 20;
	add.s32 	%r3656, %r3655, %r226;
	add.s32 	%r3657, %r3656, %r3650;
	xor.b32  	%r3658, %r3652, %r3657;
	shf.l.wrap.b32 	%r3659, %r3658, %r3658, 24;
	add.s32 	%r3660, %r3653, %r3659;
	xor.b32  	%r3661, %r3655, %r3660;
	shf.l.wrap.b32 	%r3662, %r3661, %r3661, 25;
	add.s32 	%r3663, %r3616, %r3635;
	xor.b32  	%r3664, %r3659, %r3663;
	shf.l.wrap.b32 	%r3665, %r3664, %r3664, 16;
	add.s32 	%r3666, %r3646, %r3665;
	xor.b32  	%r3667, %r3635, %r3666;
	shf.l.wrap.b32 	%r3668, %r3667, %r3667, 20;
	add.s32 	%r3669, %r3668, %r3663;
	xor.b32  	%r3670, %r3665, %r3669;
	shf.l.wrap.b32 	%r3671, %r3670, %r3670, 24;
	add.s32 	%r3672, %r3666, %r3671;
	xor.b32  	%r3673, %r3668, %r3672;
	add.s32 	%r3674, %r3630, %r210;
	add.s32 	%r3675, %r3674, %r3648;
	xor.b32  	%r3676, %r3618, %r3675;
	shf.l.wrap.b32 	%r3677, %r3676, %r3676, 16;
	add.s32 	%r3678, %r3660, %r3677;
	xor.b32  	%r3679, %r3648, %r3678;
	shf.l.wrap.b32 	%r3680, %r3679, %r3679, 20;
	add.s32 	%r3681, %r3680, %r3675;
	xor.b32  	%r3682, %r3677, %r3681;
	shf.l.wrap.b32 	%r3683, %r3682, %r3682, 24;
	add.s32 	%r3684, %r3678, %r3683;
	xor.b32  	%r3685, %r3680, %r3684;
	add.s32 	%r3686, %r3643, %r211;
	add.s32 	%r3687, %r3686, %r3662;
	xor.b32  	%r3688, %r3632, %r3687;
	shf.l.wrap.b32 	%r3689, %r3688, %r3688, 16;
	add.s32 	%r3690, %r3619, %r3689;
	xor.b32  	%r3691, %r3662, %r3690;
	shf.l.wrap.b32 	%r3692, %r3691, %r3691, 20;
	add.s32 	%r3693, %r3692, %r228;
	add.s32 	%r3694, %r3693, %r3687;
	xor.b32  	%r3695, %r3689, %r3694;
	shf.l.wrap.b32 	%r3696, %r3695, %r3695, 24;
	add.s32 	%r3697, %r3690, %r3696;
	xor.b32  	%r3698, %r3692, %r3697;
	add.s32 	%r3699, %r3657, %r215;
	add.s32 	%r3700, %r3699, %r3621;
	xor.b32  	%r3701, %r3645, %r3700;
	shf.l.wrap.b32 	%r3702, %r3701, %r3701, 16;
	add.s32 	%r3703, %r3633, %r3702;
	xor.b32  	%r3704, %r3621, %r3703;
	shf.l.wrap.b32 	%r3705, %r3704, %r3704, 20;
	add.s32 	%r3706, %r3705, %r3700;
	xor.b32  	%r3707, %r3702, %r3706;
	shf.l.wrap.b32 	%r3708, %r3707, %r3707, 24;
	add.s32 	%r3709, %r3703, %r3708;
	xor.b32  	%r3710, %r3705, %r3709;
	shf.l.wrap.b32 	%r3711, %r3710, %r3710, 25;
	shf.l.wrap.b32 	%r3712, %r3698, %r3698, 25;
	shf.l.wrap.b32 	%r3713, %r3685, %r3685, 25;
	shf.l.wrap.b32 	%r3714, %r3673, %r3673, 25;
	xor.b32  	%r3715, %r3697, %r3669;
	xor.b32  	%r3716, %r3709, %r3681;
	xor.b32  	%r3717, %r3672, %r3694;
	xor.b32  	%r3718, %r3684, %r3706;
	xor.b32  	%r3719, %r3683, %r3711;
	xor.b32  	%r3720, %r3696, %r3714;
	xor.b32  	%r3721, %r3708, %r3713;
	xor.b32  	%r3722, %r3671, %r3712;
	shl.b32 	%r3723, %r248, 5;
	cvt.u64.u32 	%rd86, %r3723;
	add.s64 	%rd87, %rd2, %rd86;
	st.local.v4.b32 	[%rd87], {%r3715, %r3716, %r3717, %r3718};
	st.local.v4.b32 	[%rd87+16], {%r3719, %r3720, %r3721, %r3722};
	add.s32 	%r7498, %r248, 1;
	setp.ne.s32 	%p91, %r7498, 4;
	@%p91 bra 	$L__BB0_163;
	cvt.u32.u16 	%r3725, %rs812;
	cvt.u32.u16 	%r3726, %rs813;
	prmt.b32 	%r3727, %r3726, %r3725, 0x3340U;
	cvt.u32.u16 	%r3728, %rs814;
	cvt.u32.u16 	%r3729, %rs815;
	prmt.b32 	%r3730, %r3729, %r3728, 0x3340U;
	prmt.b32 	%r3731, %r3730, %r3727, 0x5410U;
	cvt.u32.u16 	%r3732, %rs816;
	cvt.u32.u16 	%r3733, %rs817;
	prmt.b32 	%r3734, %r3733, %r3732, 0x3340U;
	cvt.u32.u16 	%r3735, %rs818;
	cvt.u32.u16 	%r3736, %rs819;
	prmt.b32 	%r3737, %r3736, %r3735, 0x3340U;
	prmt.b32 	%r3738, %r3737, %r3734, 0x5410U;
	cvt.u32.u16 	%r3739, %rs820;
	cvt.u32.u16 	%r3740, %rs821;
	prmt.b32 	%r3741, %r3740, %r3739, 0x3340U;
	cvt.u32.u16 	%r3742, %rs822;
	cvt.u32.u16 	%r3743, %rs823;
	prmt.b32 	%r3744, %r3743, %r3742, 0x3340U;
	prmt.b32 	%r3745, %r3744, %r3741, 0x5410U;
	cvt.u32.u16 	%r3746, %rs824;
	cvt.u32.u16 	%r3747, %rs825;
	prmt.b32 	%r3748, %r3747, %r3746, 0x3340U;
	cvt.u32.u16 	%r3749, %rs826;
	cvt.u32.u16 	%r3750, %rs827;
	prmt.b32 	%r3751, %r3750, %r3749, 0x3340U;
	prmt.b32 	%r3752, %r3751, %r3748, 0x5410U;
	st.local.v4.b32 	[%rd1], {%r3752, %r3745, %r3738, %r3731};
	bfe.u32 	%r3753, %r230, 8, 8;
	bfe.u32 	%r3754, %r230, 0, 8;
	cvt.u32.u16 	%r3755, %rs796;
	cvt.u32.u16 	%r3756, %rs797;
	prmt.b32 	%r3757, %r3756, %r3755, 0x3340U;
	cvt.u32.u16 	%r3758, %rs798;
	cvt.u32.u16 	%r3759, %rs799;
	prmt.b32 	%r3760, %r3759, %r3758, 0x3340U;
	prmt.b32 	%r3761, %r3760, %r3757, 0x5410U;
	cvt.u32.u16 	%r3762, %rs800;
	cvt.u32.u16 	%r3763, %rs801;
	prmt.b32 	%r3764, %r3763, %r3762, 0x3340U;
	prmt.b32 	%r3765, %r3754, %r3753, 0x3340U;
	prmt.b32 	%r3766, %r3765, %r3764, 0x5410U;
	st.local.v4.b32 	[%rd1+16], {%r228, %r229, %r3766, %r3761};
	mov.b32 	%r7499, 0;
	prmt.b32 	%r3767, %r7499, 0, 0x3340U;
	prmt.b32 	%r3768, %r248, 0, 0x3340U;
	prmt.b32 	%r3769, %r3768, %r3767, 0x5410U;
	st.local.u32 	[%rd1+32], %r3769;
	ld.local.v4.b32 	{%r3770, %r3771, %r3772, %r3773}, [%rd2+32];
	bfe.u32 	%r3774, %r3770, 0, 8;
	cvt.u16.u32 	%rs795, %r3774;
	bfe.u32 	%r3775, %r3770, 8, 8;
	cvt.u16.u32 	%rs794, %r3775;
	bfe.u32 	%r3776, %r3770, 16, 8;
	cvt.u16.u32 	%rs793, %r3776;
	bfe.u32 	%r3777, %r3770, 24, 8;
	cvt.u16.u32 	%rs792, %r3777;
	bfe.u32 	%r3778, %r3771, 0, 8;
	cvt.u16.u32 	%rs791, %r3778;
	bfe.u32 	%r3779, %r3771, 8, 8;
	cvt.u16.u32 	%rs790, %r3779;
	bfe.u32 	%r3780, %r3771, 16, 8;
	cvt.u16.u32 	%rs789, %r3780;
	bfe.u32 	%r3781, %r3771, 24, 8;
	cvt.u16.u32 	%rs788, %r3781;
	bfe.u32 	%r3782, %r3772, 0, 8;
	cvt.u16.u32 	%rs787, %r3782;
	bfe.u32 	%r3783, %r3772, 8, 8;
	cvt.u16.u32 	%rs786, %r3783;
	bfe.u32 	%r3784, %r3772, 16, 8;
	cvt.u16.u32 	%rs785, %r3784;
	bfe.u32 	%r3785, %r3772, 24, 8;
	cvt.u16.u32 	%rs784, %r3785;
	bfe.u32 	%r3786, %r3773, 0, 8;
	cvt.u16.u32 	%rs783, %r3786;
	bfe.u32 	%r3787, %r3773, 8, 8;
	cvt.u16.u32 	%rs782, %r3787;
	bfe.u32 	%r3788, %r3773, 16, 8;
	cvt.u16.u32 	%rs781, %r3788;
	bfe.u32 	%r3789, %r3773, 24, 8;
	cvt.u16.u32 	%rs780, %r3789;
	ld.local.v4.b32 	{%r3790, %r3791, %r3792, %r3793}, [%rd2+48];
	bfe.u32 	%r3794, %r3790, 0, 8;
	cvt.u16.u32 	%rs779, %r3794;
	bfe.u32 	%r3795, %r3790, 8, 8;
	cvt.u16.u32 	%rs778, %r3795;
	bfe.u32 	%r3796, %r3790, 16, 8;
	cvt.u16.u32 	%rs777, %r3796;
	bfe.u32 	%r3797, %r3790, 24, 8;
	cvt.u16.u32 	%rs776, %r3797;
	bfe.u32 	%r3798, %r3791, 0, 8;
	cvt.u16.u32 	%rs775, %r3798;
	bfe.u32 	%r3799, %r3791, 8, 8;
	cvt.u16.u32 	%rs774, %r3799;
	bfe.u32 	%r3800, %r3791, 16, 8;
	cvt.u16.u32 	%rs773, %r3800;
	bfe.u32 	%r3801, %r3791, 24, 8;
	cvt.u16.u32 	%rs772, %r3801;
	bfe.u32 	%r3802, %r3792, 0, 8;
	cvt.u16.u32 	%rs771, %r3802;
	bfe.u32 	%r3803, %r3792, 8, 8;
	cvt.u16.u32 	%rs770, %r3803;
	bfe.u32 	%r3804, %r3792, 16, 8;
	cvt.u16.u32 	%rs769, %r3804;
	bfe.u32 	%r3805, %r3792, 24, 8;
	cvt.u16.u32 	%rs768, %r3805;
	bfe.u32 	%r3806, %r3793, 0, 8;
	cvt.u16.u32 	%rs767, %r3806;
	bfe.u32 	%r3807, %r3793, 8, 8;
	cvt.u16.u32 	%rs766, %r3807;
	bfe.u32 	%r3808, %r3793, 16, 8;
	cvt.u16.u32 	%rs765, %r3808;
	bfe.u32 	%r3809, %r3793, 24, 8;
	cvt.u16.u32 	%rs764, %r3809;
	ld.local.v4.b32 	{%r3810, %r3811, %r3812, %r3813}, [%rd2+64];
	bfe.u32 	%r3814, %r3810, 0, 8;
	cvt.u16.u32 	%rs763, %r3814;
	bfe.u32 	%r3815, %r3810, 8, 8;
	cvt.u16.u32 	%rs762, %r3815;
	bfe.u32 	%r3816, %r3810, 16, 8;
	cvt.u16.u32 	%rs761, %r3816;
	bfe.u32 	%r3817, %r3810, 24, 8;
	cvt.u16.u32 	%rs760, %r3817;
	bfe.u32 	%r3818, %r3811, 0, 8;
	cvt.u16.u32 	%rs759, %r3818;
	bfe.u32 	%r3819, %r3811, 8, 8;
	cvt.u16.u32 	%rs758, %r3819;
	bfe.u32 	%r3820, %r3811, 16, 8;
	cvt.u16.u32 	%rs757, %r3820;
	bfe.u32 	%r3821, %r3811, 24, 8;
	cvt.u16.u32 	%rs756, %r3821;
	bfe.u32 	%r3822, %r3812, 0, 8;
	cvt.u16.u32 	%rs755, %r3822;
	bfe.u32 	%r3823, %r3812, 8, 8;
	cvt.u16.u32 	%rs754, %r3823;
	bfe.u32 	%r3824, %r3812, 16, 8;
	cvt.u16.u32 	%rs753, %r3824;
	bfe.u32 	%r3825, %r3812, 24, 8;
	cvt.u16.u32 	%rs752, %r3825;
	bfe.u32 	%r3826, %r3813, 0, 8;
	cvt.u16.u32 	%rs751, %r3826;
	bfe.u32 	%r3827, %r3813, 8, 8;
	cvt.u16.u32 	%rs750, %r3827;
	bfe.u32 	%r3828, %r3813, 16, 8;
	cvt.u16.u32 	%rs749, %r3828;
	bfe.u32 	%r3829, %r3813, 24, 8;
	cvt.u16.u32 	%rs748, %r3829;
	ld.local.v4.b32 	{%r3830, %r3831, %r3832, %r3833}, [%rd2+80];
	bfe.u32 	%r3834, %r3830, 0, 8;
	cvt.u16.u32 	%rs747, %r3834;
	bfe.u32 	%r3835, %r3830, 8, 8;
	cvt.u16.u32 	%rs746, %r3835;
	bfe.u32 	%r3836, %r3830, 16, 8;
	cvt.u16.u32 	%rs745, %r3836;
	bfe.u32 	%r3837, %r3830, 24, 8;
	cvt.u16.u32 	%rs744, %r3837;
	bfe.u32 	%r3838, %r3831, 0, 8;
	cvt.u16.u32 	%rs743, %r3838;
	bfe.u32 	%r3839, %r3831, 8, 8;
	cvt.u16.u32 	%rs742, %r3839;
	bfe.u32 	%r3840, %r3831, 16, 8;
	cvt.u16.u32 	%rs741, %r3840;
	bfe.u32 	%r3841, %r3831, 24, 8;
	cvt.u16.u32 	%rs740, %r3841;
	bfe.u32 	%r3842, %r3832, 0, 8;
	cvt.u16.u32 	%rs739, %r3842;
	bfe.u32 	%r3843, %r3832, 8, 8;
	cvt.u16.u32 	%rs738, %r3843;
	bfe.u32 	%r3844, %r3832, 16, 8;
	cvt.u16.u32 	%rs737, %r3844;
	bfe.u32 	%r3845, %r3832, 24, 8;
	cvt.u16.u32 	%rs736, %r3845;
	bfe.u32 	%r3846, %r3833, 0, 8;
	cvt.u16.u32 	%rs735, %r3846;
	bfe.u32 	%r3847, %r3833, 8, 8;
	cvt.u16.u32 	%rs734, %r3847;
	bfe.u32 	%r3848, %r3833, 16, 8;
	cvt.u16.u32 	%rs733, %r3848;
	bfe.u32 	%r3849, %r3833, 24, 8;
	cvt.u16.u32 	%rs732, %r3849;
	ld.local.v4.b32 	{%r3850, %r3851, %r3852, %r3853}, [%rd2+96];
	bfe.u32 	%r3854, %r3850, 0, 8;
	cvt.u16.u32 	%rs731, %r3854;
	bfe.u32 	%r3855, %r3850, 8, 8;
	cvt.u16.u32 	%rs730, %r3855;
	bfe.u32 	%r3856, %r3850, 16, 8;
	cvt.u16.u32 	%rs729, %r3856;
	bfe.u32 	%r3857, %r3850, 24, 8;
	cvt.u16.u32 	%rs728, %r3857;
	bfe.u32 	%r3858, %r3851, 0, 8;
	cvt.u16.u32 	%rs727, %r3858;
	bfe.u32 	%r3859, %r3851, 8, 8;
	cvt.u16.u32 	%rs726, %r3859;
	bfe.u32 	%r3860, %r3851, 16, 8;
	cvt.u16.u32 	%rs725, %r3860;
	bfe.u32 	%r3861, %r3851, 24, 8;
	cvt.u16.u32 	%rs724, %r3861;
	bfe.u32 	%r3862, %r3852, 0, 8;
	cvt.u16.u32 	%rs723, %r3862;
	bfe.u32 	%r3863, %r3852, 8, 8;
	cvt.u16.u32 	%rs722, %r3863;
	bfe.u32 	%r3864, %r3852, 16, 8;
	cvt.u16.u32 	%rs721, %r3864;
	bfe.u32 	%r3865, %r3852, 24, 8;
	cvt.u16.u32 	%rs720, %r3865;
	bfe.u32 	%r3866, %r3853, 0, 8;
	cvt.u16.u32 	%rs719, %r3866;
	bfe.u32 	%r3867, %r3853, 8, 8;
	cvt.u16.u32 	%rs718, %r3867;
	bfe.u32 	%r3868, %r3853, 16, 8;
	cvt.u16.u32 	%rs717, %r3868;
	bfe.u32 	%r3869, %r3853, 24, 8;
	cvt.u16.u32 	%rs716, %r3869;
	ld.local.v4.b32 	{%r3870, %r3871, %r3872, %r3873}, [%rd2+112];
	bfe.u32 	%r3874, %r3870, 0, 8;
	cvt.u16.u32 	%rs715, %r3874;
	bfe.u32 	%r3875, %r3870, 8, 8;
	cvt.u16.u32 	%rs714, %r3875;
	bfe.u32 	%r3876, %r3870, 16, 8;
	cvt.u16.u32 	%rs713, %r3876;
	bfe.u32 	%r3877, %r3870, 24, 8;
	cvt.u16.u32 	%rs712, %r3877;
	bfe.u32 	%r3878, %r3871, 0, 8;
	cvt.u16.u32 	%rs711, %r3878;
	bfe.u32 	%r3879, %r3871, 8, 8;
	cvt.u16.u32 	%rs710, %r3879;
	bfe.u32 	%r3880, %r3871, 16, 8;
	cvt.u16.u32 	%rs709, %r3880;
	bfe.u32 	%r3881, %r3871, 24, 8;
	cvt.u16.u32 	%rs708, %r3881;
	bfe.u32 	%r3882, %r3872, 0, 8;
	cvt.u16.u32 	%rs707, %r3882;
	bfe.u32 	%r3883, %r3872, 8, 8;
	cvt.u16.u32 	%rs706, %r3883;
	bfe.u32 	%r3884, %r3872, 16, 8;
	cvt.u16.u32 	%rs705, %r3884;
	bfe.u32 	%r3885, %r3872, 24, 8;
	cvt.u16.u32 	%rs704, %r3885;
	bfe.u32 	%r3886, %r3873, 0, 8;
	cvt.u16.u32 	%rs703, %r3886;
	bfe.u32 	%r3887, %r3873, 8, 8;
	cvt.u16.u32 	%rs702, %r3887;
	bfe.u32 	%r3888, %r3873, 16, 8;
	cvt.u16.u32 	%rs701, %r3888;
	bfe.u32 	%r3889, %r3873, 24, 8;
	cvt.u16.u32 	%rs700, %r3889;
$L__BB0_165:
	ld.param.u64 	%rd119, [mine_kernel_param_11];
	shl.b32 	%r3890, %r7499, 5;
	and.b32  	%r3891, %r3890, 96;
	cvt.u64.u32 	%rd88, %r3891;
	add.s64 	%rd89, %rd2, %rd88;
	ld.local.u32 	%rd21, [%rd89];
	shr.u64 	%rd90, %rd119, 7;
	and.b64  	%rd91, %rd90, 144115183780888576;
	setp.ne.s64 	%p92, %rd91, 0;
	@%p92 bra 	$L__BB0_167;
	ld.param.u64 	%rd121, [mine_kernel_param_11];
	shr.u64 	%rd93, %rd121, 7;
	cvt.u32.u64 	%r3892, %rd93;
	cvt.u32.u64 	%r3893, %rd21;
	rem.u32 	%r3894, %r3893, %r3892;
	cvt.u64.u32 	%rd126, %r3894;
	bra.uni 	$L__BB0_168;
$L__BB0_167:
	ld.param.u64 	%rd120, [mine_kernel_param_11];
	shr.u64 	%rd92, %rd120, 7;
	rem.u64 	%rd126, %rd21, %rd92;
$L__BB0_168:
	ld.param.u64 	%rd118, [mine_kernel_param_10];
	ld.const.u32 	%r7501, [BLAKE3_IV+4];
	ld.const.u32 	%r7503, [BLAKE3_IV+12];
	ld.const.u32 	%r7502, [BLAKE3_IV+8];
	ld.const.u32 	%r7500, [BLAKE3_IV];
	ld.const.u32 	%r7507, [BLAKE3_IV+28];
	ld.const.u32 	%r7506, [BLAKE3_IV+24];
	ld.const.u32 	%r7505, [BLAKE3_IV+20];
	ld.const.u32 	%r7504, [BLAKE3_IV+16];
	shl.b64 	%rd95, %rd126, 7;
	cvta.to.global.u64 	%rd96, %rd118;
	add.s64 	%rd97, %rd96, %rd95;
	ld.global.u8 	%rs503, [%rd97];
	xor.b16  	%rs504, %rs827, %rs503;
	ld.global.u8 	%rs505, [%rd97+1];
	xor.b16  	%rs506, %rs826, %rs505;
	ld.global.u8 	%rs507, [%rd97+2];
	xor.b16  	%rs508, %rs825, %rs507;
	ld.global.u8 	%rs509, [%rd97+3];
	xor.b16  	%rs510, %rs824, %rs509;
	ld.global.u8 	%rs511, [%rd97+4];
	xor.b16  	%rs512, %rs823, %rs511;
	ld.global.u8 	%rs513, [%rd97+5];
	xor.b16  	%rs514, %rs822, %rs513;
	ld.global.u8 	%rs515, [%rd97+6];
	xor.b16  	%rs516, %rs821, %rs515;
	ld.global.u8 	%rs517, [%rd97+7];
	xor.b16  	%rs518, %rs820, %rs517;
	ld.global.u8 	%rs519, [%rd97+8];
	xor.b16  	%rs520, %rs819, %rs519;
	ld.global.u8 	%rs521, [%rd97+9];
	xor.b16  	%rs522, %rs818, %rs521;
	ld.global.u8 	%rs523, [%rd97+10];
	xor.b16  	%rs524, %rs817, %rs523;
	ld.global.u8 	%rs525, [%rd97+11];
	xor.b16  	%rs526, %rs816, %rs525;
	ld.global.u8 	%rs527, [%rd97+12];
	xor.b16  	%rs528, %rs815, %rs527;
	ld.global.u8 	%rs529, [%rd97+13];
	xor.b16  	%rs530, %rs814, %rs529;
	ld.global.u8 	%rs531, [%rd97+14];
	xor.b16  	%rs532, %rs813, %rs531;
	ld.global.u8 	%rs533, [%rd97+15];
	xor.b16  	%rs534, %rs812, %rs533;
	cvt.u32.u16 	%r3895, %rs534;
	cvt.u32.u16 	%r3896, %rs532;
	prmt.b32 	%r3897, %r3896, %r3895, 0x3340U;
	cvt.u32.u16 	%r3898, %rs530;
	cvt.u32.u16 	%r3899, %rs528;
	prmt.b32 	%r3900, %r3899, %r3898, 0x3340U;
	prmt.b32 	%r3901, %r3900, %r3897, 0x5410U;
	cvt.u32.u16 	%r3902, %rs526;
	cvt.u32.u16 	%r3903, %rs524;
	prmt.b32 	%r3904, %r3903, %r3902, 0x3340U;
	cvt.u32.u16 	%r3905, %rs522;
	cvt.u32.u16 	%r3906, %rs520;
	prmt.b32 	%r3907, %r3906, %r3905, 0x3340U;
	prmt.b32 	%r3908, %r3907, %r3904, 0x5410U;
	cvt.u32.u16 	%r3909, %rs518;
	cvt.u32.u16 	%r3910, %rs516;
	prmt.b32 	%r3911, %r3910, %r3909, 0x3340U;
	cvt.u32.u16 	%r3912, %rs514;
	cvt.u32.u16 	%r3913, %rs512;
	prmt.b32 	%r3914, %r3913, %r3912, 0x3340U;
	prmt.b32 	%r3915, %r3914, %r3911, 0x5410U;
	cvt.u32.u16 	%r3916, %rs510;
	cvt.u32.u16 	%r3917, %rs508;
	prmt.b32 	%r3918, %r3917, %r3916, 0x3340U;
	cvt.u32.u16 	%r3919, %rs506;
	cvt.u32.u16 	%r3920, %rs504;
	prmt.b32 	%r3921, %r3920, %r3919, 0x3340U;
	prmt.b32 	%r3922, %r3921, %r3918, 0x5410U;
	st.local.v4.b32 	[%rd2], {%r3922, %r3915, %r3908, %r3901};
	ld.global.u8 	%rs535, [%rd97+16];
	xor.b16  	%rs536, %rs811, %rs535;
	ld.global.u8 	%rs537, [%rd97+17];
	xor.b16  	%rs538, %rs810, %rs537;
	ld.global.u8 	%rs539, [%rd97+18];
	xor.b16  	%rs540, %rs809, %rs539;
	ld.global.u8 	%rs541, [%rd97+19];
	xor.b16  	%rs542, %rs808, %rs541;
	ld.global.u8 	%rs543, [%rd97+20];
	xor.b16  	%rs544, %rs807, %rs543;
	ld.global.u8 	%rs545, [%rd97+21];
	xor.b16  	%rs546, %rs806, %rs545;
	ld.global.u8 	%rs547, [%rd97+22];
	xor.b16  	%rs548, %rs805, %rs547;
	ld.global.u8 	%rs549, [%rd97+23];
	xor.b16  	%rs550, %rs804, %rs549;
	ld.global.u8 	%rs551, [%rd97+24];
	xor.b16  	%rs552, %rs803, %rs551;
	ld.global.u8 	%rs553, [%rd97+25];
	xor.b16  	%rs554, %rs802, %rs553;
	ld.global.u8 	%rs555, [%rd97+26];
	xor.b16  	%rs556, %rs801, %rs555;
	ld.global.u8 	%rs557, [%rd97+27];
	xor.b16  	%rs558, %rs800, %rs557;
	ld.global.u8 	%rs559, [%rd97+28];
	xor.b16  	%rs560, %rs799, %rs559;
	ld.global.u8 	%rs561, [%rd97+29];
	xor.b16  	%rs562, %rs798, %rs561;
	ld.global.u8 	%rs563, [%rd97+30];
	xor.b16  	%rs564, %rs797, %rs563;
	ld.global.u8 	%rs565, [%rd97+31];
	xor.b16  	%rs566, %rs796, %rs565;
	cvt.u32.u16 	%r3923, %rs566;
	cvt.u32.u16 	%r3924, %rs564;
	prmt.b32 	%r3925, %r3924, %r3923, 0x3340U;
	cvt.u32.u16 	%r3926, %rs562;
	cvt.u32.u16 	%r3927, %rs560;
	prmt.b32 	%r3928, %r3927, %r3926, 0x3340U;
	prmt.b32 	%r3929, %r3928, %r3925, 0x5410U;
	cvt.u32.u16 	%r3930, %rs558;
	cvt.u32.u16 	%r3931, %rs556;
	prmt.b32 	%r3932, %r3931, %r3930, 0x3340U;
	cvt.u32.u16 	%r3933, %rs554;
	cvt.u32.u16 	%r3934, %rs552;
	prmt.b32 	%r3935, %r3934, %r3933, 0x3340U;
	prmt.b32 	%r3936, %r3935, %r3932, 0x5410U;
	cvt.u32.u16 	%r3937, %rs550;
	cvt.u32.u16 	%r3938, %rs548;
	prmt.b32 	%r3939, %r3938, %r3937, 0x3340U;
	cvt.u32.u16 	%r3940, %rs546;
	cvt.u32.u16 	%r3941, %rs544;
	prmt.b32 	%r3942, %r3941, %r3940, 0x3340U;
	prmt.b32 	%r3943, %r3942, %r3939, 0x5410U;
	cvt.u32.u16 	%r3944, %rs542;
	cvt.u32.u16 	%r3945, %rs540;
	prmt.b32 	%r3946, %r3945, %r3944, 0x3340U;
	cvt.u32.u16 	%r3947, %rs538;
	cvt.u32.u16 	%r3948, %rs536;
	prmt.b32 	%r3949, %r3948, %r3947, 0x3340U;
	prmt.b32 	%r3950, %r3949, %r3946, 0x5410U;
	st.local.v4.b32 	[%rd2+16], {%r3950, %r3943, %r3936, %r3929};
	ld.global.u8 	%rs567, [%rd97+32];
	xor.b16  	%rs795, %rs795, %rs567;
	ld.global.u8 	%rs568, [%rd97+33];
	xor.b16  	%rs794, %rs794, %rs568;
	ld.global.u8 	%rs569, [%rd97+34];
	xor.b16  	%rs793, %rs793, %rs569;
	ld.global.u8 	%rs570, [%rd97+35];
	xor.b16  	%rs792, %rs792, %rs570;
	ld.global.u8 	%rs571, [%rd97+36];
	xor.b16  	%rs791, %rs791, %rs571;
	ld.global.u8 	%rs572, [%rd97+37];
	xor.b16  	%rs790, %rs790, %rs572;
	ld.global.u8 	%rs573, [%rd97+38];
	xor.b16  	%rs789, %rs789, %rs573;
	ld.global.u8 	%rs574, [%rd97+39];
	xor.b16  	%rs788, %rs788, %rs574;
	ld.global.u8 	%rs575, [%rd97+40];
	xor.b16  	%rs787, %rs787, %rs575;
	ld.global.u8 	%rs576, [%rd97+41];
	xor.b16  	%rs786, %rs786, %rs576;
	ld.global.u8 	%rs577, [%rd97+42];
	xor.b16  	%rs785, %rs785, %rs577;
	ld.global.u8 	%rs578, [%rd97+43];
	xor.b16  	%rs784, %rs784, %rs578;
	ld.global.u8 	%rs579, [%rd97+44];
	xor.b16  	%rs783, %rs783, %rs579;
	ld.global.u8 	%rs580, [%rd97+45];
	xor.b16  	%rs782, %rs782, %rs580;
	ld.global.u8 	%rs581, [%rd97+46];
	xor.b16  	%rs781, %rs781, %rs581;
	ld.global.u8 	%rs582, [%rd97+47];
	xor.b16  	%rs780, %rs780, %rs582;
	cvt.u32.u16 	%r3951, %rs780;
	cvt.u32.u16 	%r3952, %rs781;
	prmt.b32 	%r3953, %r3952, %r3951, 0x3340U;
	cvt.u32.u16 	%r3954, %rs782;
	cvt.u32.u16 	%r3955, %rs783;
	prmt.b32 	%r3956, %r3955, %r3954, 0x3340U;
	prmt.b32 	%r3957, %r3956, %r3953, 0x5410U;
	cvt.u32.u16 	%r3958, %rs784;
	cvt.u32.u16 	%r3959, %rs785;
	prmt.b32 	%r3960, %r3959, %r3958, 0x3340U;
	cvt.u32.u16 	%r3961, %rs786;
	cvt.u32.u16 	%r3962, %rs787;
	prmt.b32 	%r3963, %r3962, %r3961, 0x3340U;
	prmt.b32 	%r3964, %r3963, %r3960, 0x5410U;
	cvt.u32.u16 	%r3965, %rs788;
	cvt.u32.u16 	%r3966, %rs789;
	prmt.b32 	%r3967, %r3966, %r3965, 0x3340U;
	cvt.u32.u16 	%r3968, %rs790;
	cvt.u32.u16 	%r3969, %rs791;
	prmt.b32 	%r3970, %r3969, %r3968, 0x3340U;
	prmt.b32 	%r3971, %r3970, %r3967, 0x5410U;
	cvt.u32.u16 	%r3972, %rs792;
	cvt.u32.u16 	%r3973, %rs793;
	prmt.b32 	%r3974, %r3973, %r3972, 0x3340U;
	cvt.u32.u16 	%r3975, %rs794;
	cvt.u32.u16 	%r3976, %rs795;
	prmt.b32 	%r3977, %r3976, %r3975, 0x3340U;
	prmt.b32 	%r3978, %r3977, %r3974, 0x5410U;
	st.local.v4.b32 	[%rd2+32], {%r3978, %r3971, %r3964, %r3957};
	ld.global.u8 	%rs583, [%rd97+48];
	xor.b16  	%rs779, %rs779, %rs583;
	ld.global.u8 	%rs584, [%rd97+49];
	xor.b16  	%rs778, %rs778, %rs584;
	ld.global.u8 	%rs585, [%rd97+50];
	xor.b16  	%rs777, %rs777, %rs585;
	ld.global.u8 	%rs586, [%rd97+51];
	xor.b16  	%rs776, %rs776, %rs586;
	ld.global.u8 	%rs587, [%rd97+52];
	xor.b16  	%rs775, %rs775, %rs587;
	ld.global.u8 	%rs588, [%rd97+53];
	xor.b16  	%rs774, %rs774, %rs588;
	ld.global.u8 	%rs589, [%rd97+54];
	xor.b16  	%rs773, %rs773, %rs589;
	ld.global.u8 	%rs590, [%rd97+55];
	xor.b16  	%rs772, %rs772, %rs590;
	ld.global.u8 	%rs591, [%rd97+56];
	xor.b16  	%rs771, %rs771, %rs591;
	ld.global.u8 	%rs592, [%rd97+57];
	xor.b16  	%rs770, %rs770, %rs592;
	ld.global.u8 	%rs593, [%rd97+58];
	xor.b16  	%rs769, %rs769, %rs593;
	ld.global.u8 	%rs594, [%rd97+59];
	xor.b16  	%rs768, %rs768, %rs594;
	ld.global.u8 	%rs595, [%rd97+60];
	xor.b16  	%rs767, %rs767, %rs595;
	ld.global.u8 	%rs596, [%rd97+61];
	xor.b16  	%rs766, %rs766, %rs596;
	ld.global.u8 	%rs597, [%rd97+62];
	xor.b16  	%rs765, %rs765, %rs597;
	ld.global.u8 	%rs598, [%rd97+63];
	xor.b16  	%rs764, %rs764, %rs598;
	cvt.u32.u16 	%r3979, %rs764;
	cvt.u32.u16 	%r3980, %rs765;
	prmt.b32 	%r3981, %r3980, %r3979, 0x3340U;
	cvt.u32.u16 	%r3982, %rs766;
	cvt.u32.u16 	%r3983, %rs767;
	prmt.b32 	%r3984, %r3983, %r3982, 0x3340U;
	prmt.b32 	%r3985, %r3984, %r3981, 0x5410U;
	cvt.u32.u16 	%r3986, %rs768;
	cvt.u32.u16 	%r3987, %rs769;
	prmt.b32 	%r3988, %r3987, %r3986, 0x3340U;
	cvt.u32.u16 	%r3989, %rs770;
	cvt.u32.u16 	%r3990, %rs771;
	prmt.b32 	%r3991, %r3990, %r3989, 0x3340U;
	prmt.b32 	%r3992, %r3991, %r3988, 0x5410U;
	cvt.u32.u16 	%r3993, %rs772;
	cvt.u32.u16 	%r3994, %rs773;
	prmt.b32 	%r3995, %r3994, %r3993, 0x3340U;
	cvt.u32.u16 	%r3996, %rs774;
	cvt.u32.u16 	%r3997, %rs775;
	prmt.b32 	%r3998, %r3997, %r3996, 0x3340U;
	prmt.b32 	%r3999, %r3998, %r3995, 0x5410U;
	cvt.u32.u16 	%r4000, %rs776;
	cvt.u32.u16 	%r4001, %rs777;
	prmt.b32 	%r4002, %r4001, %r4000, 0x3340U;
	cvt.u32.u16 	%r4003, %rs778;
	cvt.u32.u16 	%r4004, %rs779;
	prmt.b32 	%r4005, %r4004, %r4003, 0x3340U;
	prmt.b32 	%r4006, %r4005, %r4002, 0x5410U;
	st.local.v4.b32 	[%rd2+48], {%r4006, %r3999, %r3992, %r3985};
	ld.global.u8 	%rs599, [%rd97+64];
	xor.b16  	%rs763, %rs763, %rs599;
	ld.global.u8 	%rs600, [%rd97+65];
	xor.b16  	%rs762, %rs762, %rs600;
	ld.global.u8 	%rs601, [%rd97+66];
	xor.b16  	%rs761, %rs761, %rs601;
	ld.global.u8 	%rs602, [%rd97+67];
	xor.b16  	%rs760, %rs760, %rs602;
	ld.global.u8 	%rs603, [%rd97+68];
	xor.b16  	%rs759, %rs759, %rs603;
	ld.global.u8 	%rs604, [%rd97+69];
	xor.b16  	%rs758, %rs758, %rs604;
	ld.global.u8 	%rs605, [%rd97+70];
	xor.b16  	%rs757, %rs757, %rs605;
	ld.global.u8 	%rs606, [%rd97+71];
	xor.b16  	%rs756, %rs756, %rs606;
	ld.global.u8 	%rs607, [%rd97+72];
	xor.b16  	%rs755, %rs755, %rs607;
	ld.global.u8 	%rs608, [%rd97+73];
	xor.b16  	%rs754, %rs754, %rs608;
	ld.global.u8 	%rs609, [%rd97+74];
	xor.b16  	%rs753, %rs753, %rs609;
	ld.global.u8 	%rs610, [%rd97+75];
	xor.b16  	%rs752, %rs752, %rs610;
	ld.global.u8 	%rs611, [%rd97+76];
	xor.b16  	%rs751, %rs751, %rs611;
	ld.global.u8 	%rs612, [%rd97+77];
	xor.b16  	%rs750, %rs750, %rs612;
	ld.global.u8 	%rs613, [%rd97+78];
	xor.b16  	%rs749, %rs749, %rs613;
	ld.global.u8 	%rs614, [%rd97+79];
	xor.b16  	%rs748, %rs748, %rs614;
	cvt.u32.u16 	%r4007, %rs748;
	cvt.u32.u16 	%r4008, %rs749;
	prmt.b32 	%r4009, %r4008, %r4007, 0x3340U;
	cvt.u32.u16 	%r4010, %rs750;
	cvt.u32.u16 	%r4011, %rs751;
	prmt.b32 	%r4012, %r4011, %r4010, 0x3340U;
	prmt.b32 	%r4013, %r4012, %r4009, 0x5410U;
	cvt.u32.u16 	%r4014, %rs752;
	cvt.u32.u16 	%r4015, %rs753;
	prmt.b32 	%r4016, %r4015, %r4014, 0x3340U;
	cvt.u32.u16 	%r4017, %rs754;
	cvt.u32.u16 	%r4018, %rs755;
	prmt.b32 	%r4019, %r4018, %r4017, 0x3340U;
	prmt.b32 	%r4020, %r4019, %r4016, 0x5410U;
	cvt.u32.u16 	%r4021, %rs756;
	cvt.u32.u16 	%r4022, %rs757;
	prmt.b32 	%r4023, %r4022, %r4021, 0x3340U;
	cvt.u32.u16 	%r4024, %rs758;
	cvt.u32.u16 	%r4025, %rs759;
	prmt.b32 	%r4026, %r4025, %r4024, 0x3340U;
	prmt.b32 	%r4027, %r4026, %r4023, 0x5410U;
	cvt.u32.u16 	%r4028, %rs760;
	cvt.u32.u16 	%r4029, %rs761;
	prmt.b32 	%r4030, %r4029, %r4028, 0x3340U;
	cvt.u32.u16 	%r4031, %rs762;
	cvt.u32.u16 	%r4032, %rs763;
	prmt.b32 	%r4033, %r4032, %r4031, 0x3340U;
	prmt.b32 	%r4034, %r4033, %r4030, 0x5410U;
	st.local.v4.b32 	[%rd2+64], {%r4034, %r4027, %r4020, %r4013};
	ld.global.u8 	%rs615, [%rd97+80];
	xor.b16  	%rs747, %rs747, %rs615;
	ld.global.u8 	%rs616, [%rd97+81];
	xor.b16  	%rs746, %rs746, %rs616;
	ld.global.u8 	%rs617, [%rd97+82];
	xor.b16  	%rs745, %rs745, %rs617;
	ld.global.u8 	%rs618, [%rd97+83];
	xor.b16  	%rs744, %rs744, %rs618;
	ld.global.u8 	%rs619, [%rd97+84];
	xor.b16  	%rs743, %rs743, %rs619;
	ld.global.u8 	%rs620, [%rd97+85];
	xor.b16  	%rs742, %rs742, %rs620;
	ld.global.u8 	%rs621, [%rd97+86];
	xor.b16  	%rs741, %rs741, %rs621;
	ld.global.u8 	%rs622, [%rd97+87];
	xor.b16  	%rs740, %rs740, %rs622;
	ld.global.u8 	%rs623, [%rd97+88];
	xor.b16  	%rs739, %rs739, %rs623;
	ld.global.u8 	%rs624, [%rd97+89];
	xor.b16  	%rs738, %rs738, %rs624;
	ld.global.u8 	%rs625, [%rd97+90];
	xor.b16  	%rs737, %rs737, %rs625;
	ld.global.u8 	%rs626, [%rd97+91];
	xor.b16  	%rs736, %rs736, %rs626;
	ld.global.u8 	%rs627, [%rd97+92];
	xor.b16  	%rs735, %rs735, %rs627;
	ld.global.u8 	%rs628, [%rd97+93];
	xor.b16  	%rs734, %rs734, %rs628;
	ld.global.u8 	%rs629, [%rd97+94];
	xor.b16  	%rs733, %rs733, %rs629;
	ld.global.u8 	%rs630, [%rd97+95];
	xor.b16  	%rs732, %rs732, %rs630;
	cvt.u32.u16 	%r4035, %rs732;
	cvt.u32.u16 	%r4036, %rs733;
	prmt.b32 	%r4037, %r4036, %r4035, 0x3340U;
	cvt.u32.u16 	%r4038, %rs734;
	cvt.u32.u16 	%r4039, %rs735;
	prmt.b32 	%r4040, %r4039, %r4038, 0x3340U;
	prmt.b32 	%r4041, %r4040, %r4037, 0x5410U;
	cvt.u32.u16 	%r4042, %rs736;
	cvt.u32.u16 	%r4043, %rs737;
	prmt.b32 	%r4044, %r4043, %r4042, 0x3340U;
	cvt.u32.u16 	%r4045, %rs738;
	cvt.u32.u16 	%r4046, %rs739;
	prmt.b32 	%r4047, %r4046, %r4045, 0x3340U;
	prmt.b32 	%r4048, %r4047, %r4044, 0x5410U;
	cvt.u32.u16 	%r4049, %rs740;
	cvt.u32.u16 	%r4050, %rs741;
	prmt.b32 	%r4051, %r4050, %r4049, 0x3340U;
	cvt.u32.u16 	%r4052, %rs742;
	cvt.u32.u16 	%r4053, %rs743;
	prmt.b32 	%r4054, %r4053, %r4052, 0x3340U;
	prmt.b32 	%r4055, %r4054, %r4051, 0x5410U;
	cvt.u32.u16 	%r4056, %rs744;
	cvt.u32.u16 	%r4057, %rs745;
	prmt.b32 	%r4058, %r4057, %r4056, 0x3340U;
	cvt.u32.u16 	%r4059, %rs746;
	cvt.u32.u16 	%r4060, %rs747;
	prmt.b32 	%r4061, %r4060, %r4059, 0x3340U;
	prmt.b32 	%r4062, %r4061, %r4058, 0x5410U;
	st.local.v4.b32 	[%rd2+80], {%r4062, %r4055, %r4048, %r4041};
	ld.global.u8 	%rs631, [%rd97+96];
	xor.b16  	%rs731, %rs731, %rs631;
	ld.global.u8 	%rs632, [%rd97+97];
	xor.b16  	%rs730, %rs730, %rs632;
	ld.global.u8 	%rs633, [%rd97+98];
	xor.b16  	%rs729, %rs729, %rs633;
	ld.global.u8 	%rs634, [%rd97+99];
	xor.b16  	%rs728, %rs728, %rs634;
	ld.global.u8 	%rs635, [%rd97+100];
	xor.b16  	%rs727, %rs727, %rs635;
	ld.global.u8 	%rs636, [%rd97+101];
	xor.b16  	%rs726, %rs726, %rs636;
	ld.global.u8 	%rs637, [%rd97+102];
	xor.b16  	%rs725, %rs725, %rs637;
	ld.global.u8 	%rs638, [%rd97+103];
	xor.b16  	%rs724, %rs724, %rs638;
	ld.global.u8 	%rs639, [%rd97+104];
	xor.b16  	%rs723, %rs723, %rs639;
	ld.global.u8 	%rs640, [%rd97+105];
	xor.b16  	%rs722, %rs722, %rs640;
	ld.global.u8 	%rs641, [%rd97+106];
	xor.b16  	%rs721, %rs721, %rs641;
	ld.global.u8 	%rs642, [%rd97+107];
	xor.b16  	%rs720, %rs720, %rs642;
	ld.global.u8 	%rs643, [%rd97+108];
	xor.b16  	%rs719, %rs719, %rs643;
	ld.global.u8 	%rs644, [%rd97+109];
	xor.b16  	%rs718, %rs718, %rs644;
	ld.global.u8 	%rs645, [%rd97+110];
	xor.b16  	%rs717, %rs717, %rs645;
	ld.global.u8 	%rs646, [%rd97+111];
	xor.b16  	%rs716, %rs716, %rs646;
	cvt.u32.u16 	%r4063, %rs716;
	cvt.u32.u16 	%r4064, %rs717;
	prmt.b32 	%r4065, %r4064, %r4063, 0x3340U;
	cvt.u32.u16 	%r4066, %rs718;
	cvt.u32.u16 	%r4067, %rs719;
	prmt.b32 	%r4068, %r4067, %r4066, 0x3340U;
	prmt.b32 	%r4069, %r4068, %r4065, 0x5410U;
	cvt.u32.u16 	%r4070, %rs720;
	cvt.u32.u16 	%r4071, %rs721;
	prmt.b32 	%r4072, %r4071, %r4070, 0x3340U;
	cvt.u32.u16 	%r4073, %rs722;
	cvt.u32.u16 	%r4074, %rs723;
	prmt.b32 	%r4075, %r4074, %r4073, 0x3340U;
	prmt.b32 	%r4076, %r4075, %r4072, 0x5410U;
	cvt.u32.u16 	%r4077, %rs724;
	cvt.u32.u16 	%r4078, %rs725;
	prmt.b32 	%r4079, %r4078, %r4077, 0x3340U;
	cvt.u32.u16 	%r4080, %rs726;
	cvt.u32.u16 	%r4081, %rs727;
	prmt.b32 	%r4082, %r4081, %r4080, 0x3340U;
	prmt.b32 	%r4083, %r4082, %r4079, 0x5410U;
	cvt.u32.u16 	%r4084, %rs728;
	cvt.u32.u16 	%r4085, %rs729;
	prmt.b32 	%r4086, %r4085, %r4084, 0x3340U;
	cvt.u32.u16 	%r4087, %rs730;
	cvt.u32.u16 	%r4088, %rs731;
	prmt.b32 	%r4089, %r4088, %r4087, 0x3340U;
	prmt.b32 	%r4090, %r4089, %r4086, 0x5410U;
	st.local.v4.b32 	[%rd2+96], {%r4090, %r4083, %r4076, %r4069};
	ld.global.u8 	%rs647, [%rd97+112];
	xor.b16  	%rs715, %rs715, %rs647;
	ld.global.u8 	%rs648, [%rd97+113];
	xor.b16  	%rs714, %rs714, %rs648;
	ld.global.u8 	%rs649, [%rd97+114];
	xor.b16  	%rs713, %rs713, %rs649;
	ld.global.u8 	%rs650, [%rd97+115];
	xor.b16  	%rs712, %rs712, %rs650;
	ld.global.u8 	%rs651, [%rd97+116];
	xor.b16  	%rs711, %rs711, %rs651;
	ld.global.u8 	%rs652, [%rd97+117];
	xor.b16  	%rs710, %rs710, %rs652;
	ld.global.u8 	%rs653, [%rd97+118];
	xor.b16  	%rs709, %rs709, %rs653;
	ld.global.u8 	%rs654, [%rd97+119];
	xor.b16  	%rs708, %rs708, %rs654;
	ld.global.u8 	%rs655, [%rd97+120];
	xor.b16  	%rs707, %rs707, %rs655;
	ld.global.u8 	%rs656, [%rd97+121];
	xor.b16  	%rs706, %rs706, %rs656;
	ld.global.u8 	%rs657, [%rd97+122];
	xor.b16  	%rs705, %rs705, %rs657;
	ld.global.u8 	%rs658, [%rd97+123];
	xor.b16  	%rs704, %rs704, %rs658;
	ld.global.u8 	%rs659, [%rd97+124];
	xor.b16  	%rs703, %rs703, %rs659;
	ld.global.u8 	%rs660, [%rd97+125];
	xor.b16  	%rs702, %rs702, %rs660;
	ld.global.u8 	%rs661, [%rd97+126];
	xor.b16  	%rs701, %rs701, %rs661;
	ld.global.u8 	%rs662, [%rd97+127];
	xor.b16  	%rs700, %rs700, %rs662;
	cvt.u32.u16 	%r4091, %rs700;
	cvt.u32.u16 	%r4092, %rs701;
	prmt.b32 	%r4093, %r4092, %r4091, 0x3340U;
	cvt.u32.u16 	%r4094, %rs702;
	cvt.u32.u16 	%r4095, %rs703;
	prmt.b32 	%r4096, %r4095, %r4094, 0x3340U;
	prmt.b32 	%r4097, %r4096, %r4093, 0x5410U;
	cvt.u32.u16 	%r4098, %rs704;
	cvt.u32.u16 	%r4099, %rs705;
	prmt.b32 	%r4100, %r4099, %r4098, 0x3340U;
	cvt.u32.u16 	%r4101, %rs706;
	cvt.u32.u16 	%r4102, %rs707;
	prmt.b32 	%r4103, %r4102, %r4101, 0x3340U;
	prmt.b32 	%r4104, %r4103, %r4100, 0x5410U;
	cvt.u32.u16 	%r4105, %rs708;
	cvt.u32.u16 	%r4106, %rs709;
	prmt.b32 	%r4107, %r4106, %r4105, 0x3340U;
	cvt.u32.u16 	%r4108, %rs710;
	cvt.u32.u16 	%r4109, %rs711;
	prmt.b32 	%r4110, %r4109, %r4108, 0x3340U;
	prmt.b32 	%r4111, %r4110, %r4107, 0x5410U;
	cvt.u32.u16 	%r4112, %rs712;
	cvt.u32.u16 	%r4113, %rs713;
	prmt.b32 	%r4114, %r4113, %r4112, 0x3340U;
	cvt.u32.u16 	%r4115, %rs714;
	cvt.u32.u16 	%r4116, %rs715;
	prmt.b32 	%r4117, %r4116, %r4115, 0x3340U;
	prmt.b32 	%r4118, %r4117, %r4114, 0x5410U;
	st.local.v4.b32 	[%rd2+112], {%r4118, %r4111, %r4104, %r4097};
	mov.pred 	%p113, -1;
	mov.b64 	%rd127, 0;
	mov.u64 	%rd128, %rd127;
$L__BB0_169:
	mov.pred 	%p1, %p113;
	add.s64 	%rd99, %rd2, %rd128;
	ld.local.u8 	%r4119, [%rd99];
	ld.local.u8 	%rs663, [%rd99+1];
	ld.local.u8 	%r4120, [%rd99+2];
	ld.local.u8 	%r4121, [%rd99+4];
	ld.local.u8 	%rs664, [%rd99+5];
	ld.local.u8 	%r4122, [%rd99+6];
	ld.local.u8 	%r4123, [%rd99+8];
	ld.local.u8 	%rs665, [%rd99+9];
	ld.local.u8 	%r4124, [%rd99+10];
	ld.local.u8 	%r4125, [%rd99+12];
	ld.local.u8 	%rs666, [%rd99+13];
	ld.local.u8 	%r4126, [%rd99+14];
	ld.local.u8 	%r4127, [%rd99+16];
	ld.local.u8 	%rs667, [%rd99+17];
	ld.local.u8 	%r4128, [%rd99+18];
	ld.local.u8 	%r4129, [%rd99+20];
	ld.local.u8 	%rs668, [%rd99+21];
	ld.local.u8 	%r4130, [%rd99+22];
	ld.local.u8 	%r4131, [%rd99+24];
	ld.local.u8 	%rs669, [%rd99+25];
	ld.local.u8 	%r4132, [%rd99+26];
	ld.local.u8 	%r4133, [%rd99+28];
	ld.local.u8 	%rs670, [%rd99+29];
	ld.local.u8 	%r4134, [%rd99+30];
	ld.local.u8 	%r4135, [%rd99+32];
	ld.local.u8 	%rs671, [%rd99+33];
	ld.local.u8 	%r4136, [%rd99+34];
	ld.local.u8 	%r4137, [%rd99+36];
	ld.local.u8 	%rs672, [%rd99+37];
	ld.local.u8 	%r4138, [%rd99+38];
	ld.local.u8 	%r4139, [%rd99+40];
	ld.local.u8 	%rs673, [%rd99+41];
	ld.local.u8 	%r4140, [%rd99+42];
	ld.local.u8 	%r4141, [%rd99+44];
	ld.local.u8 	%rs674, [%rd99+45];
	ld.local.u8 	%r4142, [%rd99+46];
	ld.local.u8 	%r4143, [%rd99+48];
	ld.local.u8 	%rs675, [%rd99+49];
	ld.local.u8 	%r4144, [%rd99+50];
	ld.local.u8 	%r4145, [%rd99+52];
	ld.local.u8 	%rs676, [%rd99+53];
	ld.local.u8 	%r4146, [%rd99+54];
	ld.local.u8 	%r4147, [%rd99+56];
	ld.local.u8 	%rs677, [%rd99+57];
	ld.local.u8 	%r4148, [%rd99+58];
	ld.local.u8 	%r4149, [%rd99+60];
	ld.local.u8 	%rs678, [%rd99+61];
	ld.local.u8 	%r4150, [%rd99+62];
	add.s64 	%rd27, %rd127, 1;
	cvt.u32.u64 	%r4151, %rd127;
	{ .reg .b32 tmp; mov.b64 {tmp, %r4152}, %rd127; }
	mul.wide.u16 	%r4153, %rs663, 256;
	or.b32  	%r4154, %r4153, %r4119;
	shl.b32 	%r4155, %r4120, 16;
	or.b32  	%r4156, %r4154, %r4155;
	ld.local.u8 	%r4157, [%rd99+3];
	shl.b32 	%r4158, %r4157, 24;
	or.b32  	%r4159, %r4156, %r4158;
	mul.wide.u16 	%r4160, %rs664, 256;
	or.b32  	%r4161, %r4160, %r4121;
	shl.b32 	%r4162, %r4122, 16;
	or.b32  	%r4163, %r4161, %r4162;
	ld.local.u8 	%r4164, [%rd99+7];
	shl.b32 	%r4165, %r4164, 24;
	or.b32  	%r4166, %r4163, %r4165;
	mul.wide.u16 	%r4167, %rs665, 256;
	or.b32  	%r4168, %r4167, %r4123;
	shl.b32 	%r4169, %r4124, 16;
	or.b32  	%r4170, %r4168, %r4169;
	ld.local.u8 	%r4171, [%rd99+11];
	shl.b32 	%r4172, %r4171, 24;
	or.b32  	%r4173, %r4170, %r4172;
	mul.wide.u16 	%r4174, %rs666, 256;
	or.b32  	%r4175, %r4174, %r4125;
	shl.b32 	%r4176, %r4126, 16;
	or.b32  	%r4177, %r4175, %r4176;
	ld.local.u8 	%r4178, [%rd99+15];
	shl.b32 	%r4179, %r4178, 24;
	or.b32  	%r4180, %r4177, %r4179;
	mul.wide.u16 	%r4181, %rs667, 256;
	or.b32  	%r4182, %r4181, %r4127;
	shl.b32 	%r4183, %r4128, 16;
	or.b32  	%r4184, %r4182, %r4183;
	ld.local.u8 	%r4185, [%rd99+19];
	shl.b32 	%r4186, %r4185, 24;
	or.b32  	%r4187, %r4184, %r4186;
	mul.wide.u16 	%r4188, %rs668, 256;
	or.b32  	%r4189, %r4188, %r4129;
	shl.b32 	%r4190, %r4130, 16;
	or.b32  	%r4191, %r4189, %r4190;
	ld.local.u8 	%r4192, [%rd99+23];
	shl.b32 	%r4193, %r4192, 24;
	or.b32  	%r4194, %r4191, %r4193;
	mul.wide.u16 	%r4195, %rs669, 256;
	or.b32  	%r4196, %r4195, %r4131;
	shl.b32 	%r4197, %r4132, 16;
	or.b32  	%r4198, %r4196, %r4197;
	ld.local.u8 	%r4199, [%rd99+27];
	shl.b32 	%r4200, %r4199, 24;
	or.b32  	%r4201, %r4198, %r4200;
	mul.wide.u16 	%r4202, %rs670, 256;
	or.b32  	%r4203, %r4202, %r4133;
	shl.b32 	%r4204, %r4134, 16;
	or.b32  	%r4205, %r4203, %r4204;
	ld.local.u8 	%r4206, [%rd99+31];
	shl.b32 	%r4207, %r4206, 24;
	or.b32  	%r4208, %r4205, %r4207;
	mul.wide.u16 	%r4209, %rs671, 256;
	or.b32  	%r4210, %r4209, %r4135;
	shl.b32 	%r4211, %r4136, 16;
	or.b32  	%r4212, %r4210, %r4211;
	ld.local.u8 	%r4213, [%rd99+35];
	shl.b32 	%r4214, %r4213, 24;
	or.b32  	%r4215, %r4212, %r4214;
	mul.wide.u16 	%r4216, %rs672, 256;
	or.b32  	%r4217, %r4216, %r4137;
	shl.b32 	%r4218, %r4138, 16;
	or.b32  	%r4219, %r4217, %r4218;
	ld.local.u8 	%r4220, [%rd99+39];
	shl.b32 	%r4221, %r4220, 24;
	or.b32  	%r4222, %r4219, %r4221;
	mul.wide.u16 	%r4223, %rs673, 256;
	or.b32  	%r4224, %r4223, %r4139;
	shl.b32 	%r4225, %r4140, 16;
	or.b32  	%r4226, %r4224, %r4225;
	ld.local.u8 	%r4227, [%rd99+43];
	shl.b32 	%r4228, %r4227, 24;
	or.b32  	%r4229, %r4226, %r4228;
	mul.wide.u16 	%r4230, %rs674, 256;
	or.b32  	%r4231, %r4230, %r4141;
	shl.b32 	%r4232, %r4142, 16;
	or.b32  	%r4233, %r4231, %r4232;
	ld.local.u8 	%r4234, [%rd99+47];
	shl.b32 	%r4235, %r4234, 24;
	or.b32  	%r4236, %r4233, %r4235;
	mul.wide.u16 	%r4237, %rs675, 256;
	or.b32  	%r4238, %r4237, %r4143;
	shl.b32 	%r4239, %r4144, 16;
	or.b32  	%r4240, %r4238, %r4239;
	ld.local.u8 	%r4241, [%rd99+51];
	shl.b32 	%r4242, %r4241, 24;
	or.b32  	%r4243, %r4240, %r4242;
	mul.wide.u16 	%r4244, %rs676, 256;
	or.b32  	%r4245, %r4244, %r4145;
	shl.b32 	%r4246, %r4146, 16;
	or.b32  	%r4247, %r4245, %r4246;
	ld.local.u8 	%r4248, [%rd99+55];
	shl.b32 	%r4249, %r4248, 24;
	or.b32  	%r4250, %r4247, %r4249;
	mul.wide.u16 	%r4251, %rs677, 256;
	or.b32  	%r4252, %r4251, %r4147;
	shl.b32 	%r4253, %r4148, 16;
	or.b32  	%r4254, %r4252, %r4253;
	ld.local.u8 	%r4255, [%rd99+59];
	shl.b32 	%r4256, %r4255, 24;
	or.b32  	%r4257, %r4254, %r4256;
	mul.wide.u16 	%r4258, %rs678, 256;
	or.b32  	%r4259, %r4258, %r4149;
	shl.b32 	%r4260, %r4150, 16;
	or.b32  	%r4261, %r4259, %r4260;
	ld.local.u8 	%r4262, [%rd99+63];
	shl.b32 	%r4263, %r4262, 24;
	or.b32  	%r4264, %r4261, %r4263;
	add.s32 	%r4265, %r7500, %r4159;
	add.s32 	%r4266, %r4265, %r7504;
	xor.b32  	%r4267, %r4266, %r4151;
	shf.l.wrap.b32 	%r4268, %r4267, %r4267, 16;
	add.s32 	%r4270, %r4269, %r4268;
	xor.b32  	%r4271, %r7504, %r4270;
	shf.l.wrap.b32 	%r4272, %r4271, %r4271, 20;
	add.s32 	%r4273, %r4272, %r4166;
	add.s32 	%r4274, %r4273, %r4266;
	xor.b32  	%r4275, %r4268, %r4274;
	shf.l.wrap.b32 	%r4276, %r4275, %r4275, 24;
	add.s32 	%r4277, %r4270, %r4276;
	xor.b32  	%r4278, %r4272, %r4277;
	shf.l.wrap.b32 	%r4279, %r4278, %r4278, 25;
	add.s32 	%r4280, %r7501, %r4173;
	add.s32 	%r4281, %r4280, %r7505;
	xor.b32  	%r4282, %r4281, %r4152;
	shf.l.wrap.b32 	%r4283, %r4282, %r4282, 16;
	add.s32 	%r4285, %r4284, %r4283;
	xor.b32  	%r4286, %r7505, %r4285;
	shf.l.wrap.b32 	%r4287, %r4286, %r4286, 20;
	add.s32 	%r4288, %r4287, %r4180;
	add.s32 	%r4289, %r4288, %r4281;
	xor.b32  	%r4290, %r4283, %r4289;
	shf.l.wrap.b32 	%r4291, %r4290, %r4290, 24;
	add.s32 	%r4292, %r4285, %r4291;
	xor.b32  	%r4293, %r4287, %r4292;
	shf.l.wrap.b32 	%r4294, %r4293, %r4293, 25;
	add.s32 	%r4295, %r7502, %r4187;
	add.s32 	%r4296, %r4295, %r7506;
	xor.b32  	%r4297, %r4296, 64;
	shf.l.wrap.b32 	%r4298, %r4296, %r4297, 16;
	add.s32 	%r4300, %r4299, %r4298;
	xor.b32  	%r4301, %r7506, %r4300;
	shf.l.wrap.b32 	%r4302, %r4301, %r4301, 20;
	add.s32 	%r4303, %r4302, %r4194;
	add.s32 	%r4304, %r4303, %r4296;
	xor.b32  	%r4305, %r4298, %r4304;
	shf.l.wrap.b32 	%r4306, %r4305, %r4305, 24;
	add.s32 	%r4307, %r4300, %r4306;
	xor.b32  	%r4308, %r4302, %r4307;
	shf.l.wrap.b32 	%r4309, %r4308, %r4308, 25;
	add.s32 	%r4310, %r7503, %r4201;
	add.s32 	%r4311, %r4310, %r7507;
	shf.l.wrap.b32 	%r4312, %r4311, %r4311, 16;
	add.s32 	%r4314, %r4313, %r4312;
	xor.b32  	%r4315, %r7507, %r4314;
	shf.l.wrap.b32 	%r4316, %r4315, %r4315, 20;
	add.s32 	%r4317, %r4316, %r4208;
	add.s32 	%r4318, %r4317, %r4311;
	xor.b32  	%r4319, %r4312, %r4318;
	shf.l.wrap.b32 	%r4320, %r4319, %r4319, 24;
	add.s32 	%r4321, %r4314, %r4320;
	xor.b32  	%r4322, %r4316, %r4321;
	shf.l.wrap.b32 	%r4323, %r4322, %r4322, 25;
	add.s32 	%r4324, %r4274, %r4215;
	add.s32 	%r4325, %r4324, %r4294;
	xor.b32  	%r4326, %r4320, %r4325;
	shf.l.wrap.b32 	%r4327, %r4326, %r4326, 16;
	add.s32 	%r4328, %r4307, %r4327;
	xor.b32  	%r4329, %r4294, %r4328;
	shf.l.wrap.b32 	%r4330, %r4329, %r4329, 20;
	add.s32 	%r4331, %r4330, %r4222;
	add.s32 	%r4332, %r4331, %r4325;
	xor.b32  	%r4333, %r4327, %r4332;
	shf.l.wrap.b32 	%r4334, %r4333, %r4333, 24;
	add.s32 	%r4335, %r4328, %r4334;
	xor.b32  	%r4336, %r4330, %r4335;
	add.s32 	%r4337, %r4289, %r4229;
	add.s32 	%r4338, %r4337, %r4309;
	xor.b32  	%r4339, %r4276, %r4338;
	shf.l.wrap.b32 	%r4340, %r4339, %r4339, 16;
	add.s32 	%r4341, %r4321, %r4340;
	xor.b32  	%r4342, %r4309, %r4341;
	shf.l.wrap.b32 	%r4343, %r4342, %r4342, 20;
	add.s32 	%r4344, %r4343, %r4236;
	add.s32 	%r4345, %r4344, %r4338;
	xor.b32  	%r4346, %r4340, %r4345;
	shf.l.wrap.b32 	%r4347, %r4346, %r4346, 24;
	add.s32 	%r4348, %r4341, %r4347;
	xor.b32  	%r4349, %r4343, %r4348;
	add.s32 	%r4350, %r4304, %r4243;
	add.s32 	%r4351, %r4350, %r4323;
	xor.b32  	%r4352, %r4291, %r4351;
	shf.l.wrap.b32 	%r4353, %r4352, %r4352, 16;
	add.s32 	%r4354, %r4277, %r4353;
	xor.b32  	%r4355, %r4323, %r4354;
	shf.l.wrap.b32 	%r4356, %r4355, %r4355, 20;
	add.s32 	%r4357, %r4356, %r4250;
	add.s32 	%r4358, %r4357, %r4351;
	xor.b32  	%r4359, %r4353, %r4358;
	shf.l.wrap.b32 	%r4360, %r4359, %r4359, 24;
	add.s32 	%r4361, %r4354, %r4360;
	xor.b32  	%r4362, %r4356, %r4361;
	add.s32 	%r4363, %r4318, %r4257;
	add.s32 	%r4364, %r4363, %r4279;
	xor.b32  	%r4365, %r4306, %r4364;
	shf.l.wrap.b32 	%r4366, %r4365, %r4365, 16;
	add.s32 	%r4367, %r4292, %r4366;
	xor.b32  	%r4368, %r4279, %r4367;
	shf.l.wrap.b32 	%r4369, %r4368, %r4368, 20;
	add.s32 	%r4370, %r4369, %r4264;
	add.s32 	%r4371, %r4370, %r4364;
	xor.b32  	%r4372, %r4366, %r4371;
	shf.l.wrap.b32 	%r4373, %r4372, %r4372, 24;
	add.s32 	%r4374, %r4367, %r4373;
	xor.b32  	%r4375, %r4369, %r4374;
	shf.l.wrap.b32 	%r4376, %r4375, %r4375, 25;
	shf.l.wrap.b32 	%r4377, %r4362, %r4362, 25;
	shf.l.wrap.b32 	%r4378, %r4349, %r4349, 25;
	shf.l.wrap.b32 	%r4379, %r4336, %r4336, 25;
	add.s32 	%r4380, %r4332, %r4173;
	add.s32 	%r4381, %r4380, %r4376;
	xor.b32  	%r4382, %r4347, %r4381;
	shf.l.wrap.b32 	%r4383, %r4382, %r4382, 16;
	add.s32 	%r4384, %r4361, %r4383;
	xor.b32  	%r4385, %r4376, %r4384;
	shf.l.wrap.b32 	%r4386, %r4385, %r4385, 20;
	add.s32 	%r4387, %r4386, %r4201;
	add.s32 	%r4388, %r4387, %r4381;
	xor.b32  	%r4389, %r4383, %r4388;
	shf.l.wrap.b32 	%r4390, %r4389, %r4389, 24;
	add.s32 	%r4391, %r4384, %r4390;
	xor.b32  	%r4392, %r4386, %r4391;
	shf.l.wrap.b32 	%r4393, %r4392, %r4392, 25;
	add.s32 	%r4394, %r4345, %r4180;
	add.s32 	%r4395, %r4394, %r4379;
	xor.b32  	%r4396, %r4360, %r4395;
	shf.l.wrap.b32 	%r4397, %r4396, %r4396, 16;
	add.s32 	%r4398, %r4374, %r4397;
	xor.b32  	%r4399, %r4379, %r4398;
	shf.l.wrap.b32 	%r4400, %r4399, %r4399, 20;
	add.s32 	%r4401, %r4400, %r4229;
	add.s32 	%r4402, %r4401, %r4395;
	xor.b32  	%r4403, %r4397, %r4402;
	shf.l.wrap.b32 	%r4404, %r4403, %r4403, 24;
	add.s32 	%r4405, %r4398, %r4404;
	xor.b32  	%r4406, %r4400, %r4405;
	shf.l.wrap.b32 	%r4407, %r4406, %r4406, 25;
	add.s32 	%r4408, %r4358, %r4208;
	add.s32 	%r4409, %r4408, %r4378;
	xor.b32  	%r4410, %r4373, %r4409;
	shf.l.wrap.b32 	%r4411, %r4410, %r4410, 16;
	add.s32 	%r4412, %r4335, %r4411;
	xor.b32  	%r4413, %r4378, %r4412;
	shf.l.wrap.b32 	%r4414, %r4413, %r4413, 20;
	add.s32 	%r4415, %r4414, %r4159;
	add.s32 	%r4416, %r4415, %r4409;
	xor.b32  	%r4417, %r4411, %r4416;
	shf.l.wrap.b32 	%r4418, %r4417, %r4417, 24;
	add.s32 	%r4419, %r4412, %r4418;
	xor.b32  	%r4420, %r4414, %r4419;
	shf.l.wrap.b32 	%r4421, %r4420, %r4420, 25;
	add.s32 	%r4422, %r4371, %r4187;
	add.s32 	%r4423, %r4422, %r4377;
	xor.b32  	%r4424, %r4334, %r4423;
	shf.l.wrap.b32 	%r4425, %r4424, %r4424, 16;
	add.s32 	%r4426, %r4348, %r4425;
	xor.b32  	%r4427, %r4377, %r4426;
	shf.l.wrap.b32 	%r4428, %r4427, %r4427, 20;
	add.s32 	%r4429, %r4428, %r4250;
	add.s32 	%r4430, %r4429, %r4423;
	xor.b32  	%r4431, %r4425, %r4430;
	shf.l.wrap.b32 	%r4432, %r4431, %r4431, 24;
	add.s32 	%r4433, %r4426, %r4432;
	xor.b32  	%r4434, %r4428, %r4433;
	shf.l.wrap.b32 	%r4435, %r4434, %r4434, 25;
	add.s32 	%r4436, %r4388, %r4166;
	add.s32 	%r4437, %r4436, %r4407;
	xor.b32  	%r4438, %r4432, %r4437;
	shf.l.wrap.b32 	%r4439, %r4438, %r4438, 16;
	add.s32 	%r4440, %r4419, %r4439;
	xor.b32  	%r4441, %r4407, %r4440;
	shf.l.wrap.b32 	%r4442, %r4441, %r4441, 20;
	add.s32 	%r4443, %r4442, %r4236;
	add.s32 	%r4444, %r4443, %r4437;
	xor.b32  	%r4445, %r4439, %r4444;
	shf.l.wrap.b32 	%r4446, %r4445, %r4445, 24;
	add.s32 	%r4447, %r4440, %r4446;
	xor.b32  	%r4448, %r4442, %r4447;
	add.s32 	%r4449, %r4402, %r4243;
	add.s32 	%r4450, %r4449, %r4421;
	xor.b32  	%r4451, %r4390, %r4450;
	shf.l.wrap.b32 	%r4452, %r4451, %r4451, 16;
	add.s32 	%r4453, %r4433, %r4452;
	xor.b32  	%r4454, %r4421, %r4453;
	shf.l.wrap.b32 	%r4455, %r4454, %r4454, 20;
	add.s32 	%r4456, %r4455, %r4194;
	add.s32 	%r4457, %r4456, %r4450;
	xor.b32  	%r4458, %r4452, %r4457;
	shf.l.wrap.b32 	%r4459, %r4458, %r4458, 24;
	add.s32 	%r4460, %r4453, %r4459;
	xor.b32  	%r4461, %r4455, %r4460;
	add.s32 	%r4462, %r4416, %r4222;
	add.s32 	%r4463, %r4462, %r4435;
	xor.b32  	%r4464, %r4404, %r4463;
	shf.l.wrap.b32 	%r4465, %r4464, %r4464, 16;
	add.s32 	%r4466, %r4391, %r4465;
	xor.b32  	%r4467, %r4435, %r4466;
	shf.l.wrap.b32 	%r4468, %r4467, %r4467, 20;
	add.s32 	%r4469, %r4468, %r4257;
	add.s32 	%r4470, %r4469, %r4463;
	xor.b32  	%r4471, %r4465, %r4470;
	shf.l.wrap.b32 	%r4472, %r4471, %r4471, 24;
	add.s32 	%r4473, %r4466, %r4472;
	xor.b32  	%r4474, %r4468, %r4473;
	add.s32 	%r4475, %r4430, %r4264;
	add.s32 	%r4476, %r4475, %r4393;
	xor.b32  	%r4477, %r4418, %r4476;
	shf.l.wrap.b32 	%r4478, %r4477, %r4477, 16;
	add.s32 	%r4479, %r4405, %r4478;
	xor.b32  	%r4480, %r4393, %r4479;
	shf.l.wrap.b32 	%r4481, %r4480, %r4480, 20;
	add.s32 	%r4482, %r4481, %r4215;
	add.s32 	%r4483, %r4482, %r4476;
	xor.b32  	%r4484, %r4478, %r4483;
	shf.l.wrap.b32 	%r4485, %r4484, %r4484, 24;
	add.s32 	%r4486, %r4479, %r4485;
	xor.b32  	%r4487, %r4481, %r4486;
	shf.l.wrap.b32 	%r4488, %r4487, %r4487, 25;
	shf.l.wrap.b32 	%r4489, %r4474, %r4474, 25;
	shf.l.wrap.b32 	%r4490, %r4461, %r4461, 25;
	shf.l.wrap.b32 	%r4491, %r4448, %r4448, 25;
	add.s32 	%r4492, %r4444, %r4180;
	add.s32 	%r4493, %r4492, %r4488;
	xor.b32  	%r4494, %r4459, %r4493;
	shf.l.wrap.b32 	%r4495, %r4494, %r4494, 16;
	add.s32 	%r4496, %r4473, %r4495;
	xor.b32  	%r4497, %r4488, %r4496;
	shf.l.wrap.b32 	%r4498, %r4497, %r4497, 20;
	add.s32 	%r4499, %r4498, %r4187;
	add.s32 	%r4500, %r4499, %r4493;
	xor.b32  	%r4501, %r4495, %r4500;
	shf.l.wrap.b32 	%r4502, %r4501, %r4501, 24;
	add.s32 	%r4503, %r4496, %r4502;
	xor.b32  	%r4504, %r4498, %r4503;
	shf.l.wrap.b32 	%r4505, %r4504, %r4504, 25;
	add.s32 	%r4506, %r4457, %r4229;
	add.s32 	%r4507, %r4506, %r4491;
	xor.b32  	%r4508, %r4472, %r4507;
	shf.l.wrap.b32 	%r4509, %r4508, %r4508, 16;
	add.s32 	%r4510, %r4486, %r4509;
	xor.b32  	%r4511, %r4491, %r4510;
	shf.l.wrap.b32 	%r4512, %r4511, %r4511, 20;
	add.s32 	%r4513, %r4512, %r4243;
	add.s32 	%r4514, %r4513, %r4507;
	xor.b32  	%r4515, %r4509, %r4514;
	shf.l.wrap.b32 	%r4516, %r4515, %r4515, 24;
	add.s32 	%r4517, %r4510, %r4516;
	xor.b32  	%r4518, %r4512, %r4517;
	shf.l.wrap.b32 	%r4519, %r4518, %r4518, 25;
	add.s32 	%r4520, %r4470, %r4250;
	add.s32 	%r4521, %r4520, %r4490;
	xor.b32  	%r4522, %r4485, %r4521;
	shf.l.wrap.b32 	%r4523, %r4522, %r4522, 16;
	add.s32 	%r4524, %r4447, %r4523;
	xor.b32  	%r4525, %r4490, %r4524;
	shf.l.wrap.b32 	%r4526, %r4525, %r4525, 20;
	add.s32 	%r4527, %r4526, %r4173;
	add.s32 	%r4528, %r4527, %r4521;
	xor.b32  	%r4529, %r4523, %r4528;
	shf.l.wrap.b32 	%r4530, %r4529, %r4529, 24;
	add.s32 	%r4531, %r4524, %r4530;
	xor.b32  	%r4532, %r4526, %r4531;
	shf.l.wrap.b32 	%r4533, %r4532, %r4532, 25;
	add.s32 	%r4534, %r4483, %r4208;
	add.s32 	%r4535, %r4534, %r4489;
	xor.b32  	%r4536, %r4446, %r4535;
	shf.l.wrap.b32 	%r4537, %r4536, %r4536, 16;
	add.s32 	%r4538, %r4460, %r4537;
	xor.b32  	%r4539, %r4489, %r4538;
	shf.l.wrap.b32 	%r4540, %r4539, %r4539, 20;
	add.s32 	%r4541, %r4540, %r4257;
	add.s32 	%r4542, %r4541, %r4535;
	xor.b32  	%r4543, %r4537, %r4542;
	shf.l.wrap.b32 	%r4544, %r4543, %r4543, 24;
	add.s32 	%r4545, %r4538, %r4544;
	xor.b32  	%r4546, %r4540, %r4545;
	shf.l.wrap.b32 	%r4547, %r4546, %r4546, 25;
	add.s32 	%r4548, %r4500, %r4201;
	add.s32 	%r4549, %r4548, %r4519;
	xor.b32  	%r4550, %r4544, %r4549;
	shf.l.wrap.b32 	%r4551, %r4550, %r4550, 16;
	add.s32 	%r4552, %r4531, %r4551;
	xor.b32  	%r4553, %r4519, %r4552;
	shf.l.wrap.b32 	%r4554, %r4553, %r4553, 20;
	add.s32 	%r4555, %r4554, %r4194;
	add.s32 	%r4556, %r4555, %r4549;
	xor.b32  	%r4557, %r4551, %r4556;
	shf.l.wrap.b32 	%r4558, %r4557, %r4557, 24;
	add.s32 	%r4559, %r4552, %r4558;
	xor.b32  	%r4560, %r4554, %r4559;
	add.s32 	%r4561, %r4514, %r4222;
	add.s32 	%r4562, %r4561, %r4533;
	xor.b32  	%r4563, %r4502, %r4562;
	shf.l.wrap.b32 	%r4564, %r4563, %r4563, 16;
	add.s32 	%r4565, %r4545, %r4564;
	xor.b32  	%r4566, %r4533, %r4565;
	shf.l.wrap.b32 	%r4567, %r4566, %r4566, 20;
	add.s32 	%r4568, %r4567, %r4159;
	add.s32 	%r4569, %r4568, %r4562;
	xor.b32  	%r4570, %r4564, %r4569;
	shf.l.wrap.b32 	%r4571, %r4570, %r4570, 24;
	add.s32 	%r4572, %r4565, %r4571;
	xor.b32  	%r4573, %r4567, %r4572;
	add.s32 	%r4574, %r4528, %r4236;
	add.s32 	%r4575, %r4574, %r4547;
	xor.b32  	%r4576, %r4516, %r4575;
	shf.l.wrap.b32 	%r4577, %r4576, %r4576, 16;
	add.s32 	%r4578, %r4503, %r4577;
	xor.b32  	%r4579, %r4547, %r4578;
	shf.l.wrap.b32 	%r4580, %r4579, %r4579, 20;
	add.s32 	%r4581, %r4580, %r4264;
	add.s32 	%r4582, %r4581, %r4575;
	xor.b32  	%r4583, %r4577, %r4582;
	shf.l.wrap.b32 	%r4584, %r4583, %r4583, 24;
	add.s32 	%r4585, %r4578, %r4584;
	xor.b32  	%r4586, %r4580, %r4585;
	add.s32 	%r4587, %r4542, %r4215;
	add.s32 	%r4588, %r4587, %r4505;
	xor.b32  	%r4589, %r4530, %r4588;
	shf.l.wrap.b32 	%r4590, %r4589, %r4589, 16;
	add.s32 	%r4591, %r4517, %r4590;
	xor.b32  	%r4592, %r4505, %r4591;
	shf.l.wrap.b32 	%r4593, %r4592, %r4592, 20;
	add.s32 	%r4594, %r4593, %r4166;
	add.s32 	%r4595, %r4594, %r4588;
	xor.b32  	%r4596, %r4590, %r4595;
	shf.l.wrap.b32 	%r4597, %r4596, %r4596, 24;
	add.s32 	%r4598, %r4591, %r4597;
	xor.b32  	%r4599, %r4593, %r4598;
	shf.l.wrap.b32 	%r4600, %r4599, %r4599, 25;
	shf.l.wrap.b32 	%r4601, %r4586, %r4586, 25;
	shf.l.wrap.b32 	%r4602, %r4573, %r4573, 25;
	shf.l.wrap.b32 	%r4603, %r4560, %r4560, 25;
	add.s32 	%r4604, %r4556, %r4229;
	add.s32 	%r4605, %r4604, %r4600;
	xor.b32  	%r4606, %r4571, %r4605;
	shf.l.wrap.b32 	%r4607, %r4606, %r4606, 16;
	add.s32 	%r4608, %r4585, %r4607;
	xor.b32  	%r4609, %r4600, %r4608;
	shf.l.wrap.b32 	%r4610, %r4609, %r4609, 20;
	add.s32 	%r4611, %r4610, %r4208;
	add.s32 	%r4612, %r4611, %r4605;
	xor.b32  	%r4613, %r4607, %r4612;
	shf.l.wrap.b32 	%r4614, %r4613, %r4613, 24;
	add.s32 	%r4615, %r4608, %r4614;
	xor.b32  	%r4616, %r4610, %r4615;
	shf.l.wrap.b32 	%r4617, %r4616, %r4616, 25;
	add.s32 	%r4618, %r4569, %r4243;
	add.s32 	%r4619, %r4618, %r4603;
	xor.b32  	%r4620, %r4584, %r4619;
	shf.l.wrap.b32 	%r4621, %r4620, %r4620, 16;
	add.s32 	%r4622, %r4598, %r4621;
	xor.b32  	%r4623, %r4603, %r4622;
	shf.l.wrap.b32 	%r4624, %r4623, %r4623, 20;
	add.s32 	%r4625, %r4624, %r4222;
	add.s32 	%r4626, %r4625, %r4619;
	xor.b32  	%r4627, %r4621, %r4626;
	shf.l.wrap.b32 	%r4628, %r4627, %r4627, 24;
	add.s32 	%r4629, %r4622, %r4628;
	xor.b32  	%r4630, %r4624, %r4629;
	shf.l.wrap.b32 	%r4631, %r4630, %r4630, 25;
	add.s32 	%r4632, %r4582, %r4257;
	add.s32 	%r4633, %r4632, %r4602;
	xor.b32  	%r4634, %r4597, %r4633;
	shf.l.wrap.b32 	%r4635, %r4634, %r4634, 16;
	add.s32 	%r4636, %r4559, %r4635;
	xor.b32  	%r4637, %r4602, %r4636;
	shf.l.wrap.b32 	%r4638, %r4637, %r4637, 20;
	add.s32 	%r4639, %r4638, %r4180;
	add.s32 	%r4640, %r4639, %r4633;
	xor.b32  	%r4641, %r4635, %r4640;
	shf.l.wrap.b32 	%r4642, %r4641, %r4641, 24;
	add.s32 	%r4643, %r4636, %r4642;
	xor.b32  	%r4644, %r4638, %r4643;
	shf.l.wrap.b32 	%r4645, %r4644, %r4644, 25;
	add.s32 	%r4646, %r4595, %r4250;
	add.s32 	%r4647, %r4646, %r4601;
	xor.b32  	%r4648, %r4558, %r4647;
	shf.l.wrap.b32 	%r4649, %r4648, %r4648, 16;
	add.s32 	%r4650, %r4572, %r4649;
	xor.b32  	%r4651, %r4601, %r4650;
	shf.l.wrap.b32 	%r4652, %r4651, %r4651, 20;
	add.s32 	%r4653, %r4652, %r4264;
	add.s32 	%r4654, %r4653, %r4647;
	xor.b32  	%r4655, %r4649, %r4654;
	shf.l.wrap.b32 	%r4656, %r4655, %r4655, 24;
	add.s32 	%r4657, %r4650, %r4656;
	xor.b32  	%r4658, %r4652, %r4657;
	shf.l.wrap.b32 	%r4659, %r4658, %r4658, 25;
	add.s32 	%r4660, %r4612, %r4187;
	add.s32 	%r4661, %r4660, %r4631;
	xor.b32  	%r4662, %r4656, %r4661;
	shf.l.wrap.b32 	%r4663, %r4662, %r4662, 16;
	add.s32 	%r4664, %r4643, %r4663;
	xor.b32  	%r4665, %r4631, %r4664;
	shf.l.wrap.b32 	%r4666, %r4665, %r4665, 20;
	add.s32 	%r4667, %r4666, %r4159;
	add.s32 	%r4668, %r4667, %r4661;
	xor.b32  	%r4669, %r4663, %r4668;
	shf.l.wrap.b32 	%r4670, %r4669, %r4669, 24;
	add.s32 	%r4671, %r4664, %r4670;
	xor.b32  	%r4672, %r4666, %r4671;
	add.s32 	%r4673, %r4626, %r4236;
	add.s32 	%r4674, %r4673, %r4645;
	xor.b32  	%r4675, %r4614, %r4674;
	shf.l.wrap.b32 	%r4676, %r4675, %r4675, 16;
	add.s32 	%r4677, %r4657, %r4676;
	xor.b32  	%r4678, %r4645, %r4677;
	shf.l.wrap.b32 	%r4679, %r4678, %r4678, 20;
	add.s32 	%r4680, %r4679, %r4173;
	add.s32 	%r4681, %r4680, %r4674;
	xor.b32  	%r4682, %r4676, %r4681;
	shf.l.wrap.b32 	%r4683, %r4682, %r4682, 24;
	add.s32 	%r4684, %r4677, %r4683;
	xor.b32  	%r4685, %r4679, %r4684;
	add.s32 	%r4686, %r4640, %r4194;
	add.s32 	%r4687, %r4686, %r4659;
	xor.b32  	%r4688, %r4628, %r4687;
	shf.l.wrap.b32 	%r4689, %r4688, %r4688, 16;
	add.s32 	%r4690, %r4615, %r4689;
	xor.b32  	%r4691, %r4659, %r4690;
	shf.l.wrap.b32 	%r4692, %r4691, %r4691, 20;
	add.s32 	%r4693, %r4692, %r4215;
	add.s32 	%r4694, %r4693, %r4687;
	xor.b32  	%r4695, %r4689, %r4694;
	shf.l.wrap.b32 	%r4696, %r4695, %r4695, 24;
	add.s32 	%r4697, %r4690, %r4696;
	xor.b32  	%r4698, %r4692, %r4697;
	add.s32 	%r4699, %r4654, %r4166;
	add.s32 	%r4700, %r4699, %r4617;
	xor.b32  	%r4701, %r4642, %r4700;
	shf.l.wrap.b32 	%r4702, %r4701, %r4701, 16;
	add.s32 	%r4703, %r4629, %r4702;
	xor.b32  	%r4704, %r4617, %r4703;
	shf.l.wrap.b32 	%r4705, %r4704, %r4704, 20;
	add.s32 	%r4706, %r4705, %r4201;
	add.s32 	%r4707, %r4706, %r4700;
	xor.b32  	%r4708, %r4702, %r4707;
	shf.l.wrap.b32 	%r4709, %r4708, %r4708, 24;
	add.s32 	%r4710, %r4703, %r4709;
	xor.b32  	%r4711, %r4705, %r4710;
	shf.l.wrap.b32 	%r4712, %r4711, %r4711, 25;
	shf.l.wrap.b32 	%r4713, %r4698, %r4698, 25;
	shf.l.wrap.b32 	%r4714, %r4685, %r4685, 25;
	shf.l.wrap.b32 	%r4715, %r4672, %r4672, 25;
	add.s32 	%r4716, %r4668, %r4243;
	add.s32 	%r4717, %r4716, %r4712;
	xor.b32  	%r4718, %r4683, %r4717;
	shf.l.wrap.b32 	%r4719, %r4718, %r4718, 16;
	add.s32 	%r4720, %r4697, %r4719;
	xor.b32  	%r4721, %r4712, %r4720;
	shf.l.wrap.b32 	%r4722, %r4721, %r4721, 20;
	add.s32 	%r4723, %r4722, %r4250;
	add.s32 	%r4724, %r4723, %r4717;
	xor.b32  	%r4725, %r4719, %r4724;
	shf.l.wrap.b32 	%r4726, %r4725, %r4725, 24;
	add.s32 	%r4727, %r4720, %r4726;
	xor.b32  	%r4728, %r4722, %r4727;
	shf.l.wrap.b32 	%r4729, %r4728, %r4728, 25;
	add.s32 	%r4730, %r4681, %r4222;
	add.s32 	%r4731, %r4730, %r4715;
	xor.b32  	%r4732, %r4696, %r4731;
	shf.l.wrap.b32 	%r4733, %r4732, %r4732, 16;
	add.s32 	%r4734, %r4710, %r4733;
	xor.b32  	%r4735, %r4715, %r4734;
	shf.l.wrap.b32 	%r4736, %r4735, %r4735, 20;
	add.s32 	%r4737, %r4736, %r4236;
	add.s32 	%r4738, %r4737, %r4731;
	xor.b32  	%r4739, %r4733, %r4738;
	shf.l.wrap.b32 	%r4740, %r4739, %r4739, 24;
	add.s32 	%r4741, %r4734, %r4740;
	xor.b32  	%r4742, %r4736, %r4741;
	shf.l.wrap.b32 	%r4743, %r4742, %r4742, 25;
	add.s32 	%r4744, %r4694, %r4264;
	add.s32 	%r4745, %r4744, %r4714;
	xor.b32  	%r4746, %r4709, %r4745;
	shf.l.wrap.b32 	%r4747, %r4746, %r4746, 16;
	add.s32 	%r4748, %r4671, %r4747;
	xor.b32  	%r4749, %r4714, %r4748;
	shf.l.wrap.b32 	%r4750, %r4749, %r4749, 20;
	add.s32 	%r4751, %r4750, %r4229;
	add.s32 	%r4752, %r4751, %r4745;
	xor.b32  	%r4753, %r4747, %r4752;
	shf.l.wrap.b32 	%r4754, %r4753, %r4753, 24;
	add.s32 	%r4755, %r4748, %r4754;
	xor.b32  	%r4756, %r4750, %r4755;
	shf.l.wrap.b32 	%r4757, %r4756, %r4756, 25;
	add.s32 	%r4758, %r4707, %r4257;
	add.s32 	%r4759, %r4758, %r4713;
	xor.b32  	%r4760, %r4670, %r4759;
	shf.l.wrap.b32 	%r4761, %r4760, %r4760, 16;
	add.s32 	%r4762, %r4684, %r4761;
	xor.b32  	%r4763, %r4713, %r4762;
	shf.l.wrap.b32 	%r4764, %r4763, %r4763, 20;
	add.s32 	%r4765, %r4764, %r4215;
	add.s32 	%r4766, %r4765, %r4759;
	xor.b32  	%r4767, %r4761, %r4766;
	shf.l.wrap.b32 	%r4768, %r4767, %r4767, 24;
	add.s32 	%r4769, %r4762, %r4768;
	xor.b32  	%r4770, %r4764, %r4769;
	shf.l.wrap.b32 	%r4771, %r4770, %r4770, 25;
	add.s32 	%r4772, %r4724, %r4208;
	add.s32 	%r4773, %r4772, %r4743;
	xor.b32  	%r4774, %r4768, %r4773;
	shf.l.wrap.b32 	%r4775, %r4774, %r4774, 16;
	add.s32 	%r4776, %r4755, %r4775;
	xor.b32  	%r4777, %r4743, %r4776;
	shf.l.wrap.b32 	%r4778, %r4777, %r4777, 20;
	add.s32 	%r4779, %r4778, %r4173;
	add.s32 	%r4780, %r4779, %r4773;
	xor.b32  	%r4781, %r4775, %r4780;
	shf.l.wrap.b32 	%r4782, %r4781, %r4781, 24;
	add.s32 	%r4783, %r4776, %r4782;
	xor.b32  	%r4784, %r4778, %r4783;
	add.s32 	%r4785, %r4738, %r4194;
	add.s32 	%r4786, %r4785, %r4757;
	xor.b32  	%r4787, %r4726, %r4786;
	shf.l.wrap.b32 	%r4788, %r4787, %r4787, 16;
	add.s32 	%r4789, %r4769, %r4788;
	xor.b32  	%r4790, %r4757, %r4789;
	shf.l.wrap.b32 	%r4791, %r4790, %r4790, 20;
	add.s32 	%r4792, %r4791, %r4180;
	add.s32 	%r4793, %r4792, %r4786;
	xor.b32  	%r4794, %r4788, %r4793;
	shf.l.wrap.b32 	%r4795, %r4794, %r4794, 24;
	add.s32 	%r4796, %r4789, %r4795;
	xor.b32  	%r4797, %r4791, %r4796;
	add.s32 	%r4798, %r4752, %r4159;
	add.s32 	%r4799, %r4798, %r4771;
	xor.b32  	%r4800, %r4740, %r4799;
	shf.l.wrap.b32 	%r4801, %r4800, %r4800, 16;
	add.s32 	%r4802, %r4727, %r4801;
	xor.b32  	%r4803, %r4771, %r4802;
	shf.l.wrap.b32 	%r4804, %r4803, %r4803, 20;
	add.s32 	%r4805, %r4804, %r4166;
	add.s32 	%r4806, %r4805, %r4799;
	xor.b32  	%r4807, %r4801, %r4806;
	shf.l.wrap.b32 	%r4808, %r4807, %r4807, 24;
	add.s32 	%r4809, %r4802, %r4808;
	xor.b32  	%r4810, %r4804, %r4809;
	add.s32 	%r4811, %r4766, %r4201;
	add.s32 	%r4812, %r4811, %r4729;
	xor.b32  	%r4813, %r4754, %r4812;
	shf.l.wrap.b32 	%r4814, %r4813, %r4813, 16;
	add.s32 	%r4815, %r4741, %r4814;
	xor.b32  	%r4816, %r4729, %r4815;
	shf.l.wrap.b32 	%r4817, %r4816, %r4816, 20;
	add.s32 	%r4818, %r4817, %r4187;
	add.s32 	%r4819, %r4818, %r4812;
	xor.b32  	%r4820, %r4814, %r4819;
	shf.l.wrap.b32 	%r4821, %r4820, %r4820, 24;
	add.s32 	%r4822, %r4815, %r4821;
	xor.b32  	%r4823, %r4817, %r4822;
	shf.l.wrap.b32 	%r4824, %r4823, %r4823, 25;
	shf.l.wrap.b32 	%r4825, %r4810, %r4810, 25;
	shf.l.wrap.b32 	%r4826, %r4797, %r4797, 25;
	shf.l.wrap.b32 	%r4827, %r4784, %r4784, 25;
	add.s32 	%r4828, %r4780, %r4222;
	add.s32 	%r4829, %r4828, %r4824;
	xor.b32  	%r4830, %r4795, %r4829;
	shf.l.wrap.b32 	%r4831, %r4830, %r4830, 16;
	add.s32 	%r4832, %r4809, %r4831;
	xor.b32  	%r4833, %r4824, %r4832;
	shf.l.wrap.b32 	%r4834, %r4833, %r4833, 20;
	add.s32 	%r4835, %r4834, %r4257;
	add.s32 	%r4836, %r4835, %r4829;
	xor.b32  	%r4837, %r4831, %r4836;
	shf.l.wrap.b32 	%r4838, %r4837, %r4837, 24;
	add.s32 	%r4839, %r4832, %r4838;
	xor.b32  	%r4840, %r4834, %r4839;
	shf.l.wrap.b32 	%r4841, %r4840, %r4840, 25;
	add.s32 	%r4842, %r4793, %r4236;
	add.s32 	%r4843, %r4842, %r4827;
	xor.b32  	%r4844, %r4808, %r4843;
	shf.l.wrap.b32 	%r4845, %r4844, %r4844, 16;
	add.s32 	%r4846, %r4822, %r4845;
	xor.b32  	%r4847, %r4827, %r4846;
	shf.l.wrap.b32 	%r4848, %r4847, %r4847, 20;
	add.s32 	%r4849, %r4848, %r4194;
	add.s32 	%r4850, %r4849, %r4843;
	xor.b32  	%r4851, %r4845, %r4850;
	shf.l.wrap.b32 	%r4852, %r4851, %r4851, 24;
	add.s32 	%r4853, %r4846, %r4852;
	xor.b32  	%r4854, %r4848, %r4853;
	shf.l.wrap.b32 	%r4855, %r4854, %r4854, 25;
	add.s32 	%r4856, %r4806, %r4215;
	add.s32 	%r4857, %r4856, %r4826;
	xor.b32  	%r4858, %r4821, %r4857;
	shf.l.wrap.b32 	%r4859, %r4858, %r4858, 16;
	add.s32 	%r4860, %r4783, %r4859;
	xor.b32  	%r4861, %r4826, %r4860;
	shf.l.wrap.b32 	%r4862, %r4861, %r4861, 20;
	add.s32 	%r4863, %r4862, %r4243;
	add.s32 	%r4864, %r4863, %r4857;
	xor.b32  	%r4865, %r4859, %r4864;
	shf.l.wrap.b32 	%r4866, %r4865, %r4865, 24;
	add.s32 	%r4867, %r4860, %r4866;
	xor.b32  	%r4868, %r4862, %r4867;
	shf.l.wrap.b32 	%r4869, %r4868, %r4868, 25;
	add.s32 	%r4870, %r4819, %r4264;
	add.s32 	%r4871, %r4870, %r4825;
	xor.b32  	%r4872, %r4782, %r4871;
	shf.l.wrap.b32 	%r4873, %r4872, %r4872, 16;
	add.s32 	%r4874, %r4796, %r4873;
	xor.b32  	%r4875, %r4825, %r4874;
	shf.l.wrap.b32 	%r4876, %r4875, %r4875, 20;
	add.s32 	%r4877, %r4876, %r4166;
	add.s32 	%r4878, %r4877, %r4871;
	xor.b32  	%r4879, %r4873, %r4878;
	shf.l.wrap.b32 	%r4880, %r4879, %r4879, 24;
	add.s32 	%r4881, %r4874, %r4880;
	xor.b32  	%r4882, %r4876, %r4881;
	shf.l.wrap.b32 	%r4883, %r4882, %r4882, 25;
	add.s32 	%r4884, %r4836, %r4250;
	add.s32 	%r4885, %r4884, %r4855;
	xor.b32  	%r4886, %r4880, %r4885;
	shf.l.wrap.b32 	%r4887, %r4886, %r4886, 16;
	add.s32 	%r4888, %r4867, %r4887;
	xor.b32  	%r4889, %r4855, %r4888;
	shf.l.wrap.b32 	%r4890, %r4889, %r4889, 20;
	add.s32 	%r4891, %r4890, %r4180;
	add.s32 	%r4892, %r4891, %r4885;
	xor.b32  	%r4893, %r4887, %r4892;
	shf.l.wrap.b32 	%r4894, %r4893, %r4893, 24;
	add.s32 	%r4895, %r4888, %r4894;
	xor.b32  	%r4896, %r4890, %r4895;
	add.s32 	%r4897, %r4850, %r4159;
	add.s32 	%r4898, %r4897, %r4869;
	xor.b32  	%r4899, %r4838, %r4898;
	shf.l.wrap.b32 	%r4900, %r4899, %r4899, 16;
	add.s32 	%r4901, %r4881, %r4900;
	xor.b32  	%r4902, %r4869, %r4901;
	shf.l.wrap.b32 	%r4903, %r4902, %r4902, 20;
	add.s32 	%r4904, %r4903, %r4229;
	add.s32 	%r4905, %r4904, %r4898;
	xor.b32  	%r4906, %r4900, %r4905;
	shf.l.wrap.b32 	%r4907, %r4906, %r4906, 24;
	add.s32 	%r4908, %r4901, %r4907;
	xor.b32  	%r4909, %r4903, %r4908;
	add.s32 	%r4910, %r4864, %r4173;
	add.s32 	%r4911, %r4910, %r4883;
	xor.b32  	%r4912, %r4852, %r4911;
	shf.l.wrap.b32 	%r4913, %r4912, %r4912, 16;
	add.s32 	%r4914, %r4839, %r4913;
	xor.b32  	%r4915, %r4883, %r4914;
	shf.l.wrap.b32 	%r4916, %r4915, %r4915, 20;
	add.s32 	%r4917, %r4916, %r4201;
	add.s32 	%r4918, %r4917, %r4911;
	xor.b32  	%r4919, %r4913, %r4918;
	shf.l.wrap.b32 	%r4920, %r4919, %r4919, 24;
	add.s32 	%r4921, %r4914, %r4920;
	xor.b32  	%r4922, %r4916, %r4921;
	add.s32 	%r4923, %r4878, %r4187;
	add.s32 	%r4924, %r4923, %r4841;
	xor.b32  	%r4925, %r4866, %r4924;
	shf.l.wrap.b32 	%r4926, %r4925, %r4925, 16;
	add.s32 	%r4927, %r4853, %r4926;
	xor.b32  	%r4928, %r4841, %r4927;
	shf.l.wrap.b32 	%r4929, %r4928, %r4928, 20;
	add.s32 	%r4930, %r4929, %r4208;
	add.s32 	%r4931, %r4930, %r4924;
	xor.b32  	%r4932, %r4926, %r4931;
	shf.l.wrap.b32 	%r4933, %r4932, %r4932, 24;
	add.s32 	%r4934, %r4927, %r4933;
	xor.b32  	%r4935, %r4929, %r4934;
	shf.l.wrap.b32 	%r4936, %r4935, %r4935, 25;
	shf.l.wrap.b32 	%r4937, %r4922, %r4922, 25;
	shf.l.wrap.b32 	%r4938, %r4909, %r4909, 25;
	shf.l.wrap.b32 	%r4939, %r4896, %r4896, 25;
	add.s32 	%r4940, %r4892, %r4236;
	add.s32 	%r4941, %r4940, %r4936;
	xor.b32  	%r4942, %r4907, %r4941;
	shf.l.wrap.b32 	%r4943, %r4942, %r4942, 16;
	add.s32 	%r4944, %r4921, %r4943;
	xor.b32  	%r4945, %r4936, %r4944;
	shf.l.wrap.b32 	%r4946, %r4945, %r4945, 20;
	add.s32 	%r4947, %r4946, %r4264;
	add.s32 	%r4948, %r4947, %r4941;
	xor.b32  	%r4949, %r4943, %r4948;
	shf.l.wrap.b32 	%r4950, %r4949, %r4949, 24;
	add.s32 	%r4951, %r4944, %r4950;
	xor.b32  	%r4952, %r4946, %r4951;
	shf.l.wrap.b32 	%r4953, %r4952, %r4952, 25;
	add.s32 	%r4954, %r4905, %r4194;
	add.s32 	%r4955, %r4954, %r4939;
	xor.b32  	%r4956, %r4920, %r4955;
	shf.l.wrap.b32 	%r4957, %r4956, %r4956, 16;
	add.s32 	%r4958, %r4934, %r4957;
	xor.b32  	%r4959, %r4939, %r4958;
	shf.l.wrap.b32 	%r4960, %r4959, %r4959, 20;
	add.s32 	%r4961, %r4960, %r4159;
	add.s32 	%r4962, %r4961, %r4955;
	xor.b32  	%r4963, %r4957, %r4962;
	shf.l.wrap.b32 	%r4964, %r4963, %r4963, 24;
	add.s32 	%r4965, %r4958, %r4964;
	xor.b32  	%r4966, %r4960, %r4965;
	shf.l.wrap.b32 	%r4967, %r4966, %r4966, 25;
	add.s32 	%r4968, %r4918, %r4166;
	add.s32 	%r4969, %r4968, %r4938;
	xor.b32  	%r4970, %r4933, %r4969;
	shf.l.wrap.b32 	%r4971, %r4970, %r4970, 16;
	add.s32 	%r4972, %r4895, %r4971;
	xor.b32  	%r4973, %r4938, %r4972;
	shf.l.wrap.b32 	%r4974, %r4973, %r4973, 20;
	add.s32 	%r4975, %r4974, %r4222;
	add.s32 	%r4976, %r4975, %r4969;
	xor.b32  	%r4977, %r4971, %r4976;
	shf.l.wrap.b32 	%r4978, %r4977, %r4977, 24;
	add.s32 	%r4979, %r4972, %r4978;
	xor.b32  	%r4980, %r4974, %r4979;
	shf.l.wrap.b32 	%r4981, %r4980, %r4980, 25;
	add.s32 	%r4982, %r4931, %r4215;
	add.s32 	%r4983, %r4982, %r4937;
	xor.b32  	%r4984, %r4894, %r4983;
	shf.l.wrap.b32 	%r4985, %r4984, %r4984, 16;
	add.s32 	%r4986, %r4908, %r4985;
	xor.b32  	%r4987, %r4937, %r4986;
	shf.l.wrap.b32 	%r4988, %r4987, %r4987, 20;
	add.s32 	%r4989, %r4988, %r4201;
	add.s32 	%r4990, %r4989, %r4983;
	xor.b32  	%r4991, %r4985, %r4990;
	shf.l.wrap.b32 	%r4992, %r4991, %r4991, 24;
	add.s32 	%r4993, %r4986, %r4992;
	xor.b32  	%r4994, %r4988, %r4993;
	shf.l.wrap.b32 	%r4995, %r4994, %r4994, 25;
	add.s32 	%r4996, %r4948, %r4257;
	add.s32 	%r4997, %r4996, %r4967;
	xor.b32  	%r4998, %r4992, %r4997;
	shf.l.wrap.b32 	%r4999, %r4998, %r4998, 16;
	add.s32 	%r5000, %r4979, %r4999;
	xor.b32  	%r5001, %r4967, %r5000;
	shf.l.wrap.b32 	%r5002, %r5001, %r5001, 20;
	add.s32 	%r5003, %r5002, %r4229;
	add.s32 	%r5004, %r5003, %r4997;
	xor.b32  	%r5005, %r4999, %r5004;
	shf.l.wrap.b32 	%r5006, %r5005, %r5005, 24;
	add.s32 	%r5007, %r5000, %r5006;
	xor.b32  	%r5008, %r5002, %r5007;
	add.s32 	%r5009, %r4962, %r4173;
	add.s32 	%r5010, %r5009, %r4981;
	xor.b32  	%r5011, %r4950, %r5010;
	shf.l.wrap.b32 	%r5012, %r5011, %r5011, 16;
	add.s32 	%r5013, %r4993, %r5012;
	xor.b32  	%r5014, %r4981, %r5013;
	shf.l.wrap.b32 	%r5015, %r5014, %r5014, 20;
	add.s32 	%r5016, %r5015, %r4243;
	add.s32 	%r5017, %r5016, %r5010;
	xor.b32  	%r5018, %r5012, %r5017;
	shf.l.wrap.b32 	%r5019, %r5018, %r5018, 24;
	add.s32 	%r5020, %r5013, %r5019;
	xor.b32  	%r5021, %r5015, %r5020;
	add.s32 	%r5022, %r4976, %r4180;
	add.s32 	%r5023, %r5022, %r4995;
	xor.b32  	%r5024, %r4964, %r5023;
	shf.l.wrap.b32 	%r5025, %r5024, %r5024, 16;
	add.s32 	%r5026, %r4951, %r5025;
	xor.b32  	%r5027, %r4995, %r5026;
	shf.l.wrap.b32 	%r5028, %r5027, %r5027, 20;
	add.s32 	%r5029, %r5028, %r4187;
	add.s32 	%r5030, %r5029, %r5023;
	xor.b32  	%r5031, %r5025, %r5030;
	shf.l.wrap.b32 	%r5032, %r5031, %r5031, 24;
	add.s32 	%r5033, %r5026, %r5032;
	xor.b32  	%r5034, %r5028, %r5033;
	add.s32 	%r5035, %r4990, %r4208;
	add.s32 	%r5036, %r5035, %r4953;
	xor.b32  	%r5037, %r4978, %r5036;
	shf.l.wrap.b32 	%r5038, %r5037, %r5037, 16;
	add.s32 	%r5039, %r4965, %r5038;
	xor.b32  	%r5040, %r4953, %r5039;
	shf.l.wrap.b32 	%r5041, %r5040, %r5040, 20;
	add.s32 	%r5042, %r5041, %r4250;
	add.s32 	%r5043, %r5042, %r5036;
	xor.b32  	%r5044, %r5038, %r5043;
	shf.l.wrap.b32 	%r5045, %r5044, %r5044, 24;
	add.s32 	%r5046, %r5039, %r5045;
	xor.b32  	%r5047, %r5041, %r5046;
	shf.l.wrap.b32 	%r5048, %r5047, %r5047, 25;
	shf.l.wrap.b32 	%r5049, %r5034, %r5034, 25;
	shf.l.wrap.b32 	%r5050, %r5021, %r5021, 25;
	shf.l.wrap.b32 	%r5051, %r5008, %r5008, 25;
	xor.b32  	%r7500, %r5033, %r5004;
	xor.b32  	%r7501, %r5046, %r5017;
	xor.b32  	%r7502, %r5007, %r5030;
	xor.b32  	%r7503, %r5020, %r5043;
	xor.b32  	%r7504, %r5019, %r5048;
	xor.b32  	%r7505, %r5032, %r5051;
	xor.b32  	%r7506, %r5045, %r5050;
	xor.b32  	%r7507, %r5006, %r5049;
	mov.b64 	%rd128, 64;
	mov.pred 	%p113, 0;
	mov.u64 	%rd127, %rd27;
	@%p1 bra 	$L__BB0_169;
	add.s32 	%r5052, %r7500, %r7504;
	xor.b32  	%r5053, %r5052, 2;
	shf.l.wrap.b32 	%r5054, %r5052, %r5053, 16;
	ld.const.u32 	%r275, [BLAKE3_IV];
	add.s32 	%r5055, %r275, %r5054;
	xor.b32  	%r5056, %r7504, %r5055;
	shf.l.wrap.b32 	%r5057, %r5056, %r5056, 20;
	add.s32 	%r5058, %r5057, %r5052;
	xor.b32  	%r5059, %r5054, %r5058;
	shf.l.wrap.b32 	%r5060, %r5059, %r5059, 24;
	add.s32 	%r5061, %r5055, %r5060;
	xor.b32  	%r5062, %r5057, %r5061;
	shf.l.wrap.b32 	%r5063, %r5062, %r5062, 25;
	add.s32 	%r5064, %r7501, %r7505;
	shf.l.wrap.b32 	%r5065, %r5064, %r5064, 16;
	ld.const.u32 	%r276, [BLAKE3_IV+4];
	add.s32 	%r5066, %r276, %r5065;
	xor.b32  	%r5067, %r7505, %r5066;
	shf.l.wrap.b32 	%r5068, %r5067, %r5067, 20;
	add.s32 	%r5069, %r5068, %r5064;
	xor.b32  	%r5070, %r5065, %r5069;
	shf.l.wrap.b32 	%r5071, %r5070, %r5070, 24;
	add.s32 	%r5072, %r5066, %r5071;
	xor.b32  	%r5073, %r5068, %r5072;
	shf.l.wrap.b32 	%r5074, %r5073, %r5073, 25;
	add.s32 	%r5075, %r7502, %r7506;
	shf.l.wrap.b32 	%r5076, %r5075, %r5075, 16;
	ld.const.u32 	%r277, [BLAKE3_IV+8];
	add.s32 	%r5077, %r277, %r5076;
	xor.b32  	%r5078, %r7506, %r5077;
	shf.l.wrap.b32 	%r5079, %r5078, %r5078, 20;
	add.s32 	%r5080, %r5079, %r5075;
	xor.b32  	%r5081, %r5076, %r5080;
	shf.l.wrap.b32 	%r5082, %r5081, %r5081, 24;
	add.s32 	%r5083, %r5077, %r5082;
	xor.b32  	%r5084, %r5079, %r5083;
	shf.l.wrap.b32 	%r5085, %r5084, %r5084, 25;
	add.s32 	%r5086, %r7503, %r7507;
	xor.b32  	%r5087, %r5086, 9;
	shf.l.wrap.b32 	%r5088, %r5086, %r5087, 16;
	ld.const.u32 	%r278, [BLAKE3_IV+12];
	add.s32 	%r5089, %r278, %r5088;
	xor.b32  	%r5090, %r7507, %r5089;
	shf.l.wrap.b32 	%r5091, %r5090, %r5090, 20;
	add.s32 	%r5092, %r5091, %r5086;
	xor.b32  	%r5093, %r5088, %r5092;
	shf.l.wrap.b32 	%r5094, %r5093, %r5093, 24;
	add.s32 	%r5095, %r5089, %r5094;
	xor.b32  	%r5096, %r5091, %r5095;
	shf.l.wrap.b32 	%r5097, %r5096, %r5096, 25;
	add.s32 	%r5098, %r5058, %r5074;
	xor.b32  	%r5099, %r5094, %r5098;
	shf.l.wrap.b32 	%r5100, %r5099, %r5099, 16;
	add.s32 	%r5101, %r5083, %r5100;
	xor.b32  	%r5102, %r5074, %r5101;
	shf.l.wrap.b32 	%r5103, %r5102, %r5102, 20;
	add.s32 	%r5104, %r5103, %r5098;
	xor.b32  	%r5105, %r5100, %r5104;
	shf.l.wrap.b32 	%r5106, %r5105, %r5105, 24;
	add.s32 	%r5107, %r5101, %r5106;
	xor.b32  	%r5108, %r5103, %r5107;
	add.s32 	%r5109, %r5069, %r5085;
	xor.b32  	%r5110, %r5060, %r5109;
	shf.l.wrap.b32 	%r5111, %r5110, %r5110, 16;
	add.s32 	%r5112, %r5095, %r5111;
	xor.b32  	%r5113, %r5085, %r5112;
	shf.l.wrap.b32 	%r5114, %r5113, %r5113, 20;
	add.s32 	%r5115, %r5114, %r5109;
	xor.b32  	%r5116, %r5111, %r5115;
	shf.l.wrap.b32 	%r5117, %r5116, %r5116, 24;
	add.s32 	%r5118, %r5112, %r5117;
	xor.b32  	%r5119, %r5114, %r5118;
	add.s32 	%r5120, %r5080, %r5097;
	xor.b32  	%r5121, %r5071, %r5120;
	shf.l.wrap.b32 	%r5122, %r5121, %r5121, 16;
	add.s32 	%r5123, %r5061, %r5122;
	xor.b32  	%r5124, %r5097, %r5123;
	shf.l.wrap.b32 	%r5125, %r5124, %r5124, 20;
	add.s32 	%r5126, %r5125, %r5120;
	xor.b32  	%r5127, %r5122, %r5126;
	shf.l.wrap.b32 	%r5128, %r5127, %r5127, 24;
	add.s32 	%r5129, %r5123, %r5128;
	xor.b32  	%r5130, %r5125, %r5129;
	add.s32 	%r5131, %r5092, %r5063;
	xor.b32  	%r5132, %r5082, %r5131;
	shf.l.wrap.b32 	%r5133, %r5132, %r5132, 16;
	add.s32 	%r5134, %r5072, %r5133;
	xor.b32  	%r5135, %r5063, %r5134;
	shf.l.wrap.b32 	%r5136, %r5135, %r5135, 20;
	add.s32 	%r5137, %r5136, %r5131;
	xor.b32  	%r5138, %r5133, %r5137;
	shf.l.wrap.b32 	%r5139, %r5138, %r5138, 24;
	add.s32 	%r5140, %r5134, %r5139;
	xor.b32  	%r5141, %r5136, %r5140;
	shf.l.wrap.b32 	%r5142, %r5141, %r5141, 25;
	shf.l.wrap.b32 	%r5143, %r5130, %r5130, 25;
	shf.l.wrap.b32 	%r5144, %r5119, %r5119, 25;
	shf.l.wrap.b32 	%r5145, %r5108, %r5108, 25;
	add.s32 	%r5146, %r5104, %r5142;
	xor.b32  	%r5147, %r5117, %r5146;
	shf.l.wrap.b32 	%r5148, %r5147, %r5147, 16;
	add.s32 	%r5149, %r5129, %r5148;
	xor.b32  	%r5150, %r5142, %r5149;
	shf.l.wrap.b32 	%r5151, %r5150, %r5150, 20;
	add.s32 	%r5152, %r5151, %r5146;
	xor.b32  	%r5153, %r5148, %r5152;
	shf.l.wrap.b32 	%r5154, %r5153, %r5153, 24;
	add.s32 	%r5155, %r5149, %r5154;
	xor.b32  	%r5156, %r5151, %r5155;
	shf.l.wrap.b32 	%r5157, %r5156, %r5156, 25;
	add.s32 	%r5158, %r5115, %r5145;
	xor.b32  	%r5159, %r5128, %r5158;
	shf.l.wrap.b32 	%r5160, %r5159, %r5159, 16;
	add.s32 	%r5161, %r5140, %r5160;
	xor.b32  	%r5162, %r5145, %r5161;
	shf.l.wrap.b32 	%r5163, %r5162, %r5162, 20;
	add.s32 	%r5164, %r5163, %r5158;
	xor.b32  	%r5165, %r5160, %r5164;
	shf.l.wrap.b32 	%r5166, %r5165, %r5165, 24;
	add.s32 	%r5167, %r5161, %r5166;
	xor.b32  	%r5168, %r5163, %r5167;
	shf.l.wrap.b32 	%r5169, %r5168, %r5168, 25;
	add.s32 	%r5170, %r5126, %r5144;
	xor.b32  	%r5171, %r5139, %r5170;
	shf.l.wrap.b32 	%r5172, %r5171, %r5171, 16;
	add.s32 	%r5173, %r5107, %r5172;
	xor.b32  	%r5174, %r5144, %r5173;
	shf.l.wrap.b32 	%r5175, %r5174, %r5174, 20;
	add.s32 	%r5176, %r5175, %r5170;
	xor.b32  	%r5177, %r5172, %r5176;
	shf.l.wrap.b32 	%r5178, %r5177, %r5177, 24;
	add.s32 	%r5179, %r5173, %r5178;
	xor.b32  	%r5180, %r5175, %r5179;
	shf.l.wrap.b32 	%r5181, %r5180, %r5180, 25;
	add.s32 	%r5182, %r5137, %r5143;
	xor.b32  	%r5183, %r5106, %r5182;
	shf.l.wrap.b32 	%r5184, %r5183, %r5183, 16;
	add.s32 	%r5185, %r5118, %r5184;
	xor.b32  	%r5186, %r5143, %r5185;
	shf.l.wrap.b32 	%r5187, %r5186, %r5186, 20;
	add.s32 	%r5188, %r5187, %r5182;
	xor.b32  	%r5189, %r5184, %r5188;
	shf.l.wrap.b32 	%r5190, %r5189, %r5189, 24;
	add.s32 	%r5191, %r5185, %r5190;
	xor.b32  	%r5192, %r5187, %r5191;
	shf.l.wrap.b32 	%r5193, %r5192, %r5192, 25;
	add.s32 	%r5194, %r5152, %r5169;
	xor.b32  	%r5195, %r5190, %r5194;
	shf.l.wrap.b32 	%r5196, %r5195, %r5195, 16;
	add.s32 	%r5197, %r5179, %r5196;
	xor.b32  	%r5198, %r5169, %r5197;
	shf.l.wrap.b32 	%r5199, %r5198, %r5198, 20;
	add.s32 	%r5200, %r5199, %r5194;
	xor.b32  	%r5201, %r5196, %r5200;
	shf.l.wrap.b32 	%r5202, %r5201, %r5201, 24;
	add.s32 	%r5203, %r5197, %r5202;
	xor.b32  	%r5204, %r5199, %r5203;
	add.s32 	%r5205, %r5164, %r5181;
	xor.b32  	%r5206, %r5154, %r5205;
	shf.l.wrap.b32 	%r5207, %r5206, %r5206, 16;
	add.s32 	%r5208, %r5191, %r5207;
	xor.b32  	%r5209, %r5181, %r5208;
	shf.l.wrap.b32 	%r5210, %r5209, %r5209, 20;
	add.s32 	%r5211, %r5210, %r5205;
	xor.b32  	%r5212, %r5207, %r5211;
	shf.l.wrap.b32 	%r5213, %r5212, %r5212, 24;
	add.s32 	%r5214, %r5208, %r5213;
	xor.b32  	%r5215, %r5210, %r5214;
	add.s32 	%r5216, %r5176, %r5193;
	xor.b32  	%r5217, %r5166, %r5216;
	shf.l.wrap.b32 	%r5218, %r5217, %r5217, 16;
	add.s32 	%r5219, %r5155, %r5218;
	xor.b32  	%r5220, %r5193, %r5219;
	shf.l.wrap.b32 	%r5221, %r5220, %r5220, 20;
	add.s32 	%r5222, %r5221, %r5216;
	xor.b32  	%r5223, %r5218, %r5222;
	shf.l.wrap.b32 	%r5224, %r5223, %r5223, 24;
	add.s32 	%r5225, %r5219, %r5224;
	xor.b32  	%r5226, %r5221, %r5225;
	add.s32 	%r5227, %r5188, %r5157;
	xor.b32  	%r5228, %r5178, %r5227;
	shf.l.wrap.b32 	%r5229, %r5228, %r5228, 16;
	add.s32 	%r5230, %r5167, %r5229;
	xor.b32  	%r5231, %r5157, %r5230;
	shf.l.wrap.b32 	%r5232, %r5231, %r5231, 20;
	add.s32 	%r5233, %r5232, %r5227;
	xor.b32  	%r5234, %r5229, %r5233;
	shf.l.wrap.b32 	%r5235, %r5234, %r5234, 24;
	add.s32 	%r5236, %r5230, %r5235;
	xor.b32  	%r5237, %r5232, %r5236;
	shf.l.wrap.b32 	%r5238, %r5237, %r5237, 25;
	shf.l.wrap.b32 	%r5239, %r5226, %r5226, 25;
	shf.l.wrap.b32 	%r5240, %r5215, %r5215, 25;
	shf.l.wrap.b32 	%r5241, %r5204, %r5204, 25;
	add.s32 	%r5242, %r5200, %r5238;
	xor.b32  	%r5243, %r5213, %r5242;
	shf.l.wrap.b32 	%r5244, %r5243, %r5243, 16;
	add.s32 	%r5245, %r5225, %r5244;
	xor.b32  	%r5246, %r5238, %r5245;
	shf.l.wrap.b32 	%r5247, %r5246, %r5246, 20;
	add.s32 	%r5248, %r5247, %r5242;
	xor.b32  	%r5249, %r5244, %r5248;
	shf.l.wrap.b32 	%r5250, %r5249, %r5249, 24;
	add.s32 	%r5251, %r5245, %r5250;
	xor.b32  	%r5252, %r5247, %r5251;
	shf.l.wrap.b32 	%r5253, %r5252, %r5252, 25;
	add.s32 	%r5254, %r5211, %r5241;
	xor.b32  	%r5255, %r5224, %r5254;
	shf.l.wrap.b32 	%r5256, %r5255, %r5255, 16;
	add.s32 	%r5257, %r5236, %r5256;
	xor.b32  	%r5258, %r5241, %r5257;
	shf.l.wrap.b32 	%r5259, %r5258, %r5258, 20;
	add.s32 	%r5260, %r5259, %r5254;
	xor.b32  	%r5261, %r5256, %r5260;
	shf.l.wrap.b32 	%r5262, %r5261, %r5261, 24;
	add.s32 	%r5263, %r5257, %r5262;
	xor.b32  	%r5264, %r5259, %r5263;
	shf.l.wrap.b32 	%r5265, %r5264, %r5264, 25;
	add.s32 	%r5266, %r5222, %r5240;
	xor.b32  	%r5267, %r5235, %r5266;
	shf.l.wrap.b32 	%r5268, %r5267, %r5267, 16;
	add.s32 	%r5269, %r5203, %r5268;
	xor.b32  	%r5270, %r5240, %r5269;
	shf.l.wrap.b32 	%r5271, %r5270, %r5270, 20;
	add.s32 	%r5272, %r5271, %r5266;
	xor.b32  	%r5273, %r5268, %r5272;
	shf.l.wrap.b32 	%r5274, %r5273, %r5273, 24;
	add.s32 	%r5275, %r5269, %r5274;
	xor.b32  	%r5276, %r5271, %r5275;
	shf.l.wrap.b32 	%r5277, %r5276, %r5276, 25;
	add.s32 	%r5278, %r5233, %r5239;
	xor.b32  	%r5279, %r5202, %r5278;
	shf.l.wrap.b32 	%r5280, %r5279, %r5279, 16;
	add.s32 	%r5281, %r5214, %r5280;
	xor.b32  	%r5282, %r5239, %r5281;
	shf.l.wrap.b32 	%r5283, %r5282, %r5282, 20;
	add.s32 	%r5284, %r5283, %r5278;
	xor.b32  	%r5285, %r5280, %r5284;
	shf.l.wrap.b32 	%r5286, %r5285, %r5285, 24;
	add.s32 	%r5287, %r5281, %r5286;
	xor.b32  	%r5288, %r5283, %r5287;
	shf.l.wrap.b32 	%r5289, %r5288, %r5288, 25;
	add.s32 	%r5290, %r5248, %r5265;
	xor.b32  	%r5291, %r5286, %r5290;
	shf.l.wrap.b32 	%r5292, %r5291, %r5291, 16;
	add.s32 	%r5293, %r5275, %r5292;
	xor.b32  	%r5294, %r5265, %r5293;
	shf.l.wrap.b32 	%r5295, %r5294, %r5294, 20;
	add.s32 	%r5296, %r5295, %r5290;
	xor.b32  	%r5297, %r5292, %r5296;
	shf.l.wrap.b32 	%r5298, %r5297, %r5297, 24;
	add.s32 	%r5299, %r5293, %r5298;
	xor.b32  	%r5300, %r5295, %r5299;
	add.s32 	%r5301, %r5260, %r5277;
	xor.b32  	%r5302, %r5250, %r5301;
	shf.l.wrap.b32 	%r5303, %r5302, %r5302, 16;
	add.s32 	%r5304, %r5287, %r5303;
	xor.b32  	%r5305, %r5277, %r5304;
	shf.l.wrap.b32 	%r5306, %r5305, %r5305, 20;
	add.s32 	%r5307, %r5306, %r5301;
	xor.b32  	%r5308, %r5303, %r5307;
	shf.l.wrap.b32 	%r5309, %r5308, %r5308, 24;
	add.s32 	%r5310, %r5304, %r5309;
	xor.b32  	%r5311, %r5306, %r5310;
	add.s32 	%r5312, %r5272, %r5289;
	xor.b32  	%r5313, %r5262, %r5312;
	shf.l.wrap.b32 	%r5314, %r5313, %r5313, 16;
	add.s32 	%r5315, %r5251, %r5314;
	xor.b32  	%r5316, %r5289, %r5315;
	shf.l.wrap.b32 	%r5317, %r5316, %r5316, 20;
	add.s32 	%r5318, %r5317, %r5312;
	xor.b32  	%r5319, %r5314, %r5318;
	shf.l.wrap.b32 	%r5320, %r5319, %r5319, 24;
	add.s32 	%r5321, %r5315, %r5320;
	xor.b32  	%r5322, %r5317, %r5321;
	add.s32 	%r5323, %r5284, %r5253;
	xor.b32  	%r5324, %r5274, %r5323;
	shf.l.wrap.b32 	%r5325, %r5324, %r5324, 16;
	add.s32 	%r5326, %r5263, %r5325;
	xor.b32  	%r5327, %r5253, %r5326;
	shf.l.wrap.b32 	%r5328, %r5327, %r5327, 20;
	add.s32 	%r5329, %r5328, %r5323;
	xor.b32  	%r5330, %r5325, %r5329;
	shf.l.wrap.b32 	%r5331, %r5330, %r5330, 24;
	add.s32 	%r5332, %r5326, %r5331;
	xor.b32  	%r5333, %r5328, %r5332;
	shf.l.wrap.b32 	%r5334, %r5333, %r5333, 25;
	shf.l.wrap.b32 	%r5335, %r5322, %r5322, 25;
	shf.l.wrap.b32 	%r5336, %r5311, %r5311, 25;
	shf.l.wrap.b32 	%r5337, %r5300, %r5300, 25;
	add.s32 	%r5338, %r5296, %r5334;
	xor.b32  	%r5339, %r5309, %r5338;
	shf.l.wrap.b32 	%r5340, %r5339, %r5339, 16;
	add.s32 	%r5341, %r5321, %r5340;
	xor.b32  	%r5342, %r5334, %r5341;
	shf.l.wrap.b32 	%r5343, %r5342, %r5342, 20;
	add.s32 	%r5344, %r5343, %r5338;
	xor.b32  	%r5345, %r5340, %r5344;
	shf.l.wrap.b32 	%r5346, %r5345, %r5345, 24;
	add.s32 	%r5347, %r5341, %r5346;
	xor.b32  	%r5348, %r5343, %r5347;
	shf.l.wrap.b32 	%r5349, %r5348, %r5348, 25;
	add.s32 	%r5350, %r5307, %r5337;
	xor.b32  	%r5351, %r5320, %r5350;
	shf.l.wrap.b32 	%r5352, %r5351, %r5351, 16;
	add.s32 	%r5353, %r5332, %r5352;
	xor.b32  	%r5354, %r5337, %r5353;
	shf.l.wrap.b32 	%r5355, %r5354, %r5354, 20;
	add.s32 	%r5356, %r5355, %r5350;
	xor.b32  	%r5357, %r5352, %r5356;
	shf.l.wrap.b32 	%r5358, %r5357, %r5357, 24;
	add.s32 	%r5359, %r5353, %r5358;
	xor.b32  	%r5360, %r5355, %r5359;
	shf.l.wrap.b32 	%r5361, %r5360, %r5360, 25;
	add.s32 	%r5362, %r5318, %r5336;
	xor.b32  	%r5363, %r5331, %r5362;
	shf.l.wrap.b32 	%r5364, %r5363, %r5363, 16;
	add.s32 	%r5365, %r5299, %r5364;
	xor.b32  	%r5366, %r5336, %r5365;
	shf.l.wrap.b32 	%r5367, %r5366, %r5366, 20;
	add.s32 	%r5368, %r5367, %r5362;
	xor.b32  	%r5369, %r5364, %r5368;
	shf.l.wrap.b32 	%r5370, %r5369, %r5369, 24;
	add.s32 	%r5371, %r5365, %r5370;
	xor.b32  	%r5372, %r5367, %r5371;
	shf.l.wrap.b32 	%r5373, %r5372, %r5372, 25;
	add.s32 	%r5374, %r5329, %r5335;
	xor.b32  	%r5375, %r5298, %r5374;
	shf.l.wrap.b32 	%r5376, %r5375, %r5375, 16;
	add.s32 	%r5377, %r5310, %r5376;
	xor.b32  	%r5378, %r5335, %r5377;
	shf.l.wrap.b32 	%r5379, %r5378, %r5378, 20;
	add.s32 	%r5380, %r5379, %r5374;
	xor.b32  	%r5381, %r5376, %r5380;
	shf.l.wrap.b32 	%r5382, %r5381, %r5381, 24;
	add.s32 	%r5383, %r5377, %r5382;
	xor.b32  	%r5384, %r5379, %r5383;
	shf.l.wrap.b32 	%r5385, %r5384, %r5384, 25;
	add.s32 	%r5386, %r5344, %r5361;
	xor.b32  	%r5387, %r5382, %r5386;
	shf.l.wrap.b32 	%r5388, %r5387, %r5387, 16;
	add.s32 	%r5389, %r5371, %r5388;
	xor.b32  	%r5390, %r5361, %r5389;
	shf.l.wrap.b32 	%r5391, %r5390, %r5390, 20;
	add.s32 	%r5392, %r5391, %r5386;
	xor.b32  	%r5393, %r5388, %r5392;
	shf.l.wrap.b32 	%r5394, %r5393, %r5393, 24;
	add.s32 	%r5395, %r5389, %r5394;
	xor.b32  	%r5396, %r5391, %r5395;
	add.s32 	%r5397, %r5356, %r5373;
	xor.b32  	%r5398, %r5346, %r5397;
	shf.l.wrap.b32 	%r5399, %r5398, %r5398, 16;
	add.s32 	%r5400, %r5383, %r5399;
	xor.b32  	%r5401, %r5373, %r5400;
	shf.l.wrap.b32 	%r5402, %r5401, %r5401, 20;
	add.s32 	%r5403, %r5402, %r5397;
	xor.b32  	%r5404, %r5399, %r5403;
	shf.l.wrap.b32 	%r5405, %r5404, %r5404, 24;
	add.s32 	%r5406, %r5400, %r5405;
	xor.b32  	%r5407, %r5402, %r5406;
	add.s32 	%r5408, %r5368, %r5385;
	xor.b32  	%r5409, %r5358, %r5408;
	shf.l.wrap.b32 	%r5410, %r5409, %r5409, 16;
	add.s32 	%r5411, %r5347, %r5410;
	xor.b32  	%r5412, %r5385, %r5411;
	shf.l.wrap.b32 	%r5413, %r5412, %r5412, 20;
	add.s32 	%r5414, %r5413, %r5408;
	xor.b32  	%r5415, %r5410, %r5414;
	shf.l.wrap.b32 	%r5416, %r5415, %r5415, 24;
	add.s32 	%r5417, %r5411, %r5416;
	xor.b32  	%r5418, %r5413, %r5417;
	add.s32 	%r5419, %r5380, %r5349;
	xor.b32  	%r5420, %r5370, %r5419;
	shf.l.wrap.b32 	%r5421, %r5420, %r5420, 16;
	add.s32 	%r5422, %r5359, %r5421;
	xor.b32  	%r5423, %r5349, %r5422;
	shf.l.wrap.b32 	%r5424, %r5423, %r5423, 20;
	add.s32 	%r5425, %r5424, %r5419;
	xor.b32  	%r5426, %r5421, %r5425;
	shf.l.wrap.b32 	%r5427, %r5426, %r5426, 24;
	add.s32 	%r5428, %r5422, %r5427;
	xor.b32  	%r5429, %r5424, %r5428;
	shf.l.wrap.b32 	%r5430, %r5429, %r5429, 25;
	shf.l.wrap.b32 	%r5431, %r5418, %r5418, 25;
	shf.l.wrap.b32 	%r5432, %r5407, %r5407, 25;
	shf.l.wrap.b32 	%r5433, %r5396, %r5396, 25;
	add.s32 	%r5434, %r5392, %r5430;
	xor.b32  	%r5435, %r5405, %r5434;
	shf.l.wrap.b32 	%r5436, %r5435, %r5435, 16;
	add.s32 	%r5437, %r5417, %r5436;
	xor.b32  	%r5438, %r5430, %r5437;
	shf.l.wrap.b32 	%r5439, %r5438, %r5438, 20;
	add.s32 	%r5440, %r5439, %r5434;
	xor.b32  	%r5441, %r5436, %r5440;
	shf.l.wrap.b32 	%r5442, %r5441, %r5441, 24;
	add.s32 	%r5443, %r5437, %r5442;
	xor.b32  	%r5444, %r5439, %r5443;
	shf.l.wrap.b32 	%r5445, %r5444, %r5444, 25;
	add.s32 	%r5446, %r5403, %r5433;
	xor.b32  	%r5447, %r5416, %r5446;
	shf.l.wrap.b32 	%r5448, %r5447, %r5447, 16;
	add.s32 	%r5449, %r5428, %r5448;
	xor.b32  	%r5450, %r5433, %r5449;
	shf.l.wrap.b32 	%r5451, %r5450, %r5450, 20;
	add.s32 	%r5452, %r5451, %r5446;
	xor.b32  	%r5453, %r5448, %r5452;
	shf.l.wrap.b32 	%r5454, %r5453, %r5453, 24;
	add.s32 	%r5455, %r5449, %r5454;
	xor.b32  	%r5456, %r5451, %r5455;
	shf.l.wrap.b32 	%r5457, %r5456, %r5456, 25;
	add.s32 	%r5458, %r5414, %r5432;
	xor.b32  	%r5459, %r5427, %r5458;
	shf.l.wrap.b32 	%r5460, %r5459, %r5459, 16;
	add.s32 	%r5461, %r5395, %r5460;
	xor.b32  	%r5462, %r5432, %r5461;
	shf.l.wrap.b32 	%r5463, %r5462, %r5462, 20;
	add.s32 	%r5464, %r5463, %r5458;
	xor.b32  	%r5465, %r5460, %r5464;
	shf.l.wrap.b32 	%r5466, %r5465, %r5465, 24;
	add.s32 	%r5467, %r5461, %r5466;
	xor.b32  	%r5468, %r5463, %r5467;
	shf.l.wrap.b32 	%r5469, %r5468, %r5468, 25;
	add.s32 	%r5470, %r5425, %r5431;
	xor.b32  	%r5471, %r5394, %r5470;
	shf.l.wrap.b32 	%r5472, %r5471, %r5471, 16;
	add.s32 	%r5473, %r5406, %r5472;
	xor.b32  	%r5474, %r5431, %r5473;
	shf.l.wrap.b32 	%r5475, %r5474, %r5474, 20;
	add.s32 	%r5476, %r5475, %r5470;
	xor.b32  	%r5477, %r5472, %r5476;
	shf.l.wrap.b32 	%r5478, %r5477, %r5477, 24;
	add.s32 	%r5479, %r5473, %r5478;
	xor.b32  	%r5480, %r5475, %r5479;
	shf.l.wrap.b32 	%r5481, %r5480, %r5480, 25;
	add.s32 	%r5482, %r5440, %r5457;
	xor.b32  	%r5483, %r5478, %r5482;
	shf.l.wrap.b32 	%r5484, %r5483, %r5483, 16;
	add.s32 	%r5485, %r5467, %r5484;
	xor.b32  	%r5486, %r5457, %r5485;
	shf.l.wrap.b32 	%r5487, %r5486, %r5486, 20;
	add.s32 	%r5488, %r5487, %r5482;
	xor.b32  	%r5489, %r5484, %r5488;
	shf.l.wrap.b32 	%r5490, %r5489, %r5489, 24;
	add.s32 	%r5491, %r5485, %r5490;
	xor.b32  	%r5492, %r5487, %r5491;
	add.s32 	%r5493, %r5452, %r5469;
	xor.b32  	%r5494, %r5442, %r5493;
	shf.l.wrap.b32 	%r5495, %r5494, %r5494, 16;
	add.s32 	%r5496, %r5479, %r5495;
	xor.b32  	%r5497, %r5469, %r5496;
	shf.l.wrap.b32 	%r5498, %r5497, %r5497, 20;
	add.s32 	%r5499, %r5498, %r5493;
	xor.b32  	%r5500, %r5495, %r5499;
	shf.l.wrap.b32 	%r5501, %r5500, %r5500, 24;
	add.s32 	%r5502, %r5496, %r5501;
	xor.b32  	%r5503, %r5498, %r5502;
	add.s32 	%r5504, %r5464, %r5481;
	xor.b32  	%r5505, %r5454, %r5504;
	shf.l.wrap.b32 	%r5506, %r5505, %r5505, 16;
	add.s32 	%r5507, %r5443, %r5506;
	xor.b32  	%r5508, %r5481, %r5507;
	shf.l.wrap.b32 	%r5509, %r5508, %r5508, 20;
	add.s32 	%r5510, %r5509, %r5504;
	xor.b32  	%r5511, %r5506, %r5510;
	shf.l.wrap.b32 	%r5512, %r5511, %r5511, 24;
	add.s32 	%r5513, %r5507, %r5512;
	xor.b32  	%r5514, %r5509, %r5513;
	add.s32 	%r5515, %r5476, %r5445;
	xor.b32  	%r5516, %r5466, %r5515;
	shf.l.wrap.b32 	%r5517, %r5516, %r5516, 16;
	add.s32 	%r5518, %r5455, %r5517;
	xor.b32  	%r5519, %r5445, %r5518;
	shf.l.wrap.b32 	%r5520, %r5519, %r5519, 20;
	add.s32 	%r5521, %r5520, %r5515;
	xor.b32  	%r5522, %r5517, %r5521;
	shf.l.wrap.b32 	%r5523, %r5522, %r5522, 24;
	add.s32 	%r5524, %r5518, %r5523;
	xor.b32  	%r5525, %r5520, %r5524;
	shf.l.wrap.b32 	%r5526, %r5525, %r5525, 25;
	shf.l.wrap.b32 	%r5527, %r5514, %r5514, 25;
	shf.l.wrap.b32 	%r5528, %r5503, %r5503, 25;
	shf.l.wrap.b32 	%r5529, %r5492, %r5492, 25;
	add.s32 	%r5530, %r5488, %r5526;
	xor.b32  	%r5531, %r5501, %r5530;
	shf.l.wrap.b32 	%r5532, %r5531, %r5531, 16;
	add.s32 	%r5533, %r5513, %r5532;
	xor.b32  	%r5534, %r5526, %r5533;
	shf.l.wrap.b32 	%r5535, %r5534, %r5534, 20;
	add.s32 	%r5536, %r5535, %r5530;
	xor.b32  	%r5537, %r5532, %r5536;
	shf.l.wrap.b32 	%r5538, %r5537, %r5537, 24;
	add.s32 	%r5539, %r5533, %r5538;
	xor.b32  	%r5540, %r5535, %r5539;
	shf.l.wrap.b32 	%r5541, %r5540, %r5540, 25;
	add.s32 	%r5542, %r5499, %r5529;
	xor.b32  	%r5543, %r5512, %r5542;
	shf.l.wrap.b32 	%r5544, %r5543, %r5543, 16;
	add.s32 	%r5545, %r5524, %r5544;
	xor.b32  	%r5546, %r5529, %r5545;
	shf.l.wrap.b32 	%r5547, %r5546, %r5546, 20;
	add.s32 	%r5548, %r5547, %r5542;
	xor.b32  	%r5549, %r5544, %r5548;
	shf.l.wrap.b32 	%r5550, %r5549, %r5549, 24;
	add.s32 	%r5551, %r5545, %r5550;
	xor.b32  	%r5552, %r5547, %r5551;
	shf.l.wrap.b32 	%r5553, %r5552, %r5552, 25;
	add.s32 	%r5554, %r5510, %r5528;
	xor.b32  	%r5555, %r5523, %r5554;
	shf.l.wrap.b32 	%r5556, %r5555, %r5555, 16;
	add.s32 	%r5557, %r5491, %r5556;
	xor.b32  	%r5558, %r5528, %r5557;
	shf.l.wrap.b32 	%r5559, %r5558, %r5558, 20;
	add.s32 	%r5560, %r5559, %r5554;
	xor.b32  	%r5561, %r5556, %r5560;
	shf.l.wrap.b32 	%r5562, %r5561, %r5561, 24;
	add.s32 	%r5563, %r5557, %r5562;
	xor.b32  	%r5564, %r5559, %r5563;
	shf.l.wrap.b32 	%r5565, %r5564, %r5564, 25;
	add.s32 	%r5566, %r5521, %r5527;
	xor.b32  	%r5567, %r5490, %r5566;
	shf.l.wrap.b32 	%r5568, %r5567, %r5567, 16;
	add.s32 	%r5569, %r5502, %r5568;
	xor.b32  	%r5570, %r5527, %r5569;
	shf.l.wrap.b32 	%r5571, %r5570, %r5570, 20;
	add.s32 	%r5572, %r5571, %r5566;
	xor.b32  	%r5573, %r5568, %r5572;
	shf.l.wrap.b32 	%r5574, %r5573, %r5573, 24;
	add.s32 	%r5575, %r5569, %r5574;
	xor.b32  	%r5576, %r5571, %r5575;
	shf.l.wrap.b32 	%r5577, %r5576, %r5576, 25;
	add.s32 	%r5578, %r5536, %r5553;
	xor.b32  	%r5579, %r5574, %r5578;
	shf.l.wrap.b32 	%r5580, %r5579, %r5579, 16;
	add.s32 	%r5581, %r5563, %r5580;
	xor.b32  	%r5582, %r5553, %r5581;
	shf.l.wrap.b32 	%r5583, %r5582, %r5582, 20;
	add.s32 	%r5584, %r5583, %r5578;
	xor.b32  	%r5585, %r5580, %r5584;
	shf.l.wrap.b32 	%r5586, %r5585, %r5585, 24;
	add.s32 	%r5587, %r5581, %r5586;
	xor.b32  	%r5588, %r5583, %r5587;
	add.s32 	%r5589, %r5548, %r5565;
	xor.b32  	%r5590, %r5538, %r5589;
	shf.l.wrap.b32 	%r5591, %r5590, %r5590, 16;
	add.s32 	%r5592, %r5575, %r5591;
	xor.b32  	%r5593, %r5565, %r5592;
	shf.l.wrap.b32 	%r5594, %r5593, %r5593, 20;
	add.s32 	%r5595, %r5594, %r5589;
	xor.b32  	%r5596, %r5591, %r5595;
	shf.l.wrap.b32 	%r5597, %r5596, %r5596, 24;
	add.s32 	%r5598, %r5592, %r5597;
	xor.b32  	%r5599, %r5594, %r5598;
	add.s32 	%r5600, %r5560, %r5577;
	xor.b32  	%r5601, %r5550, %r5600;
	shf.l.wrap.b32 	%r5602, %r5601, %r5601, 16;
	add.s32 	%r5603, %r5539, %r5602;
	xor.b32  	%r5604, %r5577, %r5603;
	shf.l.wrap.b32 	%r5605, %r5604, %r5604, 20;
	add.s32 	%r5606, %r5605, %r5600;
	xor.b32  	%r5607, %r5602, %r5606;
	shf.l.wrap.b32 	%r5608, %r5607, %r5607, 24;
	add.s32 	%r5609, %r5603, %r5608;
	xor.b32  	%r5610, %r5605, %r5609;
	add.s32 	%r5611, %r5572, %r5541;
	xor.b32  	%r5612, %r5562, %r5611;
	shf.l.wrap.b32 	%r5613, %r5612, %r5612, 16;
	add.s32 	%r5614, %r5551, %r5613;
	xor.b32  	%r5615, %r5541, %r5614;
	shf.l.wrap.b32 	%r5616, %r5615, %r5615, 20;
	add.s32 	%r5617, %r5616, %r5611;
	xor.b32  	%r5618, %r5613, %r5617;
	shf.l.wrap.b32 	%r5619, %r5618, %r5618, 24;
	add.s32 	%r5620, %r5614, %r5619;
	xor.b32  	%r5621, %r5616, %r5620;
	shf.l.wrap.b32 	%r5622, %r5621, %r5621, 25;
	shf.l.wrap.b32 	%r5623, %r5610, %r5610, 25;
	shf.l.wrap.b32 	%r5624, %r5599, %r5599, 25;
	shf.l.wrap.b32 	%r5625, %r5588, %r5588, 25;
	add.s32 	%r5626, %r5584, %r5622;
	xor.b32  	%r5627, %r5597, %r5626;
	shf.l.wrap.b32 	%r5628, %r5627, %r5627, 16;
	add.s32 	%r5629, %r5609, %r5628;
	xor.b32  	%r5630, %r5622, %r5629;
	shf.l.wrap.b32 	%r5631, %r5630, %r5630, 20;
	add.s32 	%r5632, %r5631, %r5626;
	xor.b32  	%r5633, %r5628, %r5632;
	shf.l.wrap.b32 	%r5634, %r5633, %r5633, 24;
	add.s32 	%r5635, %r5629, %r5634;
	xor.b32  	%r5636, %r5631, %r5635;
	shf.l.wrap.b32 	%r5637, %r5636, %r5636, 25;
	add.s32 	%r5638, %r5595, %r5625;
	xor.b32  	%r5639, %r5608, %r5638;
	shf.l.wrap.b32 	%r5640, %r5639, %r5639, 16;
	add.s32 	%r5641, %r5620, %r5640;
	xor.b32  	%r5642, %r5625, %r5641;
	shf.l.wrap.b32 	%r5643, %r5642, %r5642, 20;
	add.s32 	%r5644, %r5643, %r5638;
	xor.b32  	%r5645, %r5640, %r5644;
	shf.l.wrap.b32 	%r5646, %r5645, %r5645, 24;
	add.s32 	%r5647, %r5641, %r5646;
	xor.b32  	%r5648, %r5643, %r5647;
	shf.l.wrap.b32 	%r5649, %r5648, %r5648, 25;
	add.s32 	%r5650, %r5606, %r5624;
	xor.b32  	%r5651, %r5619, %r5650;
	shf.l.wrap.b32 	%r5652, %r5651, %r5651, 16;
	add.s32 	%r5653, %r5587, %r5652;
	xor.b32  	%r5654, %r5624, %r5653;
	shf.l.wrap.b32 	%r5655, %r5654, %r5654, 20;
	add.s32 	%r5656, %r5655, %r5650;
	xor.b32  	%r5657, %r5652, %r5656;
	shf.l.wrap.b32 	%r5658, %r5657, %r5657, 24;
	add.s32 	%r5659, %r5653, %r5658;
	xor.b32  	%r5660, %r5655, %r5659;
	shf.l.wrap.b32 	%r5661, %r5660, %r5660, 25;
	add.s32 	%r5662, %r5617, %r5623;
	xor.b32  	%r5663, %r5586, %r5662;
	shf.l.wrap.b32 	%r5664, %r5663, %r5663, 16;
	add.s32 	%r5665, %r5598, %r5664;
	xor.b32  	%r5666, %r5623, %r5665;
	shf.l.wrap.b32 	%r5667, %r5666, %r5666, 20;
	add.s32 	%r5668, %r5667, %r5662;
	xor.b32  	%r5669, %r5664, %r5668;
	shf.l.wrap.b32 	%r5670, %r5669, %r5669, 24;
	add.s32 	%r5671, %r5665, %r5670;
	xor.b32  	%r5672, %r5667, %r5671;
	shf.l.wrap.b32 	%r5673, %r5672, %r5672, 25;
	add.s32 	%r5674, %r5632, %r5649;
	xor.b32  	%r5675, %r5670, %r5674;
	shf.l.wrap.b32 	%r5676, %r5675, %r5675, 16;
	add.s32 	%r5677, %r5659, %r5676;
	xor.b32  	%r5678, %r5649, %r5677;
	shf.l.wrap.b32 	%r5679, %r5678, %r5678, 20;
	add.s32 	%r5680, %r5679, %r5674;
	xor.b32  	%r5681, %r5676, %r5680;
	shf.l.wrap.b32 	%r5682, %r5681, %r5681, 24;
	add.s32 	%r5683, %r5677, %r5682;
	xor.b32  	%r5684, %r5679, %r5683;
	add.s32 	%r5685, %r5644, %r5661;
	xor.b32  	%r5686, %r5634, %r5685;
	shf.l.wrap.b32 	%r5687, %r5686, %r5686, 16;
	add.s32 	%r5688, %r5671, %r5687;
	xor.b32  	%r5689, %r5661, %r5688;
	shf.l.wrap.b32 	%r5690, %r5689, %r5689, 20;
	add.s32 	%r5691, %r5690, %r5685;
	xor.b32  	%r5692, %r5687, %r5691;
	shf.l.wrap.b32 	%r5693, %r5692, %r5692, 24;
	add.s32 	%r5694, %r5688, %r5693;
	xor.b32  	%r5695, %r5690, %r5694;
	add.s32 	%r5696, %r5656, %r5673;
	xor.b32  	%r5697, %r5646, %r5696;
	shf.l.wrap.b32 	%r5698, %r5697, %r5697, 16;
	add.s32 	%r5699, %r5635, %r5698;
	xor.b32  	%r5700, %r5673, %r5699;
	shf.l.wrap.b32 	%r5701, %r5700, %r5700, 20;
	add.s32 	%r5702, %r5701, %r5696;
	xor.b32  	%r5703, %r5698, %r5702;
	shf.l.wrap.b32 	%r5704, %r5703, %r5703, 24;
	add.s32 	%r5705, %r5699, %r5704;
	xor.b32  	%r5706, %r5701, %r5705;
	add.s32 	%r5707, %r5668, %r5637;
	xor.b32  	%r5708, %r5658, %r5707;
	shf.l.wrap.b32 	%r5709, %r5708, %r5708, 16;
	add.s32 	%r5710, %r5647, %r5709;
	xor.b32  	%r5711, %r5637, %r5710;
	shf.l.wrap.b32 	%r5712, %r5711, %r5711, 20;
	add.s32 	%r5713, %r5712, %r5707;
	xor.b32  	%r5714, %r5709, %r5713;
	shf.l.wrap.b32 	%r5715, %r5714, %r5714, 24;
	add.s32 	%r5716, %r5710, %r5715;
	xor.b32  	%r5717, %r5712, %r5716;
	shf.l.wrap.b32 	%r5718, %r5717, %r5717, 25;
	shf.l.wrap.b32 	%r5719, %r5706, %r5706, 25;
	shf.l.wrap.b32 	%r5720, %r5695, %r5695, 25;
	shf.l.wrap.b32 	%r5721, %r5684, %r5684, 25;
	xor.b32  	%r5722, %r5705, %r5680;
	xor.b32  	%r5723, %r5716, %r5691;
	xor.b32  	%r5724, %r5683, %r5702;
	xor.b32  	%r5725, %r5694, %r5713;
	xor.b32  	%r5726, %r5693, %r5718;
	xor.b32  	%r5727, %r5704, %r5721;
	xor.b32  	%r5728, %r5715, %r5720;
	xor.b32  	%r5729, %r5682, %r5719;
	cvt.u16.u32 	%rs827, %r5722;
	shr.u32 	%r5730, %r5722, 8;
	cvt.u16.u32 	%rs826, %r5730;
	{ .reg .b16 tmp; mov.b32 {tmp, %rs825}, %r5722; }
	shr.u32 	%r5731, %r5722, 24;
	cvt.u16.u32 	%rs824, %r5731;
	cvt.u16.u32 	%rs823, %r5723;
	shr.u32 	%r5732, %r5723, 8;
	cvt.u16.u32 	%rs822, %r5732;
	{ .reg .b16 tmp; mov.b32 {tmp, %rs821}, %r5723; }
	shr.u32 	%r5733, %r5723, 24;
	cvt.u16.u32 	%rs820, %r5733;
	cvt.u16.u32 	%rs819, %r5724;
	shr.u32 	%r5734, %r5724, 8;
	cvt.u16.u32 	%rs818, %r5734;
	{ .reg .b16 tmp; mov.b32 {tmp, %rs817}, %r5724; }
	shr.u32 	%r5735, %r5724, 24;
	cvt.u16.u32 	%rs816, %r5735;
	cvt.u16.u32 	%rs815, %r5725;
	shr.u32 	%r5736, %r5725, 8;
	cvt.u16.u32 	%rs814, %r5736;
	{ .reg .b16 tmp; mov.b32 {tmp, %rs813}, %r5725; }
	shr.u32 	%r5737, %r5725, 24;
	cvt.u16.u32 	%rs812, %r5737;
	cvt.u16.u32 	%rs811, %r5726;
	shr.u32 	%r5738, %r5726, 8;
	cvt.u16.u32 	%rs810, %r5738;
	{ .reg .b16 tmp; mov.b32 {tmp, %rs809}, %r5726; }
	shr.u32 	%r5739, %r5726, 24;
	cvt.u16.u32 	%rs808, %r5739;
	cvt.u16.u32 	%rs807, %r5727;
	shr.u32 	%r5740, %r5727, 8;
	cvt.u16.u32 	%rs806, %r5740;
	{ .reg .b16 tmp; mov.b32 {tmp, %rs805}, %r5727; }
	shr.u32 	%r5741, %r5727, 24;
	cvt.u16.u32 	%rs804, %r5741;
	cvt.u16.u32 	%rs803, %r5728;
	shr.u32 	%r5742, %r5728, 8;
	cvt.u16.u32 	%rs802, %r5742;
	{ .reg .b16 tmp; mov.b32 {tmp, %rs801}, %r5728; }
	shr.u32 	%r5743, %r5728, 24;
	cvt.u16.u32 	%rs800, %r5743;
	cvt.u16.u32 	%rs799, %r5729;
	shr.u32 	%r5744, %r5729, 8;
	cvt.u16.u32 	%rs798, %r5744;
	{ .reg .b16 tmp; mov.b32 {tmp, %rs797}, %r5729; }
	shr.u32 	%r5745, %r5729, 24;
	cvt.u16.u32 	%rs796, %r5745;
	st.local.v4.b32 	[%rd2], {%r5722, %r5723, %r5724, %r5725};
	st.local.v4.b32 	[%rd2+16], {%r5726, %r5727, %r5728, %r5729};
	add.s32 	%r7499, %r7499, 1;
	setp.ne.s32 	%p95, %r7499, 32;
	@%p95 bra 	$L__BB0_165;
	ld.const.u32 	%r7515, [BLAKE3_IV+28];
	ld.const.u32 	%r7514, [BLAKE3_IV+24];
	ld.const.u32 	%r7513, [BLAKE3_IV+20];
	mov.pred 	%p114, -1;
	mov.b64 	%rd129, 0;
	ld.const.u32 	%r7512, [BLAKE3_IV+16];
	mov.u32 	%r7508, %r275;
	mov.u32 	%r7509, %r276;
	mov.u32 	%r7510, %r277;
	mov.u32 	%r7511, %r278;
	mov.u64 	%rd130, %rd129;
$L__BB0_172:
	mov.pred 	%p2, %p114;
	add.s64 	%rd102, %rd2, %rd130;
	ld.local.u8 	%r5746, [%rd102];
	ld.local.u8 	%rs679, [%rd102+1];
	ld.local.u8 	%r5747, [%rd102+2];
	ld.local.u8 	%r5748, [%rd102+4];
	ld.local.u8 	%rs680, [%rd102+5];
	ld.local.u8 	%r5749, [%rd102+6];
	ld.local.u8 	%r5750, [%rd102+8];
	ld.local.u8 	%rs681, [%rd102+9];
	ld.local.u8 	%r5751, [%rd102+10];
	ld.local.u8 	%r5752, [%rd102+12];
	ld.local.u8 	%rs682, [%rd102+13];
	ld.local.u8 	%r5753, [%rd102+14];
	ld.local.u8 	%r5754, [%rd102+16];
	ld.local.u8 	%rs683, [%rd102+17];
	ld.local.u8 	%r5755, [%rd102+18];
	ld.local.u8 	%r5756, [%rd102+20];
	ld.local.u8 	%rs684, [%rd102+21];
	ld.local.u8 	%r5757, [%rd102+22];
	ld.local.u8 	%r5758, [%rd102+24];
	ld.local.u8 	%rs685, [%rd102+25];
	ld.local.u8 	%r5759, [%rd102+26];
	ld.local.u8 	%r5760, [%rd102+28];
	ld.local.u8 	%rs686, [%rd102+29];
	ld.local.u8 	%r5761, [%rd102+30];
	ld.local.u8 	%r5762, [%rd102+32];
	ld.local.u8 	%rs687, [%rd102+33];
	ld.local.u8 	%r5763, [%rd102+34];
	ld.local.u8 	%r5764, [%rd102+36];
	ld.local.u8 	%rs688, [%rd102+37];
	ld.local.u8 	%r5765, [%rd102+38];
	ld.local.u8 	%r5766, [%rd102+40];
	ld.local.u8 	%rs689, [%rd102+41];
	ld.local.u8 	%r5767, [%rd102+42];
	ld.local.u8 	%r5768, [%rd102+44];
	ld.local.u8 	%rs690, [%rd102+45];
	ld.local.u8 	%r5769, [%rd102+46];
	ld.local.u8 	%r5770, [%rd102+48];
	ld.local.u8 	%rs691, [%rd102+49];
	ld.local.u8 	%r5771, [%rd102+50];
	ld.local.u8 	%r5772, [%rd102+52];
	ld.local.u8 	%rs692, [%rd102+53];
	ld.local.u8 	%r5773, [%rd102+54];
	ld.local.u8 	%r5774, [%rd102+56];
	ld.local.u8 	%rs693, [%rd102+57];
	ld.local.u8 	%r5775, [%rd102+58];
	ld.local.u8 	%r5776, [%rd102+60];
	ld.local.u8 	%rs694, [%rd102+61];
	ld.local.u8 	%r5777, [%rd102+62];
	add.s64 	%rd30, %rd129, 1;
	cvt.u32.u64 	%r5778, %rd129;
	{ .reg .b32 tmp; mov.b64 {tmp, %r5779}, %rd129; }
	mul.wide.u16 	%r5780, %rs679, 256;
	or.b32  	%r5781, %r5780, %r5746;
	shl.b32 	%r5782, %r5747, 16;
	or.b32  	%r5783, %r5781, %r5782;
	ld.local.u8 	%r5784, [%rd102+3];
	shl.b32 	%r5785, %r5784, 24;
	or.b32  	%r5786, %r5783, %r5785;
	mul.wide.u16 	%r5787, %rs680, 256;
	or.b32  	%r5788, %r5787, %r5748;
	shl.b32 	%r5789, %r5749, 16;
	or.b32  	%r5790, %r5788, %r5789;
	ld.local.u8 	%r5791, [%rd102+7];
	shl.b32 	%r5792, %r5791, 24;
	or.b32  	%r5793, %r5790, %r5792;
	mul.wide.u16 	%r5794, %rs681, 256;
	or.b32  	%r5795, %r5794, %r5750;
	shl.b32 	%r5796, %r5751, 16;
	or.b32  	%r5797, %r5795, %r5796;
	ld.local.u8 	%r5798, [%rd102+11];
	shl.b32 	%r5799, %r5798, 24;
	or.b32  	%r5800, %r5797, %r5799;
	mul.wide.u16 	%r5801, %rs682, 256;
	or.b32  	%r5802, %r5801, %r5752;
	shl.b32 	%r5803, %r5753, 16;
	or.b32  	%r5804, %r5802, %r5803;
	ld.local.u8 	%r5805, [%rd102+15];
	shl.b32 	%r5806, %r5805, 24;
	or.b32  	%r5807, %r5804, %r5806;
	mul.wide.u16 	%r5808, %rs683, 256;
	or.b32  	%r5809, %r5808, %r5754;
	shl.b32 	%r5810, %r5755, 16;
	or.b32  	%r5811, %r5809, %r5810;
	ld.local.u8 	%r5812, [%rd102+19];
	shl.b32 	%r5813, %r5812, 24;
	or.b32  	%r5814, %r5811, %r5813;
	mul.wide.u16 	%r5815, %rs684, 256;
	or.b32  	%r5816, %r5815, %r5756;
	shl.b32 	%r5817, %r5757, 16;
	or.b32  	%r5818, %r5816, %r5817;
	ld.local.u8 	%r5819, [%rd102+23];
	shl.b32 	%r5820, %r5819, 24;
	or.b32  	%r5821, %r5818, %r5820;
	mul.wide.u16 	%r5822, %rs685, 256;
	or.b32  	%r5823, %r5822, %r5758;
	shl.b32 	%r5824, %r5759, 16;
	or.b32  	%r5825, %r5823, %r5824;
	ld.local.u8 	%r5826, [%rd102+27];
	shl.b32 	%r5827, %r5826, 24;
	or.b32  	%r5828, %r5825, %r5827;
	mul.wide.u16 	%r5829, %rs686, 256;
	or.b32  	%r5830, %r5829, %r5760;
	shl.b32 	%r5831, %r5761, 16;
	or.b32  	%r5832, %r5830, %r5831;
	ld.local.u8 	%r5833, [%rd102+31];
	shl.b32 	%r5834, %r5833, 24;
	or.b32  	%r5835, %r5832, %r5834;
	mul.wide.u16 	%r5836, %rs687, 256;
	or.b32  	%r5837, %r5836, %r5762;
	shl.b32 	%r5838, %r5763, 16;
	or.b32  	%r5839, %r5837, %r5838;
	ld.local.u8 	%r5840, [%rd102+35];
	shl.b32 	%r5841, %r5840, 24;
	or.b32  	%r5842, %r5839, %r5841;
	mul.wide.u16 	%r5843, %rs688, 256;
	or.b32  	%r5844, %r5843, %r5764;
	shl.b32 	%r5845, %r5765, 16;
	or.b32  	%r5846, %r5844, %r5845;
	ld.local.u8 	%r5847, [%rd102+39];
	shl.b32 	%r5848, %r5847, 24;
	or.b32  	%r5849, %r5846, %r5848;
	mul.wide.u16 	%r5850, %rs689, 256;
	or.b32  	%r5851, %r5850, %r5766;
	shl.b32 	%r5852, %r5767, 16;
	or.b32  	%r5853, %r5851, %r5852;
	ld.local.u8 	%r5854, [%rd102+43];
	shl.b32 	%r5855, %r5854, 24;
	or.b32  	%r5856, %r5853, %r5855;
	mul.wide.u16 	%r5857, %rs690, 256;
	or.b32  	%r5858, %r5857, %r5768;
	shl.b32 	%r5859, %r5769, 16;
	or.b32  	%r5860, %r5858, %r5859;
	ld.local.u8 	%r5861, [%rd102+47];
	shl.b32 	%r5862, %r5861, 24;
	or.b32  	%r5863, %r5860, %r5862;
	mul.wide.u16 	%r5864, %rs691, 256;
	or.b32  	%r5865, %r5864, %r5770;
	shl.b32 	%r5866, %r5771, 16;
	or.b32  	%r5867, %r5865, %r5866;
	ld.local.u8 	%r5868, [%rd102+51];
	shl.b32 	%r5869, %r5868, 24;
	or.b32  	%r5870, %r5867, %r5869;
	mul.wide.u16 	%r5871, %rs692, 256;
	or.b32  	%r5872, %r5871, %r5772;
	shl.b32 	%r5873, %r5773, 16;
	or.b32  	%r5874, %r5872, %r5873;
	ld.local.u8 	%r5875, [%rd102+55];
	shl.b32 	%r5876, %r5875, 24;
	or.b32  	%r5877, %r5874, %r5876;
	mul.wide.u16 	%r5878, %rs693, 256;
	or.b32  	%r5879, %r5878, %r5774;
	shl.b32 	%r5880, %r5775, 16;
	or.b32  	%r5881, %r5879, %r5880;
	ld.local.u8 	%r5882, [%rd102+59];
	shl.b32 	%r5883, %r5882, 24;
	or.b32  	%r5884, %r5881, %r5883;
	mul.wide.u16 	%r5885, %rs694, 256;
	or.b32  	%r5886, %r5885, %r5776;
	shl.b32 	%r5887, %r5777, 16;
	or.b32  	%r5888, %r5886, %r5887;
	ld.local.u8 	%r5889, [%rd102+63];
	shl.b32 	%r5890, %r5889, 24;
	or.b32  	%r5891, %r5888, %r5890;
	add.s32 	%r5892, %r7508, %r5786;
	add.s32 	%r5893, %r5892, %r7512;
	xor.b32  	%r5894, %r5893, %r5778;
	shf.l.wrap.b32 	%r5895, %r5894, %r5894, 16;
	add.s32 	%r5896, %r275, %r5895;
	xor.b32  	%r5897, %r7512, %r5896;
	shf.l.wrap.b32 	%r5898, %r5897, %r5897, 20;
	add.s32 	%r5899, %r5898, %r5793;
	add.s32 	%r5900, %r5899, %r5893;
	xor.b32  	%r5901, %r5895, %r5900;
	shf.l.wrap.b32 	%r5902, %r5901, %r5901, 24;
	add.s32 	%r5903, %r5896, %r5902;
	xor.b32  	%r5904, %r5898, %r5903;
	shf.l.wrap.b32 	%r5905, %r5904, %r5904, 25;
	add.s32 	%r5906, %r7509, %r5800;
	add.s32 	%r5907, %r5906, %r7513;
	xor.b32  	%r5908, %r5907, %r5779;
	shf.l.wrap.b32 	%r5909, %r5908, %r5908, 16;
	add.s32 	%r5910, %r276, %r5909;
	xor.b32  	%r5911, %r7513, %r5910;
	shf.l.wrap.b32 	%r5912, %r5911, %r5911, 20;
	add.s32 	%r5913, %r5912, %r5807;
	add.s32 	%r5914, %r5913, %r5907;
	xor.b32  	%r5915, %r5909, %r5914;
	shf.l.wrap.b32 	%r5916, %r5915, %r5915, 24;
	add.s32 	%r5917, %r5910, %r5916;
	xor.b32  	%r5918, %r5912, %r5917;
	shf.l.wrap.b32 	%r5919, %r5918, %r5918, 25;
	add.s32 	%r5920, %r7510, %r5814;
	add.s32 	%r5921, %r5920, %r7514;
	xor.b32  	%r5922, %r5921, 64;
	shf.l.wrap.b32 	%r5923, %r5921, %r5922, 16;
	add.s32 	%r5924, %r277, %r5923;
	xor.b32  	%r5925, %r7514, %r5924;
	shf.l.wrap.b32 	%r5926, %r5925, %r5925, 20;
	add.s32 	%r5927, %r5926, %r5821;
	add.s32 	%r5928, %r5927, %r5921;
	xor.b32  	%r5929, %r5923, %r5928;
	shf.l.wrap.b32 	%r5930, %r5929, %r5929, 24;
	add.s32 	%r5931, %r5924, %r5930;
	xor.b32  	%r5932, %r5926, %r5931;
	shf.l.wrap.b32 	%r5933, %r5932, %r5932, 25;
	add.s32 	%r5934, %r7511, %r5828;
	add.s32 	%r5935, %r5934, %r7515;
	shf.l.wrap.b32 	%r5936, %r5935, %r5935, 16;
	add.s32 	%r5937, %r278, %r5936;
	xor.b32  	%r5938, %r7515, %r5937;
	shf.l.wrap.b32 	%r5939, %r5938, %r5938, 20;
	add.s32 	%r5940, %r5939, %r5835;
	add.s32 	%r5941, %r5940, %r5935;
	xor.b32  	%r5942, %r5936, %r5941;
	shf.l.wrap.b32 	%r5943, %r5942, %r5942, 24;
	add.s32 	%r5944, %r5937, %r5943;
	xor.b32  	%r5945, %r5939, %r5944;
	shf.l.wrap.b32 	%r5946, %r5945, %r5945, 25;
	add.s32 	%r5947, %r5900, %r5842;
	add.s32 	%r5948, %r5947, %r5919;
	xor.b32  	%r5949, %r5943, %r5948;
	shf.l.wrap.b32 	%r5950, %r5949, %r5949, 16;
	add.s32 	%r5951, %r5931, %r5950;
	xor.b32  	%r5952, %r5919, %r5951;
	shf.l.wrap.b32 	%r5953, %r5952, %r5952, 20;
	add.s32 	%r5954, %r5953, %r5849;
	add.s32 	%r5955, %r5954, %r5948;
	xor.b32  	%r5956, %r5950, %r5955;
	shf.l.wrap.b32 	%r5957, %r5956, %r5956, 24;
	add.s32 	%r5958, %r5951, %r5957;
	xor.b32  	%r5959, %r5953, %r5958;
	add.s32 	%r5960, %r5914, %r5856;
	add.s32 	%r5961, %r5960, %r5933;
	xor.b32  	%r5962, %r5902, %r5961;
	shf.l.wrap.b32 	%r5963, %r5962, %r5962, 16;
	add.s32 	%r5964, %r5944, %r5963;
	xor.b32  	%r5965, %r5933, %r5964;
	shf.l.wrap.b32 	%r5966, %r5965, %r5965, 20;
	add.s32 	%r5967, %r5966, %r5863;
	add.s32 	%r5968, %r5967, %r5961;
	xor.b32  	%r5969, %r5963, %r5968;
	shf.l.wrap.b32 	%r5970, %r5969, %r5969, 24;
	add.s32 	%r5971, %r5964, %r5970;
	xor.b32  	%r5972, %r5966, %r5971;
	add.s32 	%r5973, %r5928, %r5870;
	add.s32 	%r5974, %r5973, %r5946;
	xor.b32  	%r5975, %r5916, %r5974;
	shf.l.wrap.b32 	%r5976, %r5975, %r5975, 16;
	add.s32 	%r5977, %r5903, %r5976;
	xor.b32  	%r5978, %r5946, %r5977;
	shf.l.wrap.b32 	%r5979, %r5978, %r5978, 20;
	add.s32 	%r5980, %r5979, %r5877;
	add.s32 	%r5981, %r5980, %r5974;
	xor.b32  	%r5982, %r5976, %r5981;
	shf.l.wrap.b32 	%r5983, %r5982, %r5982, 24;
	add.s32 	%r5984, %r5977, %r5983;
	xor.b32  	%r5985, %r5979, %r5984;
	add.s32 	%r5986, %r5941, %r5884;
	add.s32 	%r5987, %r5986, %r5905;
	xor.b32  	%r5988, %r5930, %r5987;
	shf.l.wrap.b32 	%r5989, %r5988, %r5988, 16;
	add.s32 	%r5990, %r5917, %r5989;
	xor.b32  	%r5991, %r5905, %r5990;
	shf.l.wrap.b32 	%r5992, %r5991, %r5991, 20;
	add.s32 	%r5993, %r5992, %r5891;
	add.s32 	%r5994, %r5993, %r5987;
	xor.b32  	%r5995, %r5989, %r5994;
	shf.l.wrap.b32 	%r5996, %r5995, %r5995, 24;
	add.s32 	%r5997, %r5990, %r5996;
	xor.b32  	%r5998, %r5992, %r5997;
	shf.l.wrap.b32 	%r5999, %r5998, %r5998, 25;
	shf.l.wrap.b32 	%r6000, %r5985, %r5985, 25;
	shf.l.wrap.b32 	%r6001, %r5972, %r5972, 25;
	shf.l.wrap.b32 	%r6002, %r5959, %r5959, 25;
	add.s32 	%r6003, %r5955, %r5800;
	add.s32 	%r6004, %r6003, %r5999;
	xor.b32  	%r6005, %r5970, %r6004;
	shf.l.wrap.b32 	%r6006, %r6005, %r6005, 16;
	add.s32 	%r6007, %r5984, %r6006;
	xor.b32  	%r6008, %r5999, %r6007;
	shf.l.wrap.b32 	%r6009, %r6008, %r6008, 20;
	add.s32 	%r6010, %r6009, %r5828;
	add.s32 	%r6011, %r6010, %r6004;
	xor.b32  	%r6012, %r6006, %r6011;
	shf.l.wrap.b32 	%r6013, %r6012, %r6012, 24;
	add.s32 	%r6014, %r6007, %r6013;
	xor.b32  	%r6015, %r6009, %r6014;
	shf.l.wrap.b32 	%r6016, %r6015, %r6015, 25;
	add.s32 	%r6017, %r5968, %r5807;
	add.s32 	%r6018, %r6017, %r6002;
	xor.b32  	%r6019, %r5983, %r6018;
	shf.l.wrap.b32 	%r6020, %r6019, %r6019, 16;
	add.s32 	%r6021, %r5997, %r6020;
	xor.b32  	%r6022, %r6002, %r6021;
	shf.l.wrap.b32 	%r6023, %r6022, %r6022, 20;
	add.s32 	%r6024, %r6023, %r5856;
	add.s32 	%r6025, %r6024, %r6018;
	xor.b32  	%r6026, %r6020, %r6025;
	shf.l.wrap.b32 	%r6027, %r6026, %r6026, 24;
	add.s32 	%r6028, %r6021, %r6027;
	xor.b32  	%r6029, %r6023, %r6028;
	shf.l.wrap.b32 	%r6030, %r6029, %r6029, 25;
	add.s32 	%r6031, %r5981, %r5835;
	add.s32 	%r6032, %r6031, %r6001;
	xor.b32  	%r6033, %r5996, %r6032;
	shf.l.wrap.b32 	%r6034, %r6033, %r6033, 16;
	add.s32 	%r6035, %r5958, %r6034;
	xor.b32  	%r6036, %r6001, %r6035;
	shf.l.wrap.b32 	%r6037, %r6036, %r6036, 20;
	add.s32 	%r6038, %r6037, %r5786;
	add.s32 	%r6039, %r6038, %r6032;
	xor.b32  	%r6040, %r6034, %r6039;
	shf.l.wrap.b32 	%r6041, %r6040, %r6040, 24;
	add.s32 	%r6042, %r6035, %r6041;
	xor.b32  	%r6043, %r6037, %r6042;
	shf.l.wrap.b32 	%r6044, %r6043, %r6043, 25;
	add.s32 	%r6045, %r5994, %r5814;
	add.s32 	%r6046, %r6045, %r6000;
	xor.b32  	%r6047, %r5957, %r6046;
	shf.l.wrap.b32 	%r6048, %r6047, %r6047, 16;
	add.s32 	%r6049, %r5971, %r6048;
	xor.b32  	%r6050, %r6000, %r6049;
	shf.l.wrap.b32 	%r6051, %r6050, %r6050, 20;
	add.s32 	%r6052, %r6051, %r5877;
	add.s32 	%r6053, %r6052, %r6046;
	xor.b32  	%r6054, %r6048, %r6053;
	shf.l.wrap.b32 	%r6055, %r6054, %r6054, 24;
	add.s32 	%r6056, %r6049, %r6055;
	xor.b32  	%r6057, %r6051, %r6056;
	shf.l.wrap.b32 	%r6058, %r6057, %r6057, 25;
	add.s32 	%r6059, %r6011, %r5793;
	add.s32 	%r6060, %r6059, %r6030;
	xor.b32  	%r6061, %r6055, %r6060;
	shf.l.wrap.b32 	%r6062, %r6061, %r6061, 16;
	add.s32 	%r6063, %r6042, %r6062;
	xor.b32  	%r6064, %r6030, %r6063;
	shf.l.wrap.b32 	%r6065, %r6064, %r6064, 20;
	add.s32 	%r6066, %r6065, %r5863;
	add.s32 	%r6067, %r6066, %r6060;
	xor.b32  	%r6068, %r6062, %r6067;
	shf.l.wrap.b32 	%r6069, %r6068, %r6068, 24;
	add.s32 	%r6070, %r6063, %r6069;
	xor.b32  	%r6071, %r6065, %r6070;
	add.s32 	%r6072, %r6025, %r5870;
	add.s32 	%r6073, %r6072, %r6044;
	xor.b32  	%r6074, %r6013, %r6073;
	shf.l.wrap.b32 	%r6075, %r6074, %r6074, 16;
	add.s32 	%r6076, %r6056, %r6075;
	xor.b32  	%r6077, %r6044, %r6076;
	shf.l.wrap.b32 	%r6078, %r6077, %r6077, 20;
	add.s32 	%r6079, %r6078, %r5821;
	add.s32 	%r6080, %r6079, %r6073;
	xor.b32  	%r6081, %r6075, %r6080;
	shf.l.wrap.b32 	%r6082, %r6081, %r6081, 24;
	add.s32 	%r6083, %r6076, %r6082;
	xor.b32  	%r6084, %r6078, %r6083;
	add.s32 	%r6085, %r6039, %r5849;
	add.s32 	%r6086, %r6085, %r6058;
	xor.b32  	%r6087, %r6027, %r6086;
	shf.l.wrap.b32 	%r6088, %r6087, %r6087, 16;
	add.s32 	%r6089, %r6014, %r6088;
	xor.b32  	%r6090, %r6058, %r6089;
	shf.l.wrap.b32 	%r6091, %r6090, %r6090, 20;
	add.s32 	%r6092, %r6091, %r5884;
	add.s32 	%r6093, %r6092, %r6086;
	xor.b32  	%r6094, %r6088, %r6093;
	shf.l.wrap.b32 	%r6095, %r6094, %r6094, 24;
	add.s32 	%r6096, %r6089, %r6095;
	xor.b32  	%r6097, %r6091, %r6096;
	add.s32 	%r6098, %r6053, %r5891;
	add.s32 	%r6099, %r6098, %r6016;
	xor.b32  	%r6100, %r6041, %r6099;
	shf.l.wrap.b32 	%r6101, %r6100, %r6100, 16;
	add.s32 	%r6102, %r6028, %r6101;
	xor.b32  	%r6103, %r6016, %r6102;
	shf.l.wrap.b32 	%r6104, %r6103, %r6103, 20;
	add.s32 	%r6105, %r6104, %r5842;
	add.s32 	%r6106, %r6105, %r6099;
	xor.b32  	%r6107, %r6101, %r6106;
	shf.l.wrap.b32 	%r6108, %r6107, %r6107, 24;
	add.s32 	%r6109, %r6102, %r6108;
	xor.b32  	%r6110, %r6104, %r6109;
	shf.l.wrap.b32 	%r6111, %r6110, %r6110, 25;
	shf.l.wrap.b32 	%r6112, %r6097, %r6097, 25;
	shf.l.wrap.b32 	%r6113, %r6084, %r6084, 25;
	shf.l.wrap.b32 	%r6114, %r6071, %r6071, 25;
	add.s32 	%r6115, %r6067, %r5807;
	add.s32 	%r6116, %r6115, %r6111;
	xor.b32  	%r6117, %r6082, %r6116;
	shf.l.wrap.b32 	%r6118, %r6117, %r6117, 16;
	add.s32 	%r6119, %r6096, %r6118;
	xor.b32  	%r6120, %r6111, %r6119;
	shf.l.wrap.b32 	%r6121, %r6120, %r6120, 20;
	add.s32 	%r6122, %r6121, %r5814;
	add.s32 	%r6123, %r6122, %r6116;
	xor.b32  	%r6124, %r6118, %r6123;
	shf.l.wrap.b32 	%r6125, %r6124, %r6124, 24;
	add.s32 	%r6126, %r6119, %r6125;
	xor.b32  	%r6127, %r6121, %r6126;
	shf.l.wrap.b32 	%r6128, %r6127, %r6127, 25;
	add.s32 	%r6129, %r6080, %r5856;
	add.s32 	%r6130, %r6129, %r6114;
	xor.b32  	%r6131, %r6095, %r6130;
	shf.l.wrap.b32 	%r6132, %r6131, %r6131, 16;
	add.s32 	%r6133, %r6109, %r6132;
	xor.b32  	%r6134, %r6114, %r6133;
	shf.l.wrap.b32 	%r6135, %r6134, %r6134, 20;
	add.s32 	%r6136, %r6135, %r5870;
	add.s32 	%r6137, %r6136, %r6130;
	xor.b32  	%r6138, %r6132, %r6137;
	shf.l.wrap.b32 	%r6139, %r6138, %r6138, 24;
	add.s32 	%r6140, %r6133, %r6139;
	xor.b32  	%r6141, %r6135, %r6140;
	shf.l.wrap.b32 	%r6142, %r6141, %r6141, 25;
	add.s32 	%r6143, %r6093, %r5877;
	add.s32 	%r6144, %r6143, %r6113;
	xor.b32  	%r6145, %r6108, %r6144;
	shf.l.wrap.b32 	%r6146, %r6145, %r6145, 16;
	add.s32 	%r6147, %r6070, %r6146;
	xor.b32  	%r6148, %r6113, %r6147;
	shf.l.wrap.b32 	%r6149, %r6148, %r6148, 20;
	add.s32 	%r6150, %r6149, %r5800;
	add.s32 	%r6151, %r6150, %r6144;
	xor.b32  	%r6152, %r6146, %r6151;
	shf.l.wrap.b32 	%r6153, %r6152, %r6152, 24;
	add.s32 	%r6154, %r6147, %r6153;
	xor.b32  	%r6155, %r6149, %r6154;
	shf.l.wrap.b32 	%r6156, %r6155, %r6155, 25;
	add.s32 	%r6157, %r6106, %r5835;
	add.s32 	%r6158, %r6157, %r6112;
	xor.b32  	%r6159, %r6069, %r6158;
	shf.l.wrap.b32 	%r6160, %r6159, %r6159, 16;
	add.s32 	%r6161, %r6083, %r6160;
	xor.b32  	%r6162, %r6112, %r6161;
	shf.l.wrap.b32 	%r6163, %r6162, %r6162, 20;
	add.s32 	%r6164, %r6163, %r5884;
	add.s32 	%r6165, %r6164, %r6158;
	xor.b32  	%r6166, %r6160, %r6165;
	shf.l.wrap.b32 	%r6167, %r6166, %r6166, 24;
	add.s32 	%r6168, %r6161, %r6167;
	xor.b32  	%r6169, %r6163, %r6168;
	shf.l.wrap.b32 	%r6170, %r6169, %r6169, 25;
	add.s32 	%r6171, %r6123, %r5828;
	add.s32 	%r6172, %r6171, %r6142;
	xor.b32  	%r6173, %r6167, %r6172;
	shf.l.wrap.b32 	%r6174, %r6173, %r6173, 16;
	add.s32 	%r6175, %r6154, %r6174;
	xor.b32  	%r6176, %r6142, %r6175;
	shf.l.wrap.b32 	%r6177, %r6176, %r6176, 20;
	add.s32 	%r6178, %r6177, %r5821;
	add.s32 	%r6179, %r6178, %r6172;
	xor.b32  	%r6180, %r6174, %r6179;
	shf.l.wrap.b32 	%r6181, %r6180, %r6180, 24;
	add.s32 	%r6182, %r6175, %r6181;
	xor.b32  	%r6183, %r6177, %r6182;
	add.s32 	%r6184, %r6137, %r5849;
	add.s32 	%r6185, %r6184, %r6156;
	xor.b32  	%r6186, %r6125, %r6185;
	shf.l.wrap.b32 	%r6187, %r6186, %r6186, 16;
	add.s32 	%r6188, %r6168, %r6187;
	xor.b32  	%r6189, %r6156, %r6188;
	shf.l.wrap.b32 	%r6190, %r6189, %r6189, 20;
	add.s32 	%r6191, %r6190, %r5786;
	add.s32 	%r6192, %r6191, %r6185;
	xor.b32  	%r6193, %r6187, %r6192;
	shf.l.wrap.b32 	%r6194, %r6193, %r6193, 24;
	add.s32 	%r6195, %r6188, %r6194;
	xor.b32  	%r6196, %r6190, %r6195;
	add.s32 	%r6197, %r6151, %r5863;
	add.s32 	%r6198, %r6197, %r6170;
	xor.b32  	%r6199, %r6139, %r6198;
	shf.l.wrap.b32 	%r6200, %r6199, %r6199, 16;
	add.s32 	%r6201, %r6126, %r6200;
	xor.b32  	%r6202, %r6170, %r6201;
	shf.l.wrap.b32 	%r6203, %r6202, %r6202, 20;
	add.s32 	%r6204, %r6203, %r5891;
	add.s32 	%r6205, %r6204, %r6198;
	xor.b32  	%r6206, %r6200, %r6205;
	shf.l.wrap.b32 	%r6207, %r6206, %r6206, 24;
	add.s32 	%r6208, %r6201, %r6207;
	xor.b32  	%r6209, %r6203, %r6208;
	add.s32 	%r6210, %r6165, %r5842;
	add.s32 	%r6211, %r6210, %r6128;
	xor.b32  	%r6212, %r6153, %r6211;
	shf.l.wrap.b32 	%r6213, %r6212, %r6212, 16;
	add.s32 	%r6214, %r6140, %r6213;
	xor.b32  	%r6215, %r6128, %r6214;
	shf.l.wrap.b32 	%r6216, %r6215, %r6215, 20;
	add.s32 	%r6217, %r6216, %r5793;
	add.s32 	%r6218, %r6217, %r6211;
	xor.b32  	%r6219, %r6213, %r6218;
	shf.l.wrap.b32 	%r6220, %r6219, %r6219, 24;
	add.s32 	%r6221, %r6214, %r6220;
	xor.b32  	%r6222, %r6216, %r6221;
	shf.l.wrap.b32 	%r6223, %r6222, %r6222, 25;
	shf.l.wrap.b32 	%r6224, %r6209, %r6209, 25;
	shf.l.wrap.b32 	%r6225, %r6196, %r6196, 25;
	shf.l.wrap.b32 	%r6226, %r6183, %r6183, 25;
	add.s32 	%r6227, %r6179, %r5856;
	add.s32 	%r6228, %r6227, %r6223;
	xor.b32  	%r6229, %r6194, %r6228;
	shf.l.wrap.b32 	%r6230, %r6229, %r6229, 16;
	add.s32 	%r6231, %r6208, %r6230;
	xor.b32  	%r6232, %r6223, %r6231;
	shf.l.wrap.b32 	%r6233, %r6232, %r6232, 20;
	add.s32 	%r6234, %r6233, %r5835;
	add.s32 	%r6235, %r6234, %r6228;
	xor.b32  	%r6236, %r6230, %r6235;
	shf.l.wrap.b32 	%r6237, %r6236, %r6236, 24;
	add.s32 	%r6238, %r6231, %r6237;
	xor.b32  	%r6239, %r6233, %r6238;
	shf.l.wrap.b32 	%r6240, %r6239, %r6239, 25;
	add.s32 	%r6241, %r6192, %r5870;
	add.s32 	%r6242, %r6241, %r6226;
	xor.b32  	%r6243, %r6207, %r6242;
	shf.l.wrap.b32 	%r6244, %r6243, %r6243, 16;
	add.s32 	%r6245, %r6221, %r6244;
	xor.b32  	%r6246, %r6226, %r6245;
	shf.l.wrap.b32 	%r6247, %r6246, %r6246, 20;
	add.s32 	%r6248, %r6247, %r5849;
	add.s32 	%r6249, %r6248, %r6242;
	xor.b32  	%r6250, %r6244, %r6249;
	shf.l.wrap.b32 	%r6251, %r6250, %r6250, 24;
	add.s32 	%r6252, %r6245, %r6251;
	xor.b32  	%r6253, %r6247, %r6252;
	shf.l.wrap.b32 	%r6254, %r6253, %r6253, 25;
	add.s32 	%r6255, %r6205, %r5884;
	add.s32 	%r6256, %r6255, %r6225;
	xor.b32  	%r6257, %r6220, %r6256;
	shf.l.wrap.b32 	%r6258, %r6257, %r6257, 16;
	add.s32 	%r6259, %r6182, %r6258;
	xor.b32  	%r6260, %r6225, %r6259;
	shf.l.wrap.b32 	%r6261, %r6260, %r6260, 20;
	add.s32 	%r6262, %r6261, %r5807;
	add.s32 	%r6263, %r6262, %r6256;
	xor.b32  	%r6264, %r6258, %r6263;
	shf.l.wrap.b32 	%r6265, %r6264, %r6264, 24;
	add.s32 	%r6266, %r6259, %r6265;
	xor.b32  	%r6267, %r6261, %r6266;
	shf.l.wrap.b32 	%r6268, %r6267, %r6267, 25;
	add.s32 	%r6269, %r6218, %r5877;
	add.s32 	%r6270, %r6269, %r6224;
	xor.b32  	%r6271, %r6181, %r6270;
	shf.l.wrap.b32 	%r6272, %r6271, %r6271, 16;
	add.s32 	%r6273, %r6195, %r6272;
	xor.b32  	%r6274, %r6224, %r6273;
	shf.l.wrap.b32 	%r6275, %r6274, %r6274, 20;
	add.s32 	%r6276, %r6275, %r5891;
	add.s32 	%r6277, %r6276, %r6270;
	xor.b32  	%r6278, %r6272, %r6277;
	shf.l.wrap.b32 	%r6279, %r6278, %r6278, 24;
	add.s32 	%r6280, %r6273, %r6279;
	xor.b32  	%r6281, %r6275, %r6280;
	shf.l.wrap.b32 	%r6282, %r6281, %r6281, 25;
	add.s32 	%r6283, %r6235, %r5814;
	add.s32 	%r6284, %r6283, %r6254;
	xor.b32  	%r6285, %r6279, %r6284;
	shf.l.wrap.b32 	%r6286, %r6285, %r6285, 16;
	add.s32 	%r6287, %r6266, %r6286;
	xor.b32  	%r6288, %r6254, %r6287;
	shf.l.wrap.b32 	%r6289, %r6288, %r6288, 20;
	add.s32 	%r6290, %r6289, %r5786;
	add.s32 	%r6291, %r6290, %r6284;
	xor.b32  	%r6292, %r6286, %r6291;
	shf.l.wrap.b32 	%r6293, %r6292, %r6292, 24;
	add.s32 	%r6294, %r6287, %r6293;
	xor.b32  	%r6295, %r6289, %r6294;
	add.s32 	%r6296, %r6249, %r5863;
	add.s32 	%r6297, %r6296, %r6268;
	xor.b32  	%r6298, %r6237, %r6297;
	shf.l.wrap.b32 	%r6299, %r6298, %r6298, 16;
	add.s32 	%r6300, %r6280, %r6299;
	xor.b32  	%r6301, %r6268, %r6300;
	shf.l.wrap.b32 	%r6302, %r6301, %r6301, 20;
	add.s32 	%r6303, %r6302, %r5800;
	add.s32 	%r6304, %r6303, %r6297;
	xor.b32  	%r6305, %r6299, %r6304;
	shf.l.wrap.b32 	%r6306, %r6305, %r6305, 24;
	add.s32 	%r6307, %r6300, %r6306;
	xor.b32  	%r6308, %r6302, %r6307;
	add.s32 	%r6309, %r6263, %r5821;
	add.s32 	%r6310, %r6309, %r6282;
	xor.b32  	%r6311, %r6251, %r6310;
	shf.l.wrap.b32 	%r6312, %r6311, %r6311, 16;
	add.s32 	%r6313, %r6238, %r6312;
	xor.b32  	%r6314, %r6282, %r6313;
	shf.l.wrap.b32 	%r6315, %r6314, %r6314, 20;
	add.s32 	%r6316, %r6315, %r5842;
	add.s32 	%r6317, %r6316, %r6310;
	xor.b32  	%r6318, %r6312, %r6317;
	shf.l.wrap.b32 	%r6319, %r6318, %r6318, 24;
	add.s32 	%r6320, %r6313, %r6319;
	xor.b32  	%r6321, %r6315, %r6320;
	add.s32 	%r6322, %r6277, %r5793;
	add.s32 	%r6323, %r6322, %r6240;
	xor.b32  	%r6324, %r6265, %r6323;
	shf.l.wrap.b32 	%r6325, %r6324, %r6324, 16;
	add.s32 	%r6326, %r6252, %r6325;
	xor.b32  	%r6327, %r6240, %r6326;
	shf.l.wrap.b32 	%r6328, %r6327, %r6327, 20;
	add.s32 	%r6329, %r6328, %r5828;
	add.s32 	%r6330, %r6329, %r6323;
	xor.b32  	%r6331, %r6325, %r6330;
	shf.l.wrap.b32 	%r6332, %r6331, %r6331, 24;
	add.s32 	%r6333, %r6326, %r6332;
	xor.b32  	%r6334, %r6328, %r6333;
	shf.l.wrap.b32 	%r6335, %r6334, %r6334, 25;
	shf.l.wrap.b32 	%r6336, %r6321, %r6321, 25;
	shf.l.wrap.b32 	%r6337, %r6308, %r6308, 25;
	shf.l.wrap.b32 	%r6338, %r6295, %r6295, 25;
	add.s32 	%r6339, %r6291, %r5870;
	add.s32 	%r6340, %r6339, %r6335;
	xor.b32  	%r6341, %r6306, %r6340;
	shf.l.wrap.b32 	%r6342, %r6341, %r6341, 16;
	add.s32 	%r6343, %r6320, %r6342;
	xor.b32  	%r6344, %r6335, %r6343;
	shf.l.wrap.b32 	%r6345, %r6344, %r6344, 20;
	add.s32 	%r6346, %r6345, %r5877;
	add.s32 	%r6347, %r6346, %r6340;
	xor.b32  	%r6348, %r6342, %r6347;
	shf.l.wrap.b32 	%r6349, %r6348, %r6348, 24;
	add.s32 	%r6350, %r6343, %r6349;
	xor.b32  	%r6351, %r6345, %r6350;
	shf.l.wrap.b32 	%r6352, %r6351, %r6351, 25;
	add.s32 	%r6353, %r6304, %r5849;
	add.s32 	%r6354, %r6353, %r6338;
	xor.b32  	%r6355, %r6319, %r6354;
	shf.l.wrap.b32 	%r6356, %r6355, %r6355, 16;
	add.s32 	%r6357, %r6333, %r6356;
	xor.b32  	%r6358, %r6338, %r6357;
	shf.l.wrap.b32 	%r6359, %r6358, %r6358, 20;
	add.s32 	%r6360, %r6359, %r5863;
	add.s32 	%r6361, %r6360, %r6354;
	xor.b32  	%r6362, %r6356, %r6361;
	shf.l.wrap.b32 	%r6363, %r6362, %r6362, 24;
	add.s32 	%r6364, %r6357, %r6363;
	xor.b32  	%r6365, %r6359, %r6364;
	shf.l.wrap.b32 	%r6366, %r6365, %r6365, 25;
	add.s32 	%r6367, %r6317, %r5891;
	add.s32 	%r6368, %r6367, %r6337;
	xor.b32  	%r6369, %r6332, %r6368;
	shf.l.wrap.b32 	%r6370, %r6369, %r6369, 16;
	add.s32 	%r6371, %r6294, %r6370;
	xor.b32  	%r6372, %r6337, %r6371;
	shf.l.wrap.b32 	%r6373, %r6372, %r6372, 20;
	add.s32 	%r6374, %r6373, %r5856;
	add.s32 	%r6375, %r6374, %r6368;
	xor.b32  	%r6376, %r6370, %r6375;
	shf.l.wrap.b32 	%r6377, %r6376, %r6376, 24;
	add.s32 	%r6378, %r6371, %r6377;
	xor.b32  	%r6379, %r6373, %r6378;
	shf.l.wrap.b32 	%r6380, %r6379, %r6379, 25;
	add.s32 	%r6381, %r6330, %r5884;
	add.s32 	%r6382, %r6381, %r6336;
	xor.b32  	%r6383, %r6293, %r6382;
	shf.l.wrap.b32 	%r6384, %r6383, %r6383, 16;
	add.s32 	%r6385, %r6307, %r6384;
	xor.b32  	%r6386, %r6336, %r6385;
	shf.l.wrap.b32 	%r6387, %r6386, %r6386, 20;
	add.s32 	%r6388, %r6387, %r5842;
	add.s32 	%r6389, %r6388, %r6382;
	xor.b32  	%r6390, %r6384, %r6389;
	shf.l.wrap.b32 	%r6391, %r6390, %r6390, 24;
	add.s32 	%r6392, %r6385, %r6391;
	xor.b32  	%r6393, %r6387, %r6392;
	shf.l.wrap.b32 	%r6394, %r6393, %r6393, 25;
	add.s32 	%r6395, %r6347, %r5835;
	add.s32 	%r6396, %r6395, %r6366;
	xor.b32  	%r6397, %r6391, %r6396;
	shf.l.wrap.b32 	%r6398, %r6397, %r6397, 16;
	add.s32 	%r6399, %r6378, %r6398;
	xor.b32  	%r6400, %r6366, %r6399;
	shf.l.wrap.b32 	%r6401, %r6400, %r6400, 20;
	add.s32 	%r6402, %r6401, %r5800;
	add.s32 	%r6403, %r6402, %r6396;
	xor.b32  	%r6404, %r6398, %r6403;
	shf.l.wrap.b32 	%r6405, %r6404, %r6404, 24;
	add.s32 	%r6406, %r6399, %r6405;
	xor.b32  	%r6407, %r6401, %r6406;
	add.s32 	%r6408, %r6361, %r5821;
	add.s32 	%r6409, %r6408, %r6380;
	xor.b32  	%r6410, %r6349, %r6409;
	shf.l.wrap.b32 	%r6411, %r6410, %r6410, 16;
	add.s32 	%r6412, %r6392, %r6411;
	xor.b32  	%r6413, %r6380, %r6412;
	shf.l.wrap.b32 	%r6414, %r6413, %r6413, 20;
	add.s32 	%r6415, %r6414, %r5807;
	add.s32 	%r6416, %r6415, %r6409;
	xor.b32  	%r6417, %r6411, %r6416;
	shf.l.wrap.b32 	%r6418, %r6417, %r6417, 24;
	add.s32 	%r6419, %r6412, %r6418;
	xor.b32  	%r6420, %r6414, %r6419;
	add.s32 	%r6421, %r6375, %r5786;
	add.s32 	%r6422, %r6421, %r6394;
	xor.b32  	%r6423, %r6363, %r6422;
	shf.l.wrap.b32 	%r6424, %r6423, %r6423, 16;
	add.s32 	%r6425, %r6350, %r6424;
	xor.b32  	%r6426, %r6394, %r6425;
	shf.l.wrap.b32 	%r6427, %r6426, %r6426, 20;
	add.s32 	%r6428, %r6427, %r5793;
	add.s32 	%r6429, %r6428, %r6422;
	xor.b32  	%r6430, %r6424, %r6429;
	shf.l.wrap.b32 	%r6431, %r6430, %r6430, 24;
	add.s32 	%r6432, %r6425, %r6431;
	xor.b32  	%r6433, %r6427, %r6432;
	add.s32 	%r6434, %r6389, %r5828;
	add.s32 	%r6435, %r6434, %r6352;
	xor.b32  	%r6436, %r6377, %r6435;
	shf.l.wrap.b32 	%r6437, %r6436, %r6436, 16;
	add.s32 	%r6438, %r6364, %r6437;
	xor.b32  	%r6439, %r6352, %r6438;
	shf.l.wrap.b32 	%r6440, %r6439, %r6439, 20;
	add.s32 	%r6441, %r6440, %r5814;
	add.s32 	%r6442, %r6441, %r6435;
	xor.b32  	%r6443, %r6437, %r6442;
	shf.l.wrap.b32 	%r6444, %r6443, %r6443, 24;
	add.s32 	%r6445, %r6438, %r6444;
	xor.b32  	%r6446, %r6440, %r6445;
	shf.l.wrap.b32 	%r6447, %r6446, %r6446, 25;
	shf.l.wrap.b32 	%r6448, %r6433, %r6433, 25;
	shf.l.wrap.b32 	%r6449, %r6420, %r6420, 25;
	shf.l.wrap.b32 	%r6450, %r6407, %r6407, 25;
	add.s32 	%r6451, %r6403, %r5849;
	add.s32 	%r6452, %r6451, %r6447;
	xor.b32  	%r6453, %r6418, %r6452;
	shf.l.wrap.b32 	%r6454, %r6453, %r6453, 16;
	add.s32 	%r6455, %r6432, %r6454;
	xor.b32  	%r6456, %r6447, %r6455;
	shf.l.wrap.b32 	%r6457, %r6456, %r6456, 20;
	add.s32 	%r6458, %r6457, %r5884;
	add.s32 	%r6459, %r6458, %r6452;
	xor.b32  	%r6460, %r6454, %r6459;
	shf.l.wrap.b32 	%r6461, %r6460, %r6460, 24;
	add.s32 	%r6462, %r6455, %r6461;
	xor.b32  	%r6463, %r6457, %r6462;
	shf.l.wrap.b32 	%r6464, %r6463, %r6463, 25;
	add.s32 	%r6465, %r6416, %r5863;
	add.s32 	%r6466, %r6465, %r6450;
	xor.b32  	%r6467, %r6431, %r6466;
	shf.l.wrap.b32 	%r6468, %r6467, %r6467, 16;
	add.s32 	%r6469, %r6445, %r6468;
	xor.b32  	%r6470, %r6450, %r6469;
	shf.l.wrap.b32 	%r6471, %r6470, %r6470, 20;
	add.s32 	%r6472, %r6471, %r5821;
	add.s32 	%r6473, %r6472, %r6466;
	xor.b32  	%r6474, %r6468, %r6473;
	shf.l.wrap.b32 	%r6475, %r6474, %r6474, 24;
	add.s32 	%r6476, %r6469, %r6475;
	xor.b32  	%r6477, %r6471, %r6476;
	shf.l.wrap.b32 	%r6478, %r6477, %r6477, 25;
	add.s32 	%r6479, %r6429, %r5842;
	add.s32 	%r6480, %r6479, %r6449;
	xor.b32  	%r6481, %r6444, %r6480;
	shf.l.wrap.b32 	%r6482, %r6481, %r6481, 16;
	add.s32 	%r6483, %r6406, %r6482;
	xor.b32  	%r6484, %r6449, %r6483;
	shf.l.wrap.b32 	%r6485, %r6484, %r6484, 20;
	add.s32 	%r6486, %r6485, %r5870;
	add.s32 	%r6487, %r6486, %r6480;
	xor.b32  	%r6488, %r6482, %r6487;
	shf.l.wrap.b32 	%r6489, %r6488, %r6488, 24;
	add.s32 	%r6490, %r6483, %r6489;
	xor.b32  	%r6491, %r6485, %r6490;
	shf.l.wrap.b32 	%r6492, %r6491, %r6491, 25;
	add.s32 	%r6493, %r6442, %r5891;
	add.s32 	%r6494, %r6493, %r6448;
	xor.b32  	%r6495, %r6405, %r6494;
	shf.l.wrap.b32 	%r6496, %r6495, %r6495, 16;
	add.s32 	%r6497, %r6419, %r6496;
	xor.b32  	%r6498, %r6448, %r6497;
	shf.l.wrap.b32 	%r6499, %r6498, %r6498, 20;
	add.s32 	%r6500, %r6499, %r5793;
	add.s32 	%r6501, %r6500, %r6494;
	xor.b32  	%r6502, %r6496, %r6501;
	shf.l.wrap.b32 	%r6503, %r6502, %r6502, 24;
	add.s32 	%r6504, %r6497, %r6503;
	xor.b32  	%r6505, %r6499, %r6504;
	shf.l.wrap.b32 	%r6506, %r6505, %r6505, 25;
	add.s32 	%r6507, %r6459, %r5877;
	add.s32 	%r6508, %r6507, %r6478;
	xor.b32  	%r6509, %r6503, %r6508;
	shf.l.wrap.b32 	%r6510, %r6509, %r6509, 16;
	add.s32 	%r6511, %r6490, %r6510;
	xor.b32  	%r6512, %r6478, %r6511;
	shf.l.wrap.b32 	%r6513, %r6512, %r6512, 20;
	add.s32 	%r6514, %r6513, %r5807;
	add.s32 	%r6515, %r6514, %r6508;
	xor.b32  	%r6516, %r6510, %r6515;
	shf.l.wrap.b32 	%r6517, %r6516, %r6516, 24;
	add.s32 	%r6518, %r6511, %r6517;
	xor.b32  	%r6519, %r6513, %r6518;
	add.s32 	%r6520, %r6473, %r5786;
	add.s32 	%r6521, %r6520, %r6492;
	xor.b32  	%r6522, %r6461, %r6521;
	shf.l.wrap.b32 	%r6523, %r6522, %r6522, 16;
	add.s32 	%r6524, %r6504, %r6523;
	xor.b32  	%r6525, %r6492, %r6524;
	shf.l.wrap.b32 	%r6526, %r6525, %r6525, 20;
	add.s32 	%r6527, %r6526, %r5856;
	add.s32 	%r6528, %r6527, %r6521;
	xor.b32  	%r6529, %r6523, %r6528;
	shf.l.wrap.b32 	%r6530, %r6529, %r6529, 24;
	add.s32 	%r6531, %r6524, %r6530;
	xor.b32  	%r6532, %r6526, %r6531;
	add.s32 	%r6533, %r6487, %r5800;
	add.s32 	%r6534, %r6533, %r6506;
	xor.b32  	%r6535, %r6475, %r6534;
	shf.l.wrap.b32 	%r6536, %r6535, %r6535, 16;
	add.s32 	%r6537, %r6462, %r6536;
	xor.b32  	%r6538, %r6506, %r6537;
	shf.l.wrap.b32 	%r6539, %r6538, %r6538, 20;
	add.s32 	%r6540, %r6539, %r5828;
	add.s32 	%r6541, %r6540, %r6534;
	xor.b32  	%r6542, %r6536, %r6541;
	shf.l.wrap.b32 	%r6543, %r6542, %r6542, 24;
	add.s32 	%r6544, %r6537, %r6543;
	xor.b32  	%r6545, %r6539, %r6544;
	add.s32 	%r6546, %r6501, %r5814;
	add.s32 	%r6547, %r6546, %r6464;
	xor.b32  	%r6548, %r6489, %r6547;
	shf.l.wrap.b32 	%r6549, %r6548, %r6548, 16;
	add.s32 	%r6550, %r6476, %r6549;
	xor.b32  	%r6551, %r6464, %r6550;
	shf.l.wrap.b32 	%r6552, %r6551, %r6551, 20;
	add.s32 	%r6553, %r6552, %r5835;
	add.s32 	%r6554, %r6553, %r6547;
	xor.b32  	%r6555, %r6549, %r6554;
	shf.l.wrap.b32 	%r6556, %r6555, %r6555, 24;
	add.s32 	%r6557, %r6550, %r6556;
	xor.b32  	%r6558, %r6552, %r6557;
	shf.l.wrap.b32 	%r6559, %r6558, %r6558, 25;
	shf.l.wrap.b32 	%r6560, %r6545, %r6545, 25;
	shf.l.wrap.b32 	%r6561, %r6532, %r6532, 25;
	shf.l.wrap.b32 	%r6562, %r6519, %r6519, 25;
	add.s32 	%r6563, %r6515, %r5863;
	add.s32 	%r6564, %r6563, %r6559;
	xor.b32  	%r6565, %r6530, %r6564;
	shf.l.wrap.b32 	%r6566, %r6565, %r6565, 16;
	add.s32 	%r6567, %r6544, %r6566;
	xor.b32  	%r6568, %r6559, %r6567;
	shf.l.wrap.b32 	%r6569, %r6568, %r6568, 20;
	add.s32 	%r6570, %r6569, %r5891;
	add.s32 	%r6571, %r6570, %r6564;
	xor.b32  	%r6572, %r6566, %r6571;
	shf.l.wrap.b32 	%r6573, %r6572, %r6572, 24;
	add.s32 	%r6574, %r6567, %r6573;
	xor.b32  	%r6575, %r6569, %r6574;
	shf.l.wrap.b32 	%r6576, %r6575, %r6575, 25;
	add.s32 	%r6577, %r6528, %r5821;
	add.s32 	%r6578, %r6577, %r6562;
	xor.b32  	%r6579, %r6543, %r6578;
	shf.l.wrap.b32 	%r6580, %r6579, %r6579, 16;
	add.s32 	%r6581, %r6557, %r6580;
	xor.b32  	%r6582, %r6562, %r6581;
	shf.l.wrap.b32 	%r6583, %r6582, %r6582, 20;
	add.s32 	%r6584, %r6583, %r5786;
	add.s32 	%r6585, %r6584, %r6578;
	xor.b32  	%r6586, %r6580, %r6585;
	shf.l.wrap.b32 	%r6587, %r6586, %r6586, 24;
	add.s32 	%r6588, %r6581, %r6587;
	xor.b32  	%r6589, %r6583, %r6588;
	shf.l.wrap.b32 	%r6590, %r6589, %r6589, 25;
	add.s32 	%r6591, %r6541, %r5793;
	add.s32 	%r6592, %r6591, %r6561;
	xor.b32  	%r6593, %r6556, %r6592;
	shf.l.wrap.b32 	%r6594, %r6593, %r6593, 16;
	add.s32 	%r6595, %r6518, %r6594;
	xor.b32  	%r6596, %r6561, %r6595;
	shf.l.wrap.b32 	%r6597, %r6596, %r6596, 20;
	add.s32 	%r6598, %r6597, %r5849;
	add.s32 	%r6599, %r6598, %r6592;
	xor.b32  	%r6600, %r6594, %r6599;
	shf.l.wrap.b32 	%r6601, %r6600, %r6600, 24;
	add.s32 	%r6602, %r6595, %r6601;
	xor.b32  	%r6603, %r6597, %r6602;
	shf.l.wrap.b32 	%r6604, %r6603, %r6603, 25;
	add.s32 	%r6605, %r6554, %r5842;
	add.s32 	%r6606, %r6605, %r6560;
	xor.b32  	%r6607, %r6517, %r6606;
	shf.l.wrap.b32 	%r6608, %r6607, %r6607, 16;
	add.s32 	%r6609, %r6531, %r6608;
	xor.b32  	%r6610, %r6560, %r6609;
	shf.l.wrap.b32 	%r6611, %r6610, %r6610, 20;
	add.s32 	%r6612, %r6611, %r5828;
	add.s32 	%r6613, %r6612, %r6606;
	xor.b32  	%r6614, %r6608, %r6613;
	shf.l.wrap.b32 	%r6615, %r6614, %r6614, 24;
	add.s32 	%r6616, %r6609, %r6615;
	xor.b32  	%r6617, %r6611, %r6616;
	shf.l.wrap.b32 	%r6618, %r6617, %r6617, 25;
	add.s32 	%r6619, %r6571, %r5884;
	add.s32 	%r6620, %r6619, %r6590;
	xor.b32  	%r6621, %r6615, %r6620;
	shf.l.wrap.b32 	%r6622, %r6621, %r6621, 16;
	add.s32 	%r6623, %r6602, %r6622;
	xor.b32  	%r6624, %r6590, %r6623;
	shf.l.wrap.b32 	%r6625, %r6624, %r6624, 20;
	add.s32 	%r6626, %r6625, %r5856;
	add.s32 	%r6627, %r6626, %r6620;
	xor.b32  	%r6628, %r6622, %r6627;
	shf.l.wrap.b32 	%r6629, %r6628, %r6628, 24;
	add.s32 	%r6630, %r6623, %r6629;
	xor.b32  	%r6631, %r6625, %r6630;
	add.s32 	%r6632, %r6585, %r5800;
	add.s32 	%r6633, %r6632, %r6604;
	xor.b32  	%r6634, %r6573, %r6633;
	shf.l.wrap.b32 	%r6635, %r6634, %r6634, 16;
	add.s32 	%r6636, %r6616, %r6635;
	xor.b32  	%r6637, %r6604, %r6636;
	shf.l.wrap.b32 	%r6638, %r6637, %r6637, 20;
	add.s32 	%r6639, %r6638, %r5870;
	add.s32 	%r6640, %r6639, %r6633;
	xor.b32  	%r6641, %r6635, %r6640;
	shf.l.wrap.b32 	%r6642, %r6641, %r6641, 24;
	add.s32 	%r6643, %r6636, %r6642;
	xor.b32  	%r6644, %r6638, %r6643;
	add.s32 	%r6645, %r6599, %r5807;
	add.s32 	%r6646, %r6645, %r6618;
	xor.b32  	%r6647, %r6587, %r6646;
	shf.l.wrap.b32 	%r6648, %r6647, %r6647, 16;
	add.s32 	%r6649, %r6574, %r6648;
	xor.b32  	%r6650, %r6618, %r6649;
	shf.l.wrap.b32 	%r6651, %r6650, %r6650, 20;
	add.s32 	%r6652, %r6651, %r5814;
	add.s32 	%r6653, %r6652, %r6646;
	xor.b32  	%r6654, %r6648, %r6653;
	shf.l.wrap.b32 	%r6655, %r6654, %r6654, 24;
	add.s32 	%r6656, %r6649, %r6655;
	xor.b32  	%r6657, %r6651, %r6656;
	add.s32 	%r6658, %r6613, %r5835;
	add.s32 	%r6659, %r6658, %r6576;
	xor.b32  	%r6660, %r6601, %r6659;
	shf.l.wrap.b32 	%r6661, %r6660, %r6660, 16;
	add.s32 	%r6662, %r6588, %r6661;
	xor.b32  	%r6663, %r6576, %r6662;
	shf.l.wrap.b32 	%r6664, %r6663, %r6663, 20;
	add.s32 	%r6665, %r6664, %r5877;
	add.s32 	%r6666, %r6665, %r6659;
	xor.b32  	%r6667, %r6661, %r6666;
	shf.l.wrap.b32 	%r6668, %r6667, %r6667, 24;
	add.s32 	%r6669, %r6662, %r6668;
	xor.b32  	%r6670, %r6664, %r6669;
	shf.l.wrap.b32 	%r6671, %r6670, %r6670, 25;
	shf.l.wrap.b32 	%r6672, %r6657, %r6657, 25;
	shf.l.wrap.b32 	%r6673, %r6644, %r6644, 25;
	shf.l.wrap.b32 	%r6674, %r6631, %r6631, 25;
	xor.b32  	%r7508, %r6656, %r6627;
	xor.b32  	%r7509, %r6669, %r6640;
	xor.b32  	%r7510, %r6630, %r6653;
	xor.b32  	%r7511, %r6643, %r6666;
	xor.b32  	%r7512, %r6642, %r6671;
	xor.b32  	%r7513, %r6655, %r6674;
	xor.b32  	%r7514, %r6668, %r6673;
	xor.b32  	%r7515, %r6629, %r6672;
	mov.b64 	%rd130, 64;
	mov.pred 	%p114, 0;
	mov.u64 	%rd129, %rd30;
	@%p2 bra 	$L__BB0_172;
	ld.param.u32 	%r7394, [mine_kernel_param_6];
	setp.lt.s32 	%p98, %r7394, 1;
	add.s32 	%r6675, %r7508, %r7512;
	xor.b32  	%r6676, %r6675, 2;
	shf.l.wrap.b32 	%r6677, %r6675, %r6676, 16;
	add.s32 	%r6678, %r275, %r6677;
	xor.b32  	%r6679, %r7512, %r6678;
	shf.l.wrap.b32 	%r6680, %r6679, %r6679, 20;
	add.s32 	%r6681, %r6680, %r6675;
	xor.b32  	%r6682, %r6677, %r6681;
	shf.l.wrap.b32 	%r6683, %r6682, %r6682, 24;
	add.s32 	%r6684, %r6678, %r6683;
	xor.b32  	%r6685, %r6680, %r6684;
	shf.l.wrap.b32 	%r6686, %r6685, %r6685, 25;
	add.s32 	%r6687, %r7509, %r7513;
	shf.l.wrap.b32 	%r6688, %r6687, %r6687, 16;
	add.s32 	%r6689, %r276, %r6688;
	xor.b32  	%r6690, %r7513, %r6689;
	shf.l.wrap.b32 	%r6691, %r6690, %r6690, 20;
	add.s32 	%r6692, %r6691, %r6687;
	xor.b32  	%r6693, %r6688, %r6692;
	shf.l.wrap.b32 	%r6694, %r6693, %r6693, 24;
	add.s32 	%r6695, %r6689, %r6694;
	xor.b32  	%r6696, %r6691, %r6695;
	shf.l.wrap.b32 	%r6697, %r6696, %r6696, 25;
	add.s32 	%r6698, %r7510, %r7514;
	shf.l.wrap.b32 	%r6699, %r6698, %r6698, 16;
	add.s32 	%r6700, %r277, %r6699;
	xor.b32  	%r6701, %r7514, %r6700;
	shf.l.wrap.b32 	%r6702, %r6701, %r6701, 20;
	add.s32 	%r6703, %r6702, %r6698;
	xor.b32  	%r6704, %r6699, %r6703;
	shf.l.wrap.b32 	%r6705, %r6704, %r6704, 24;
	add.s32 	%r6706, %r6700, %r6705;
	xor.b32  	%r6707, %r6702, %r6706;
	shf.l.wrap.b32 	%r6708, %r6707, %r6707, 25;
	add.s32 	%r6709, %r7511, %r7515;
	xor.b32  	%r6710, %r6709, 9;
	shf.l.wrap.b32 	%r6711, %r6709, %r6710, 16;
	add.s32 	%r6712, %r278, %r6711;
	xor.b32  	%r6713, %r7515, %r6712;
	shf.l.wrap.b32 	%r6714, %r6713, %r6713, 20;
	add.s32 	%r6715, %r6714, %r6709;
	xor.b32  	%r6716, %r6711, %r6715;
	shf.l.wrap.b32 	%r6717, %r6716, %r6716, 24;
	add.s32 	%r6718, %r6712, %r6717;
	xor.b32  	%r6719, %r6714, %r6718;
	shf.l.wrap.b32 	%r6720, %r6719, %r6719, 25;
	add.s32 	%r6721, %r6681, %r6697;
	xor.b32  	%r6722, %r6717, %r6721;
	shf.l.wrap.b32 	%r6723, %r6722, %r6722, 16;
	add.s32 	%r6724, %r6706, %r6723;
	xor.b32  	%r6725, %r6697, %r6724;
	shf.l.wrap.b32 	%r6726, %r6725, %r6725, 20;
	add.s32 	%r6727, %r6726, %r6721;
	xor.b32  	%r6728, %r6723, %r6727;
	shf.l.wrap.b32 	%r6729, %r6728, %r6728, 24;
	add.s32 	%r6730, %r6724, %r6729;
	xor.b32  	%r6731, %r6726, %r6730;
	add.s32 	%r6732, %r6692, %r6708;
	xor.b32  	%r6733, %r6683, %r6732;
	shf.l.wrap.b32 	%r6734, %r6733, %r6733, 16;
	add.s32 	%r6735, %r6718, %r6734;
	xor.b32  	%r6736, %r6708, %r6735;
	shf.l.wrap.b32 	%r6737, %r6736, %r6736, 20;
	add.s32 	%r6738, %r6737, %r6732;
	xor.b32  	%r6739, %r6734, %r6738;
	shf.l.wrap.b32 	%r6740, %r6739, %r6739, 24;
	add.s32 	%r6741, %r6735, %r6740;
	xor.b32  	%r6742, %r6737, %r6741;
	add.s32 	%r6743, %r6703, %r6720;
	xor.b32  	%r6744, %r6694, %r6743;
	shf.l.wrap.b32 	%r6745, %r6744, %r6744, 16;
	add.s32 	%r6746, %r6684, %r6745;
	xor.b32  	%r6747, %r6720, %r6746;
	shf.l.wrap.b32 	%r6748, %r6747, %r6747, 20;
	add.s32 	%r6749, %r6748, %r6743;
	xor.b32  	%r6750, %r6745, %r6749;
	shf.l.wrap.b32 	%r6751, %r6750, %r6750, 24;
	add.s32 	%r6752, %r6746, %r6751;
	xor.b32  	%r6753, %r6748, %r6752;
	add.s32 	%r6754, %r6715, %r6686;
	xor.b32  	%r6755, %r6705, %r6754;
	shf.l.wrap.b32 	%r6756, %r6755, %r6755, 16;
	add.s32 	%r6757, %r6695, %r6756;
	xor.b32  	%r6758, %r6686, %r6757;
	shf.l.wrap.b32 	%r6759, %r6758, %r6758, 20;
	add.s32 	%r6760, %r6759, %r6754;
	xor.b32  	%r6761, %r6756, %r6760;
	shf.l.wrap.b32 	%r6762, %r6761, %r6761, 24;
	add.s32 	%r6763, %r6757, %r6762;
	xor.b32  	%r6764, %r6759, %r6763;
	shf.l.wrap.b32 	%r6765, %r6764, %r6764, 25;
	shf.l.wrap.b32 	%r6766, %r6753, %r6753, 25;
	shf.l.wrap.b32 	%r6767, %r6742, %r6742, 25;
	shf.l.wrap.b32 	%r6768, %r6731, %r6731, 25;
	add.s32 	%r6769, %r6727, %r6765;
	xor.b32  	%r6770, %r6740, %r6769;
	shf.l.wrap.b32 	%r6771, %r6770, %r6770, 16;
	add.s32 	%r6772, %r6752, %r6771;
	xor.b32  	%r6773, %r6765, %r6772;
	shf.l.wrap.b32 	%r6774, %r6773, %r6773, 20;
	add.s32 	%r6775, %r6774, %r6769;
	xor.b32  	%r6776, %r6771, %r6775;
	shf.l.wrap.b32 	%r6777, %r6776, %r6776, 24;
	add.s32 	%r6778, %r6772, %r6777;
	xor.b32  	%r6779, %r6774, %r6778;
	shf.l.wrap.b32 	%r6780, %r6779, %r6779, 25;
	add.s32 	%r6781, %r6738, %r6768;
	xor.b32  	%r6782, %r6751, %r6781;
	shf.l.wrap.b32 	%r6783, %r6782, %r6782, 16;
	add.s32 	%r6784, %r6763, %r6783;
	xor.b32  	%r6785, %r6768, %r6784;
	shf.l.wrap.b32 	%r6786, %r6785, %r6785, 20;
	add.s32 	%r6787, %r6786, %r6781;
	xor.b32  	%r6788, %r6783, %r6787;
	shf.l.wrap.b32 	%r6789, %r6788, %r6788, 24;
	add.s32 	%r6790, %r6784, %r6789;
	xor.b32  	%r6791, %r6786, %r6790;
	shf.l.wrap.b32 	%r6792, %r6791, %r6791, 25;
	add.s32 	%r6793, %r6749, %r6767;
	xor.b32  	%r6794, %r6762, %r6793;
	shf.l.wrap.b32 	%r6795, %r6794, %r6794, 16;
	add.s32 	%r6796, %r6730, %r6795;
	xor.b32  	%r6797, %r6767, %r6796;
	shf.l.wrap.b32 	%r6798, %r6797, %r6797, 20;
	add.s32 	%r6799, %r6798, %r6793;
	xor.b32  	%r6800, %r6795, %r6799;
	shf.l.wrap.b32 	%r6801, %r6800, %r6800, 24;
	add.s32 	%r6802, %r6796, %r6801;
	xor.b32  	%r6803, %r6798, %r6802;
	shf.l.wrap.b32 	%r6804, %r6803, %r6803, 25;
	add.s32 	%r6805, %r6760, %r6766;
	xor.b32  	%r6806, %r6729, %r6805;
	shf.l.wrap.b32 	%r6807, %r6806, %r6806, 16;
	add.s32 	%r6808, %r6741, %r6807;
	xor.b32  	%r6809, %r6766, %r6808;
	shf.l.wrap.b32 	%r6810, %r6809, %r6809, 20;
	add.s32 	%r6811, %r6810, %r6805;
	xor.b32  	%r6812, %r6807, %r6811;
	shf.l.wrap.b32 	%r6813, %r6812, %r6812, 24;
	add.s32 	%r6814, %r6808, %r6813;
	xor.b32  	%r6815, %r6810, %r6814;
	shf.l.wrap.b32 	%r6816, %r6815, %r6815, 25;
	add.s32 	%r6817, %r6775, %r6792;
	xor.b32  	%r6818, %r6813, %r6817;
	shf.l.wrap.b32 	%r6819, %r6818, %r6818, 16;
	add.s32 	%r6820, %r6802, %r6819;
	xor.b32  	%r6821, %r6792, %r6820;
	shf.l.wrap.b32 	%r6822, %r6821, %r6821, 20;
	add.s32 	%r6823, %r6822, %r6817;
	xor.b32  	%r6824, %r6819, %r6823;
	shf.l.wrap.b32 	%r6825, %r6824, %r6824, 24;
	add.s32 	%r6826, %r6820, %r6825;
	xor.b32  	%r6827, %r6822, %r6826;
	add.s32 	%r6828, %r6787, %r6804;
	xor.b32  	%r6829, %r6777, %r6828;
	shf.l.wrap.b32 	%r6830, %r6829, %r6829, 16;
	add.s32 	%r6831, %r6814, %r6830;
	xor.b32  	%r6832, %r6804, %r6831;
	shf.l.wrap.b32 	%r6833, %r6832, %r6832, 20;
	add.s32 	%r6834, %r6833, %r6828;
	xor.b32  	%r6835, %r6830, %r6834;
	shf.l.wrap.b32 	%r6836, %r6835, %r6835, 24;
	add.s32 	%r6837, %r6831, %r6836;
	xor.b32  	%r6838, %r6833, %r6837;
	add.s32 	%r6839, %r6799, %r6816;
	xor.b32  	%r6840, %r6789, %r6839;
	shf.l.wrap.b32 	%r6841, %r6840, %r6840, 16;
	add.s32 	%r6842, %r6778, %r6841;
	xor.b32  	%r6843, %r6816, %r6842;
	shf.l.wrap.b32 	%r6844, %r6843, %r6843, 20;
	add.s32 	%r6845, %r6844, %r6839;
	xor.b32  	%r6846, %r6841, %r6845;
	shf.l.wrap.b32 	%r6847, %r6846, %r6846, 24;
	add.s32 	%r6848, %r6842, %r6847;
	xor.b32  	%r6849, %r6844, %r6848;
	add.s32 	%r6850, %r6811, %r6780;
	xor.b32  	%r6851, %r6801, %r6850;
	shf.l.wrap.b32 	%r6852, %r6851, %r6851, 16;
	add.s32 	%r6853, %r6790, %r6852;
	xor.b32  	%r6854, %r6780, %r6853;
	shf.l.wrap.b32 	%r6855, %r6854, %r6854, 20;
	add.s32 	%r6856, %r6855, %r6850;
	xor.b32  	%r6857, %r6852, %r6856;
	shf.l.wrap.b32 	%r6858, %r6857, %r6857, 24;
	add.s32 	%r6859, %r6853, %r6858;
	xor.b32  	%r6860, %r6855, %r6859;
	shf.l.wrap.b32 	%r6861, %r6860, %r6860, 25;
	shf.l.wrap.b32 	%r6862, %r6849, %r6849, 25;
	shf.l.wrap.b32 	%r6863, %r6838, %r6838, 25;
	shf.l.wrap.b32 	%r6864, %r6827, %r6827, 25;
	add.s32 	%r6865, %r6823, %r6861;
	xor.b32  	%r6866, %r6836, %r6865;
	shf.l.wrap.b32 	%r6867, %r6866, %r6866, 16;
	add.s32 	%r6868, %r6848, %r6867;
	xor.b32  	%r6869, %r6861, %r6868;
	shf.l.wrap.b32 	%r6870, %r6869, %r6869, 20;
	add.s32 	%r6871, %r6870, %r6865;
	xor.b32  	%r6872, %r6867, %r6871;
	shf.l.wrap.b32 	%r6873, %r6872, %r6872, 24;
	add.s32 	%r6874, %r6868, %r6873;
	xor.b32  	%r6875, %r6870, %r6874;
	shf.l.wrap.b32 	%r6876, %r6875, %r6875, 25;
	add.s32 	%r6877, %r6834, %r6864;
	xor.b32  	%r6878, %r6847, %r6877;
	shf.l.wrap.b32 	%r6879, %r6878, %r6878, 16;
	add.s32 	%r6880, %r6859, %r6879;
	xor.b32  	%r6881, %r6864, %r6880;
	shf.l.wrap.b32 	%r6882, %r6881, %r6881, 20;
	add.s32 	%r6883, %r6882, %r6877;
	xor.b32  	%r6884, %r6879, %r6883;
	shf.l.wrap.b32 	%r6885, %r6884, %r6884, 24;
	add.s32 	%r6886, %r6880, %r6885;
	xor.b32  	%r6887, %r6882, %r6886;
	shf.l.wrap.b32 	%r6888, %r6887, %r6887, 25;
	add.s32 	%r6889, %r6845, %r6863;
	xor.b32  	%r6890, %r6858, %r6889;
	shf.l.wrap.b32 	%r6891, %r6890, %r6890, 16;
	add.s32 	%r6892, %r6826, %r6891;
	xor.b32  	%r6893, %r6863, %r6892;
	shf.l.wrap.b32 	%r6894, %r6893, %r6893, 20;
	add.s32 	%r6895, %r6894, %r6889;
	xor.b32  	%r6896, %r6891, %r6895;
	shf.l.wrap.b32 	%r6897, %r6896, %r6896, 24;
	add.s32 	%r6898, %r6892, %r6897;
	xor.b32  	%r6899, %r6894, %r6898;
	shf.l.wrap.b32 	%r6900, %r6899, %r6899, 25;
	add.s32 	%r6901, %r6856, %r6862;
	xor.b32  	%r6902, %r6825, %r6901;
	shf.l.wrap.b32 	%r6903, %r6902, %r6902, 16;
	add.s32 	%r6904, %r6837, %r6903;
	xor.b32  	%r6905, %r6862, %r6904;
	shf.l.wrap.b32 	%r6906, %r6905, %r6905, 20;
	add.s32 	%r6907, %r6906, %r6901;
	xor.b32  	%r6908, %r6903, %r6907;
	shf.l.wrap.b32 	%r6909, %r6908, %r6908, 24;
	add.s32 	%r6910, %r6904, %r6909;
	xor.b32  	%r6911, %r6906, %r6910;
	shf.l.wrap.b32 	%r6912, %r6911, %r6911, 25;
	add.s32 	%r6913, %r6871, %r6888;
	xor.b32  	%r6914, %r6909, %r6913;
	shf.l.wrap.b32 	%r6915, %r6914, %r6914, 16;
	add.s32 	%r6916, %r6898, %r6915;
	xor.b32  	%r6917, %r6888, %r6916;
	shf.l.wrap.b32 	%r6918, %r6917, %r6917, 20;
	add.s32 	%r6919, %r6918, %r6913;
	xor.b32  	%r6920, %r6915, %r6919;
	shf.l.wrap.b32 	%r6921, %r6920, %r6920, 24;
	add.s32 	%r6922, %r6916, %r6921;
	xor.b32  	%r6923, %r6918, %r6922;
	add.s32 	%r6924, %r6883, %r6900;
	xor.b32  	%r6925, %r6873, %r6924;
	shf.l.wrap.b32 	%r6926, %r6925, %r6925, 16;
	add.s32 	%r6927, %r6910, %r6926;
	xor.b32  	%r6928, %r6900, %r6927;
	shf.l.wrap.b32 	%r6929, %r6928, %r6928, 20;
	add.s32 	%r6930, %r6929, %r6924;
	xor.b32  	%r6931, %r6926, %r6930;
	shf.l.wrap.b32 	%r6932, %r6931, %r6931, 24;
	add.s32 	%r6933, %r6927, %r6932;
	xor.b32  	%r6934, %r6929, %r6933;
	add.s32 	%r6935, %r6895, %r6912;
	xor.b32  	%r6936, %r6885, %r6935;
	shf.l.wrap.b32 	%r6937, %r6936, %r6936, 16;
	add.s32 	%r6938, %r6874, %r6937;
	xor.b32  	%r6939, %r6912, %r6938;
	shf.l.wrap.b32 	%r6940, %r6939, %r6939, 20;
	add.s32 	%r6941, %r6940, %r6935;
	xor.b32  	%r6942, %r6937, %r6941;
	shf.l.wrap.b32 	%r6943, %r6942, %r6942, 24;
	add.s32 	%r6944, %r6938, %r6943;
	xor.b32  	%r6945, %r6940, %r6944;
	add.s32 	%r6946, %r6907, %r6876;
	xor.b32  	%r6947, %r6897, %r6946;
	shf.l.wrap.b32 	%r6948, %r6947, %r6947, 16;
	add.s32 	%r6949, %r6886, %r6948;
	xor.b32  	%r6950, %r6876, %r6949;
	shf.l.wrap.b32 	%r6951, %r6950, %r6950, 20;
	add.s32 	%r6952, %r6951, %r6946;
	xor.b32  	%r6953, %r6948, %r6952;
	shf.l.wrap.b32 	%r6954, %r6953, %r6953, 24;
	add.s32 	%r6955, %r6949, %r6954;
	xor.b32  	%r6956, %r6951, %r6955;
	shf.l.wrap.b32 	%r6957, %r6956, %r6956, 25;
	shf.l.wrap.b32 	%r6958, %r6945, %r6945, 25;
	shf.l.wrap.b32 	%r6959, %r6934, %r6934, 25;
	shf.l.wrap.b32 	%r6960, %r6923, %r6923, 25;
	add.s32 	%r6961, %r6919, %r6957;
	xor.b32  	%r6962, %r6932, %r6961;
	shf.l.wrap.b32 	%r6963, %r6962, %r6962, 16;
	add.s32 	%r6964, %r6944, %r6963;
	xor.b32  	%r6965, %r6957, %r6964;
	shf.l.wrap.b32 	%r6966, %r6965, %r6965, 20;
	add.s32 	%r6967, %r6966, %r6961;
	xor.b32  	%r6968, %r6963, %r6967;
	shf.l.wrap.b32 	%r6969, %r6968, %r6968, 24;
	add.s32 	%r6970, %r6964, %r6969;
	xor.b32  	%r6971, %r6966, %r6970;
	shf.l.wrap.b32 	%r6972, %r6971, %r6971, 25;
	add.s32 	%r6973, %r6930, %r6960;
	xor.b32  	%r6974, %r6943, %r6973;
	shf.l.wrap.b32 	%r6975, %r6974, %r6974, 16;
	add.s32 	%r6976, %r6955, %r6975;
	xor.b32  	%r6977, %r6960, %r6976;
	shf.l.wrap.b32 	%r6978, %r6977, %r6977, 20;
	add.s32 	%r6979, %r6978, %r6973;
	xor.b32  	%r6980, %r6975, %r6979;
	shf.l.wrap.b32 	%r6981, %r6980, %r6980, 24;
	add.s32 	%r6982, %r6976, %r6981;
	xor.b32  	%r6983, %r6978, %r6982;
	shf.l.wrap.b32 	%r6984, %r6983, %r6983, 25;
	add.s32 	%r6985, %r6941, %r6959;
	xor.b32  	%r6986, %r6954, %r6985;
	shf.l.wrap.b32 	%r6987, %r6986, %r6986, 16;
	add.s32 	%r6988, %r6922, %r6987;
	xor.b32  	%r6989, %r6959, %r6988;
	shf.l.wrap.b32 	%r6990, %r6989, %r6989, 20;
	add.s32 	%r6991, %r6990, %r6985;
	xor.b32  	%r6992, %r6987, %r6991;
	shf.l.wrap.b32 	%r6993, %r6992, %r6992, 24;
	add.s32 	%r6994, %r6988, %r6993;
	xor.b32  	%r6995, %r6990, %r6994;
	shf.l.wrap.b32 	%r6996, %r6995, %r6995, 25;
	add.s32 	%r6997, %r6952, %r6958;
	xor.b32  	%r6998, %r6921, %r6997;
	shf.l.wrap.b32 	%r6999, %r6998, %r6998, 16;
	add.s32 	%r7000, %r6933, %r6999;
	xor.b32  	%r7001, %r6958, %r7000;
	shf.l.wrap.b32 	%r7002, %r7001, %r7001, 20;
	add.s32 	%r7003, %r7002, %r6997;
	xor.b32  	%r7004, %r6999, %r7003;
	shf.l.wrap.b32 	%r7005, %r7004, %r7004, 24;
	add.s32 	%r7006, %r7000, %r7005;
	xor.b32  	%r7007, %r7002, %r7006;
	shf.l.wrap.b32 	%r7008, %r7007, %r7007, 25;
	add.s32 	%r7009, %r6967, %r6984;
	xor.b32  	%r7010, %r7005, %r7009;
	shf.l.wrap.b32 	%r7011, %r7010, %r7010, 16;
	add.s32 	%r7012, %r6994, %r7011;
	xor.b32  	%r7013, %r6984, %r7012;
	shf.l.wrap.b32 	%r7014, %r7013, %r7013, 20;
	add.s32 	%r7015, %r7014, %r7009;
	xor.b32  	%r7016, %r7011, %r7015;
	shf.l.wrap.b32 	%r7017, %r7016, %r7016, 24;
	add.s32 	%r7018, %r7012, %r7017;
	xor.b32  	%r7019, %r7014, %r7018;
	add.s32 	%r7020, %r6979, %r6996;
	xor.b32  	%r7021, %r6969, %r7020;
	shf.l.wrap.b32 	%r7022, %r7021, %r7021, 16;
	add.s32 	%r7023, %r7006, %r7022;
	xor.b32  	%r7024, %r6996, %r7023;
	shf.l.wrap.b32 	%r7025, %r7024, %r7024, 20;
	add.s32 	%r7026, %r7025, %r7020;
	xor.b32  	%r7027, %r7022, %r7026;
	shf.l.wrap.b32 	%r7028, %r7027, %r7027, 24;
	add.s32 	%r7029, %r7023, %r7028;
	xor.b32  	%r7030, %r7025, %r7029;
	add.s32 	%r7031, %r6991, %r7008;
	xor.b32  	%r7032, %r6981, %r7031;
	shf.l.wrap.b32 	%r7033, %r7032, %r7032, 16;
	add.s32 	%r7034, %r6970, %r7033;
	xor.b32  	%r7035, %r7008, %r7034;
	shf.l.wrap.b32 	%r7036, %r7035, %r7035, 20;
	add.s32 	%r7037, %r7036, %r7031;
	xor.b32  	%r7038, %r7033, %r7037;
	shf.l.wrap.b32 	%r7039, %r7038, %r7038, 24;
	add.s32 	%r7040, %r7034, %r7039;
	xor.b32  	%r7041, %r7036, %r7040;
	add.s32 	%r7042, %r7003, %r6972;
	xor.b32  	%r7043, %r6993, %r7042;
	shf.l.wrap.b32 	%r7044, %r7043, %r7043, 16;
	add.s32 	%r7045, %r6982, %r7044;
	xor.b32  	%r7046, %r6972, %r7045;
	shf.l.wrap.b32 	%r7047, %r7046, %r7046, 20;
	add.s32 	%r7048, %r7047, %r7042;
	xor.b32  	%r7049, %r7044, %r7048;
	shf.l.wrap.b32 	%r7050, %r7049, %r7049, 24;
	add.s32 	%r7051, %r7045, %r7050;
	xor.b32  	%r7052, %r7047, %r7051;
	shf.l.wrap.b32 	%r7053, %r7052, %r7052, 25;
	shf.l.wrap.b32 	%r7054, %r7041, %r7041, 25;
	shf.l.wrap.b32 	%r7055, %r7030, %r7030, 25;
	shf.l.wrap.b32 	%r7056, %r7019, %r7019, 25;
	add.s32 	%r7057, %r7015, %r7053;
	xor.b32  	%r7058, %r7028, %r7057;
	shf.l.wrap.b32 	%r7059, %r7058, %r7058, 16;
	add.s32 	%r7060, %r7040, %r7059;
	xor.b32  	%r7061, %r7053, %r7060;
	shf.l.wrap.b32 	%r7062, %r7061, %r7061, 20;
	add.s32 	%r7063, %r7062, %r7057;
	xor.b32  	%r7064, %r7059, %r7063;
	shf.l.wrap.b32 	%r7065, %r7064, %r7064, 24;
	add.s32 	%r7066, %r7060, %r7065;
	xor.b32  	%r7067, %r7062, %r7066;
	shf.l.wrap.b32 	%r7068, %r7067, %r7067, 25;
	add.s32 	%r7069, %r7026, %r7056;
	xor.b32  	%r7070, %r7039, %r7069;
	shf.l.wrap.b32 	%r7071, %r7070, %r7070, 16;
	add.s32 	%r7072, %r7051, %r7071;
	xor.b32  	%r7073, %r7056, %r7072;
	shf.l.wrap.b32 	%r7074, %r7073, %r7073, 20;
	add.s32 	%r7075, %r7074, %r7069;
	xor.b32  	%r7076, %r7071, %r7075;
	shf.l.wrap.b32 	%r7077, %r7076, %r7076, 24;
	add.s32 	%r7078, %r7072, %r7077;
	xor.b32  	%r7079, %r7074, %r7078;
	shf.l.wrap.b32 	%r7080, %r7079, %r7079, 25;
	add.s32 	%r7081, %r7037, %r7055;
	xor.b32  	%r7082, %r7050, %r7081;
	shf.l.wrap.b32 	%r7083, %r7082, %r7082, 16;
	add.s32 	%r7084, %r7018, %r7083;
	xor.b32  	%r7085, %r7055, %r7084;
	shf.l.wrap.b32 	%r7086, %r7085, %r7085, 20;
	add.s32 	%r7087, %r7086, %r7081;
	xor.b32  	%r7088, %r7083, %r7087;
	shf.l.wrap.b32 	%r7089, %r7088, %r7088, 24;
	add.s32 	%r7090, %r7084, %r7089;
	xor.b32  	%r7091, %r7086, %r7090;
	shf.l.wrap.b32 	%r7092, %r7091, %r7091, 25;
	add.s32 	%r7093, %r7048, %r7054;
	xor.b32  	%r7094, %r7017, %r7093;
	shf.l.wrap.b32 	%r7095, %r7094, %r7094, 16;
	add.s32 	%r7096, %r7029, %r7095;
	xor.b32  	%r7097, %r7054, %r7096;
	shf.l.wrap.b32 	%r7098, %r7097, %r7097, 20;
	add.s32 	%r7099, %r7098, %r7093;
	xor.b32  	%r7100, %r7095, %r7099;
	shf.l.wrap.b32 	%r7101, %r7100, %r7100, 24;
	add.s32 	%r7102, %r7096, %r7101;
	xor.b32  	%r7103, %r7098, %r7102;
	shf.l.wrap.b32 	%r7104, %r7103, %r7103, 25;
	add.s32 	%r7105, %r7063, %r7080;
	xor.b32  	%r7106, %r7101, %r7105;
	shf.l.wrap.b32 	%r7107, %r7106, %r7106, 16;
	add.s32 	%r7108, %r7090, %r7107;
	xor.b32  	%r7109, %r7080, %r7108;
	shf.l.wrap.b32 	%r7110, %r7109, %r7109, 20;
	add.s32 	%r7111, %r7110, %r7105;
	xor.b32  	%r7112, %r7107, %r7111;
	shf.l.wrap.b32 	%r7113, %r7112, %r7112, 24;
	add.s32 	%r7114, %r7108, %r7113;
	xor.b32  	%r7115, %r7110, %r7114;
	add.s32 	%r7116, %r7075, %r7092;
	xor.b32  	%r7117, %r7065, %r7116;
	shf.l.wrap.b32 	%r7118, %r7117, %r7117, 16;
	add.s32 	%r7119, %r7102, %r7118;
	xor.b32  	%r7120, %r7092, %r7119;
	shf.l.wrap.b32 	%r7121, %r7120, %r7120, 20;
	add.s32 	%r7122, %r7121, %r7116;
	xor.b32  	%r7123, %r7118, %r7122;
	shf.l.wrap.b32 	%r7124, %r7123, %r7123, 24;
	add.s32 	%r7125, %r7119, %r7124;
	xor.b32  	%r7126, %r7121, %r7125;
	add.s32 	%r7127, %r7087, %r7104;
	xor.b32  	%r7128, %r7077, %r7127;
	shf.l.wrap.b32 	%r7129, %r7128, %r7128, 16;
	add.s32 	%r7130, %r7066, %r7129;
	xor.b32  	%r7131, %r7104, %r7130;
	shf.l.wrap.b32 	%r7132, %r7131, %r7131, 20;
	add.s32 	%r7133, %r7132, %r7127;
	xor.b32  	%r7134, %r7129, %r7133;
	shf.l.wrap.b32 	%r7135, %r7134, %r7134, 24;
	add.s32 	%r7136, %r7130, %r7135;
	xor.b32  	%r7137, %r7132, %r7136;
	add.s32 	%r7138, %r7099, %r7068;
	xor.b32  	%r7139, %r7089, %r7138;
	shf.l.wrap.b32 	%r7140, %r7139, %r7139, 16;
	add.s32 	%r7141, %r7078, %r7140;
	xor.b32  	%r7142, %r7068, %r7141;
	shf.l.wrap.b32 	%r7143, %r7142, %r7142, 20;
	add.s32 	%r7144, %r7143, %r7138;
	xor.b32  	%r7145, %r7140, %r7144;
	shf.l.wrap.b32 	%r7146, %r7145, %r7145, 24;
	add.s32 	%r7147, %r7141, %r7146;
	xor.b32  	%r7148, %r7143, %r7147;
	shf.l.wrap.b32 	%r7149, %r7148, %r7148, 25;
	shf.l.wrap.b32 	%r7150, %r7137, %r7137, 25;
	shf.l.wrap.b32 	%r7151, %r7126, %r7126, 25;
	shf.l.wrap.b32 	%r7152, %r7115, %r7115, 25;
	add.s32 	%r7153, %r7111, %r7149;
	xor.b32  	%r7154, %r7124, %r7153;
	shf.l.wrap.b32 	%r7155, %r7154, %r7154, 16;
	add.s32 	%r7156, %r7136, %r7155;
	xor.b32  	%r7157, %r7149, %r7156;
	shf.l.wrap.b32 	%r7158, %r7157, %r7157, 20;
	add.s32 	%r7159, %r7158, %r7153;
	xor.b32  	%r7160, %r7155, %r7159;
	shf.l.wrap.b32 	%r7161, %r7160, %r7160, 24;
	add.s32 	%r7162, %r7156, %r7161;
	xor.b32  	%r7163, %r7158, %r7162;
	shf.l.wrap.b32 	%r7164, %r7163, %r7163, 25;
	add.s32 	%r7165, %r7122, %r7152;
	xor.b32  	%r7166, %r7135, %r7165;
	shf.l.wrap.b32 	%r7167, %r7166, %r7166, 16;
	add.s32 	%r7168, %r7147, %r7167;
	xor.b32  	%r7169, %r7152, %r7168;
	shf.l.wrap.b32 	%r7170, %r7169, %r7169, 20;
	add.s32 	%r7171, %r7170, %r7165;
	xor.b32  	%r7172, %r7167, %r7171;
	shf.l.wrap.b32 	%r7173, %r7172, %r7172, 24;
	add.s32 	%r7174, %r7168, %r7173;
	xor.b32  	%r7175, %r7170, %r7174;
	shf.l.wrap.b32 	%r7176, %r7175, %r7175, 25;
	add.s32 	%r7177, %r7133, %r7151;
	xor.b32  	%r7178, %r7146, %r7177;
	shf.l.wrap.b32 	%r7179, %r7178, %r7178, 16;
	add.s32 	%r7180, %r7114, %r7179;
	xor.b32  	%r7181, %r7151, %r7180;
	shf.l.wrap.b32 	%r7182, %r7181, %r7181, 20;
	add.s32 	%r7183, %r7182, %r7177;
	xor.b32  	%r7184, %r7179, %r7183;
	shf.l.wrap.b32 	%r7185, %r7184, %r7184, 24;
	add.s32 	%r7186, %r7180, %r7185;
	xor.b32  	%r7187, %r7182, %r7186;
	shf.l.wrap.b32 	%r7188, %r7187, %r7187, 25;
	add.s32 	%r7189, %r7144, %r7150;
	xor.b32  	%r7190, %r7113, %r7189;
	shf.l.wrap.b32 	%r7191, %r7190, %r7190, 16;
	add.s32 	%r7192, %r7125, %r7191;
	xor.b32  	%r7193, %r7150, %r7192;
	shf.l.wrap.b32 	%r7194, %r7193, %r7193, 20;
	add.s32 	%r7195, %r7194, %r7189;
	xor.b32  	%r7196, %r7191, %r7195;
	shf.l.wrap.b32 	%r7197, %r7196, %r7196, 24;
	add.s32 	%r7198, %r7192, %r7197;
	xor.b32  	%r7199, %r7194, %r7198;
	shf.l.wrap.b32 	%r7200, %r7199, %r7199, 25;
	add.s32 	%r7201, %r7159, %r7176;
	xor.b32  	%r7202, %r7197, %r7201;
	shf.l.wrap.b32 	%r7203, %r7202, %r7202, 16;
	add.s32 	%r7204, %r7186, %r7203;
	xor.b32  	%r7205, %r7176, %r7204;
	shf.l.wrap.b32 	%r7206, %r7205, %r7205, 20;
	add.s32 	%r7207, %r7206, %r7201;
	xor.b32  	%r7208, %r7203, %r7207;
	shf.l.wrap.b32 	%r7209, %r7208, %r7208, 24;
	add.s32 	%r7210, %r7204, %r7209;
	xor.b32  	%r7211, %r7206, %r7210;
	add.s32 	%r7212, %r7171, %r7188;
	xor.b32  	%r7213, %r7161, %r7212;
	shf.l.wrap.b32 	%r7214, %r7213, %r7213, 16;
	add.s32 	%r7215, %r7198, %r7214;
	xor.b32  	%r7216, %r7188, %r7215;
	shf.l.wrap.b32 	%r7217, %r7216, %r7216, 20;
	add.s32 	%r7218, %r7217, %r7212;
	xor.b32  	%r7219, %r7214, %r7218;
	shf.l.wrap.b32 	%r7220, %r7219, %r7219, 24;
	add.s32 	%r7221, %r7215, %r7220;
	xor.b32  	%r7222, %r7217, %r7221;
	add.s32 	%r7223, %r7183, %r7200;
	xor.b32  	%r7224, %r7173, %r7223;
	shf.l.wrap.b32 	%r7225, %r7224, %r7224, 16;
	add.s32 	%r7226, %r7162, %r7225;
	xor.b32  	%r7227, %r7200, %r7226;
	shf.l.wrap.b32 	%r7228, %r7227, %r7227, 20;
	add.s32 	%r7229, %r7228, %r7223;
	xor.b32  	%r7230, %r7225, %r7229;
	shf.l.wrap.b32 	%r7231, %r7230, %r7230, 24;
	add.s32 	%r7232, %r7226, %r7231;
	xor.b32  	%r7233, %r7228, %r7232;
	add.s32 	%r7234, %r7195, %r7164;
	xor.b32  	%r7235, %r7185, %r7234;
	shf.l.wrap.b32 	%r7236, %r7235, %r7235, 16;
	add.s32 	%r7237, %r7174, %r7236;
	xor.b32  	%r7238, %r7164, %r7237;
	shf.l.wrap.b32 	%r7239, %r7238, %r7238, 20;
	add.s32 	%r7240, %r7239, %r7234;
	xor.b32  	%r7241, %r7236, %r7240;
	shf.l.wrap.b32 	%r7242, %r7241, %r7241, 24;
	add.s32 	%r7243, %r7237, %r7242;
	xor.b32  	%r7244, %r7239, %r7243;
	shf.l.wrap.b32 	%r7245, %r7244, %r7244, 25;
	shf.l.wrap.b32 	%r7246, %r7233, %r7233, 25;
	shf.l.wrap.b32 	%r7247, %r7222, %r7222, 25;
	shf.l.wrap.b32 	%r7248, %r7211, %r7211, 25;
	add.s32 	%r7249, %r7207, %r7245;
	xor.b32  	%r7250, %r7220, %r7249;
	shf.l.wrap.b32 	%r7251, %r7250, %r7250, 16;
	add.s32 	%r7252, %r7232, %r7251;
	xor.b32  	%r7253, %r7245, %r7252;
	shf.l.wrap.b32 	%r7254, %r7253, %r7253, 20;
	add.s32 	%r7255, %r7254, %r7249;
	xor.b32  	%r7256, %r7251, %r7255;
	shf.l.wrap.b32 	%r7257, %r7256, %r7256, 24;
	add.s32 	%r7258, %r7252, %r7257;
	xor.b32  	%r7259, %r7254, %r7258;
	shf.l.wrap.b32 	%r7260, %r7259, %r7259, 25;
	add.s32 	%r7261, %r7218, %r7248;
	xor.b32  	%r7262, %r7231, %r7261;
	shf.l.wrap.b32 	%r7263, %r7262, %r7262, 16;
	add.s32 	%r7264, %r7243, %r7263;
	xor.b32  	%r7265, %r7248, %r7264;
	shf.l.wrap.b32 	%r7266, %r7265, %r7265, 20;
	add.s32 	%r7267, %r7266, %r7261;
	xor.b32  	%r7268, %r7263, %r7267;
	shf.l.wrap.b32 	%r7269, %r7268, %r7268, 24;
	add.s32 	%r7270, %r7264, %r7269;
	xor.b32  	%r7271, %r7266, %r7270;
	shf.l.wrap.b32 	%r7272, %r7271, %r7271, 25;
	add.s32 	%r7273, %r7229, %r7247;
	xor.b32  	%r7274, %r7242, %r7273;
	shf.l.wrap.b32 	%r7275, %r7274, %r7274, 16;
	add.s32 	%r7276, %r7210, %r7275;
	xor.b32  	%r7277, %r7247, %r7276;
	shf.l.wrap.b32 	%r7278, %r7277, %r7277, 20;
	add.s32 	%r7279, %r7278, %r7273;
	xor.b32  	%r7280, %r7275, %r7279;
	shf.l.wrap.b32 	%r7281, %r7280, %r7280, 24;
	add.s32 	%r7282, %r7276, %r7281;
	xor.b32  	%r7283, %r7278, %r7282;
	shf.l.wrap.b32 	%r7284, %r7283, %r7283, 25;
	add.s32 	%r7285, %r7240, %r7246;
	xor.b32  	%r7286, %r7209, %r7285;
	shf.l.wrap.b32 	%r7287, %r7286, %r7286, 16;
	add.s32 	%r7288, %r7221, %r7287;
	xor.b32  	%r7289, %r7246, %r7288;
	shf.l.wrap.b32 	%r7290, %r7289, %r7289, 20;
	add.s32 	%r7291, %r7290, %r7285;
	xor.b32  	%r7292, %r7287, %r7291;
	shf.l.wrap.b32 	%r7293, %r7292, %r7292, 24;
	add.s32 	%r7294, %r7288, %r7293;
	xor.b32  	%r7295, %r7290, %r7294;
	shf.l.wrap.b32 	%r7296, %r7295, %r7295, 25;
	add.s32 	%r7297, %r7255, %r7272;
	xor.b32  	%r7298, %r7293, %r7297;
	shf.l.wrap.b32 	%r7299, %r7298, %r7298, 16;
	add.s32 	%r7300, %r7282, %r7299;
	xor.b32  	%r7301, %r7272, %r7300;
	shf.l.wrap.b32 	%r7302, %r7301, %r7301, 20;
	add.s32 	%r7303, %r7302, %r7297;
	xor.b32  	%r7304, %r7299, %r7303;
	shf.l.wrap.b32 	%r7305, %r7304, %r7304, 24;
	add.s32 	%r7306, %r7300, %r7305;
	xor.b32  	%r7307, %r7302, %r7306;
	add.s32 	%r7308, %r7267, %r7284;
	xor.b32  	%r7309, %r7257, %r7308;
	shf.l.wrap.b32 	%r7310, %r7309, %r7309, 16;
	add.s32 	%r7311, %r7294, %r7310;
	xor.b32  	%r7312, %r7284, %r7311;
	shf.l.wrap.b32 	%r7313, %r7312, %r7312, 20;
	add.s32 	%r7314, %r7313, %r7308;
	xor.b32  	%r7315, %r7310, %r7314;
	shf.l.wrap.b32 	%r7316, %r7315, %r7315, 24;
	add.s32 	%r7317, %r7311, %r7316;
	xor.b32  	%r7318, %r7313, %r7317;
	add.s32 	%r7319, %r7279, %r7296;
	xor.b32  	%r7320, %r7269, %r7319;
	shf.l.wrap.b32 	%r7321, %r7320, %r7320, 16;
	add.s32 	%r7322, %r7258, %r7321;
	xor.b32  	%r7323, %r7296, %r7322;
	shf.l.wrap.b32 	%r7324, %r7323, %r7323, 20;
	add.s32 	%r7325, %r7324, %r7319;
	xor.b32  	%r7326, %r7321, %r7325;
	shf.l.wrap.b32 	%r7327, %r7326, %r7326, 24;
	add.s32 	%r7328, %r7322, %r7327;
	xor.b32  	%r7329, %r7324, %r7328;
	add.s32 	%r7330, %r7291, %r7260;
	xor.b32  	%r7331, %r7281, %r7330;
	shf.l.wrap.b32 	%r7332, %r7331, %r7331, 16;
	add.s32 	%r7333, %r7270, %r7332;
	xor.b32  	%r7334, %r7260, %r7333;
	shf.l.wrap.b32 	%r7335, %r7334, %r7334, 20;
	add.s32 	%r7336, %r7335, %r7330;
	xor.b32  	%r7337, %r7332, %r7336;
	shf.l.wrap.b32 	%r7338, %r7337, %r7337, 24;
	add.s32 	%r7339, %r7333, %r7338;
	xor.b32  	%r7340, %r7335, %r7339;
	shf.l.wrap.b32 	%r7341, %r7340, %r7340, 25;
	shf.l.wrap.b32 	%r7342, %r7329, %r7329, 25;
	shf.l.wrap.b32 	%r7343, %r7318, %r7318, 25;
	shf.l.wrap.b32 	%r7344, %r7307, %r7307, 25;
	xor.b32  	%r7345, %r7328, %r7303;
	xor.b32  	%r7346, %r7339, %r7314;
	xor.b32  	%r7347, %r7306, %r7325;
	xor.b32  	%r7348, %r7317, %r7336;
	xor.b32  	%r7349, %r7316, %r7341;
	xor.b32  	%r7350, %r7327, %r7344;
	xor.b32  	%r7351, %r7338, %r7343;
	xor.b32  	%r7352, %r7305, %r7342;
	cvt.u16.u32 	%rs385, %r7345;
	shr.u32 	%r7353, %r7345, 8;
	cvt.u16.u32 	%rs386, %r7353;
	{ .reg .b16 tmp; mov.b32 {tmp, %rs387}, %r7345; }
	shr.u32 	%r7354, %r7345, 24;
	cvt.u16.u32 	%rs388, %r7354;
	cvt.u16.u32 	%rs389, %r7346;
	shr.u32 	%r7355, %r7346, 8;
	cvt.u16.u32 	%rs390, %r7355;
	{ .reg .b16 tmp; mov.b32 {tmp, %rs391}, %r7346; }
	shr.u32 	%r7356, %r7346, 24;
	cvt.u16.u32 	%rs392, %r7356;
	cvt.u16.u32 	%rs393, %r7347;
	shr.u32 	%r7357, %r7347, 8;
	cvt.u16.u32 	%rs394, %r7357;
	{ .reg .b16 tmp; mov.b32 {tmp, %rs395}, %r7347; }
	shr.u32 	%r7358, %r7347, 24;
	cvt.u16.u32 	%rs396, %r7358;
	cvt.u16.u32 	%rs397, %r7348;
	shr.u32 	%r7359, %r7348, 8;
	cvt.u16.u32 	%rs398, %r7359;
	{ .reg .b16 tmp; mov.b32 {tmp, %rs399}, %r7348; }
	shr.u32 	%r7360, %r7348, 24;
	cvt.u16.u32 	%rs400, %r7360;
	st.local.v4.b32 	[%rd3], {%r7345, %r7346, %r7347, %r7348};
	cvt.u16.u32 	%rs401, %r7349;
	shr.u32 	%r7361, %r7349, 8;
	cvt.u16.u32 	%rs402, %r7361;
	{ .reg .b16 tmp; mov.b32 {tmp, %rs403}, %r7349; }
	shr.u32 	%r7362, %r7349, 24;
	cvt.u16.u32 	%rs404, %r7362;
	cvt.u16.u32 	%rs405, %r7350;
	shr.u32 	%r7363, %r7350, 8;
	cvt.u16.u32 	%rs406, %r7363;
	{ .reg .b16 tmp; mov.b32 {tmp, %rs407}, %r7350; }
	shr.u32 	%r7364, %r7350, 24;
	cvt.u16.u32 	%rs408, %r7364;
	cvt.u16.u32 	%rs409, %r7351;
	shr.u32 	%r7365, %r7351, 8;
	cvt.u16.u32 	%rs410, %r7365;
	{ .reg .b16 tmp; mov.b32 {tmp, %rs411}, %r7351; }
	shr.u32 	%r7366, %r7351, 24;
	cvt.u16.u32 	%rs412, %r7366;
	cvt.u16.u32 	%rs413, %r7352;
	shr.u32 	%r7367, %r7352, 8;
	cvt.u16.u32 	%rs414, %r7367;
	{ .reg .b16 tmp; mov.b32 {tmp, %rs415}, %r7352; }
	shr.u32 	%r7368, %r7352, 24;
	cvt.u16.u32 	%rs416, %r7368;
	st.local.v4.b32 	[%rd3+16], {%r7349, %r7350, %r7351, %r7352};
	@%p98 bra 	$L__BB0_187;
	ld.param.u32 	%r7395, [mine_kernel_param_6];
	shr.u32 	%r300, %r7395, 1;
	setp.eq.s32 	%p99, %r7395, 1;
	@%p99 bra 	$L__BB0_185;
	mov.b32 	%r7516, 0;
	bra.uni 	$L__BB0_183;
$L__BB0_176:
	add.s32 	%r7370, %r7516, 1;
	setp.eq.s32 	%p101, %r7370, %r1;
	@%p101 bra 	$L__BB0_185;
	ld.local.u8 	%rs696, [%rd31+1];
	setp.ne.s16 	%p102, %rs696, 0;
	@%p102 bra 	$L__BB0_184;
	add.s32 	%r7371, %r7516, 2;
	setp.eq.s32 	%p103, %r300, %r7371;
	@%p103 bra 	$L__BB0_185;
	ld.local.u8 	%rs697, [%rd31+2];
	setp.ne.s16 	%p104, %rs697, 0;
	@%p104 bra 	$L__BB0_184;
	add.s32 	%r7372, %r7516, 3;
	setp.eq.s32 	%p105, %r300, %r7372;
	@%p105 bra 	$L__BB0_185;
	ld.local.u8 	%rs698, [%rd31+3];
	setp.ne.s16 	%p106, %rs698, 0;
	@%p106 bra 	$L__BB0_184;
	add.s32 	%r7516, %r7516, 4;
	setp.eq.s32 	%p107, %r300, %r7516;
	@%p107 bra 	$L__BB0_185;
$L__BB0_183:
	.pragma "nounroll";
	cvt.u64.u32 	%rd103, %r7516;
	add.s64 	%rd31, %rd3, %rd103;
	ld.local.u8 	%rs695, [%rd31];
	setp.eq.s16 	%p100, %rs695, 0;
	@%p100 bra 	$L__BB0_176;
$L__BB0_184:
	ld.param.u64 	%rd113, [mine_kernel_param_5];
	mov.u32 	%r7374, %ntid.x;
	mov.u32 	%r7375, %nctaid.x;
	mul.wide.u32 	%rd106, %r7374, %r7375;
	add.s64 	%rd122, %rd122, %rd106;
	setp.lt.u64 	%p111, %rd122, %rd113;
	@%p111 bra 	$L__BB0_2;
	bra.uni 	$L__BB0_189;
$L__BB0_185:
	ld.param.u32 	%r7396, [mine_kernel_param_6];
	and.b32  	%r7373, %r7396, 1;
	setp.eq.b32 	%p108, %r7373, 1;
	not.pred 	%p109, %p108;
	@%p109 bra 	$L__BB0_187;
	cvt.u64.u32 	%rd104, %r300;
	add.s64 	%rd105, %rd3, %rd104;
	ld.local.u8 	%rs699, [%rd105];
	setp.gt.u16 	%p110, %rs699, 15;
	@%p110 bra 	$L__BB0_184;
$L__BB0_187:
	ld.param.u64 	%rd115, [mine_kernel_param_7];
	cvta.to.global.u64 	%rd107, %rd115;
	atom.relaxed.global.cas.b32 	%r7376, [%rd107], 0, 1;
	setp.ne.s32 	%p112, %r7376, 0;
	@%p112 bra 	$L__BB0_189;
	ld.param.u64 	%rd117, [mine_kernel_param_9];
	ld.param.u64 	%rd116, [mine_kernel_param_8];
	cvta.to.global.u64 	%rd108, %rd117;
	cvta.to.global.u64 	%rd109, %rd116;
	st.global.u64 	[%rd109], %rd6;
	st.global.u8 	[%rd108], %rs385;
	st.global.u8 	[%rd108+1], %rs386;
	st.global.u8 	[%rd108+2], %rs387;
	st.global.u8 	[%rd108+3], %rs388;
	st.global.u8 	[%rd108+4], %rs389;
	st.global.u8 	[%rd108+5], %rs390;
	st.global.u8 	[%rd108+6], %rs391;
	st.global.u8 	[%rd108+7], %rs392;
	st.global.u8 	[%rd108+8], %rs393;
	st.global.u8 	[%rd108+9], %rs394;
	st.global.u8 	[%rd108+10], %rs395;
	st.global.u8 	[%rd108+11], %rs396;
	st.global.u8 	[%rd108+12], %rs397;
	st.global.u8 	[%rd108+13], %rs398;
	st.global.u8 	[%rd108+14], %rs399;
	st.global.u8 	[%rd108+15], %rs400;
	st.global.u8 	[%rd108+16], %rs401;
	st.global.u8 	[%rd108+17], %rs402;
	st.global.u8 	[%rd108+18], %rs403;
	st.global.u8 	[%rd108+19], %rs404;
	st.global.u8 	[%rd108+20], %rs405;
	st.global.u8 	[%rd108+21], %rs406;
	st.global.u8 	[%rd108+22], %rs407;
	st.global.u8 	[%rd108+23], %rs408;
	st.global.u8 	[%rd108+24], %rs409;
	st.global.u8 	[%rd108+25], %rs410;
	st.global.u8 	[%rd108+26], %rs411;
	st.global.u8 	[%rd108+27], %rs412;
	st.global.u8 	[%rd108+28], %rs413;
	st.global.u8 	[%rd108+29], %rs414;
	st.global.u8 	[%rd108+30], %rs415;
	st.global.u8 	[%rd108+31], %rs416;
$L__BB0_189:
	ret;

}


// ===== COMPILED SASS (sm_100) =====

	.target	sm_100

	.elftype	@"ET_EXEC"


//--------------------- .note.nv.tkinfo           --------------------------
	.section	.note.nv.tkinfo,"",@"SHT_NOTE"
	.sectionflags	@"SHF_NOTE_NV_TKINFO"
	.tkinfo
        /*0018*/ 	.word	0x00000002
        /*0030*/ 	.string	""
        /*0030*/ 	.string	"ptxas"
        /*0030*/ 	.string	"Cuda compilation tools, release 13.0, V13.0.88"
        /*0030*/ 	.string	"Build cuda_13.0.r13.0/compiler.36424714_0"
        /*0030*/ 	.string	"-arch sm_100 -m 64 "



//--------------------- .note.nv.cuinfo           --------------------------
	.section	.note.nv.cuinfo,"",@"SHT_NOTE"
	.sectionflags	@"SHF_NOTE_NV_CUINFO"
        /*0018*/ 	.short	0x0002
        /*001a*/ 	.short	0x0064
        /*001c*/ 	.short	0x0082
	.zero		2


//--------------------- .nv.info                  --------------------------
	.section	.nv.info,"",@"SHT_CUDA_INFO"
	.align	4


	//----- nvinfo : EIATTR_REGCOUNT
	.align		4
        /*0000*/ 	.byte	0x04, 0x2f
        /*0002*/ 	.short	(.L_2 - .L_1)
	.align		4
.L_1:
        /*0004*/ 	.word	index@(mine_kernel)
        /*0008*/ 	.word	0x000000a8


	//----- nvinfo : EIATTR_FRAME_SIZE
	.align		4
.L_2:
        /*000c*/ 	.byte	0x04, 0x11
        /*000e*/ 	.short	(.L_4 - .L_3)
	.align		4
.L_3:
        /*0010*/ 	.word	index@($__internal_0_$__cuda_sm20_rem_u64)
        /*0014*/ 	.word	0x00000160


	//----- nvinfo : EIATTR_FRAME_SIZE
	.align		4
.L_4:
        /*0018*/ 	.byte	0x04, 0x11
        /*001a*/ 	.short	(.L_6 - .L_5)
	.align		4
.L_5:
        /*001c*/ 	.word	index@(mine_kernel)
        /*0020*/ 	.word	0x00000160


	//----- nvinfo : EIATTR_MIN_STACK_SIZE
	.align		4
.L_6:
        /*0024*/ 	.byte	0x04, 0x12
        /*0026*/ 	.short	(.L_8 - .L_7)
	.align		4
.L_7:
        /*0028*/ 	.word	index@(mine_kernel)
        /*002c*/ 	.word	0x00000160
.L_8:


//--------------------- .nv.compat                --------------------------
	.section	.nv.compat,"",@"SHT_CUDA_COMPAT_INFO"
	.align	4
        /*0000*/ 	.byte	0x02, 0x09, 0x00, 0x00, 0x02, 0x02, 0x01, 0x00, 0x02, 0x05, 0x05, 0x00, 0x03, 0x07, 0x01, 0x01
        /*0010*/ 	.byte	0x02, 0x03, 0x00, 0x00, 0x02, 0x06, 0x01, 0x00, 0x04, 0x0b, 0x08, 0x00, 0x09, 0x00, 0x00, 0x00
        /*0020*/ 	.byte	0x00, 0x00, 0x00, 0x00


//--------------------- .nv.info.mine_kernel      --------------------------
	.section	.nv.info.mine_kernel,"",@"SHT_CUDA_INFO"
	.sectionflags	@""
	.align	4


	//----- nvinfo : EIATTR_CUDA_API_VERSION
	.align		4
        /*0000*/ 	.byte	0x04, 0x37
        /*0002*/ 	.short	(.L_10 - .L_9)
.L_9:
        /*0004*/ 	.word	0x00000082


	//----- nvinfo : EIATTR_KPARAM_INFO
	.align		4
.L_10:
        /*0008*/ 	.byte	0x04, 0x17
        /*000a*/ 	.short	(.L_12 - .L_11)
.L_11:
        /*000c*/ 	.word	0x00000000
        /*0010*/ 	.short	0x000b
        /*0012*/ 	.short	0x0058
        /*0014*/ 	.byte	0x00, 0xf0, 0x21, 0x00


	//----- nvinfo : EIATTR_KPARAM_INFO
	.align		4
.L_12:
        /*0018*/ 	.byte	0x04, 0x17
        /*001a*/ 	.short	(.L_14 - .L_13)
.L_13:
        /*001c*/ 	.word	0x00000000
        /*0020*/ 	.short	0x000a
        /*0022*/ 	.short	0x0050
        /*0024*/ 	.byte	0x00, 0xf5, 0x21, 0x00


	//----- nvinfo : EIATTR_KPARAM_INFO
	.align		4
.L_14:
        /*0028*/ 	.byte	0x04, 0x17
        /*002a*/ 	.short	(.L_16 - .L_15)
.L_15:
        /*002c*/ 	.word	0x00000000
        /*0030*/ 	.short	0x0009
        /*0032*/ 	.short	0x0048
        /*0034*/ 	.byte	0x00, 0xf5, 0x21, 0x00


	//----- nvinfo : EIATTR_KPARAM_INFO
	.align		4
.L_16:
        /*0038*/ 	.byte	0x04, 0x17
        /*003a*/ 	.short	(.L_18 - .L_17)
.L_17:
        /*003c*/ 	.word	0x00000000
        /*0040*/ 	.short	0x0008
        /*0042*/ 	.short	0x0040
        /*0044*/ 	.byte	0x00, 0xf5, 0x21, 0x00


	//----- nvinfo : EIATTR_KPARAM_INFO
	.align		4
.L_18:
        /*0048*/ 	.byte	0x04, 0x17
        /*004a*/ 	.short	(.L_20 - .L_19)
.L_19:
        /*004c*/ 	.word	0x00000000
        /*0050*/ 	.short	0x0007
        /*0052*/ 	.short	0x0038
        /*0054*/ 	.byte	0x00, 0xf5, 0x21, 0x00


	//----- nvinfo : EIATTR_KPARAM_INFO
	.align		4
.L_20:
        /*0058*/ 	.byte	0x04, 0x17
        /*005a*/ 	.short	(.L_22 - .L_21)
.L_21:
        /*005c*/ 	.word	0x00000000
        /*0060*/ 	.short	0x0006
        /*0062*/ 	.short	0x0030
        /*0064*/ 	.byte	0x00, 0xf0, 0x11, 0x00


	//----- nvinfo : EIATTR_KPARAM_INFO
	.align		4
.L_22:
        /*0068*/ 	.byte	0x04, 0x17
        /*006a*/ 	.short	(.L_24 - .L_23)
.L_23:
        /*006c*/ 	.word	0x00000000
        /*0070*/ 	.short	0x0005
        /*0072*/ 	.short	0x0028
        /*0074*/ 	.byte	0x00, 0xf0, 0x21, 0x00


	//----- nvinfo : EIATTR_KPARAM_INFO
	.align		4
.L_24:
        /*0078*/ 	.byte	0x04, 0x17
        /*007a*/ 	.short	(.L_26 - .L_25)
.L_25:
        /*007c*/ 	.word	0x00000000
        /*0080*/ 	.short	0x0004
        /*0082*/ 	.short	0x0020
        /*0084*/ 	.byte	0x00, 0xf0, 0x21, 0x00


	//----- nvinfo : EIATTR_KPARAM_INFO
	.align		4
.L_26:
        /*0088*/ 	.byte	0x04, 0x17
        /*008a*/ 	.short	(.L_28 - .L_27)
.L_27:
        /*008c*/ 	.word	0x00000000
        /*0090*/ 	.short	0x0003
        /*0092*/ 	.short	0x0018
        /*0094*/ 	.byte	0x00, 0xf0, 0x11, 0x00


	//----- nvinfo : EIATTR_KPARAM_INFO
	.align		4
.L_28:
        /*0098*/ 	.byte	0x04, 0x17
        /*009a*/ 	.short	(.L_30 - .L_29)
.L_29:
        /*009c*/ 	.word	0x00000000
        /*00a0*/ 	.short	0x0002
        /*00a2*/ 	.short	0x0010
        /*00a4*/ 	.byte	0x00, 0xf5, 0x21, 0x00


	//----- nvinfo : EIATTR_KPARAM_INFO
	.align		4
.L_30:
        /*00a8*/ 	.byte	0x04, 0x17
        /*00aa*/ 	.short	(.L_32 - .L_31)
.L_31:
        /*00ac*/ 	.word	0x00000000
        /*00b0*/ 	.short	0x0001
        /*00b2*/ 	.short	0x0008
        /*00b4*/ 	.byte	0x00, 0xf0, 0x11, 0x00


	//----- nvinfo : EIATTR_KPARAM_INFO
	.align		4
.L_32:
        /*00b8*/ 	.byte	0x04, 0x17
        /*00ba*/ 	.short	(.L_34 - .L_33)
.L_33:
        /*00bc*/ 	.word	0x00000000
        /*00c0*/ 	.short	0x0000
        /*00c2*/ 	.short	0x0000
        /*00c4*/ 	.byte	0x00, 0xf5, 0x21, 0x00


	//----- nvinfo : EIATTR_SPARSE_MMA_MASK
	.align		4
.L_34:
        /*00c8*/ 	.byte	0x03, 0x50
        /*00ca*/ 	.short	0x0000


	//----- nvinfo : EIATTR_MAXREG_COUNT
	.align		4
        /*00cc*/ 	.byte	0x03, 0x1b
        /*00ce*/ 	.short	0x00ff


	//----- nvinfo : EIATTR_MERCURY_ISA_VERSION
	.align		4
        /*00d0*/ 	.byte	0x03, 0x5f
        /*00d2*/ 	.short	0x0101


	//----- nvinfo : EIATTR_VRC_CTA_INIT_COUNT
	.align		4
        /*00d4*/ 	.byte	0x02, 0x4a
	.zero		1
	.zero		1


	//----- nvinfo : EIATTR_EXIT_INSTR_OFFSETS
	.align		4
        /*00d8*/ 	.byte	0x04, 0x1c
        /*00da*/ 	.short	(.L_36 - .L_35)


	//   ....[0]....
.L_35:
        /*00dc*/ 	.word	0x000000a0


	//   ....[1]....
        /*00e0*/ 	.word	0x00000110


	//   ....[2]....
        /*00e4*/ 	.word	0x0001c4c0


	//   ....[3]....
        /*00e8*/ 	.word	0x0001c560


	//   ....[4]....
        /*00ec*/ 	.word	0x0001c7d0


	//----- nvinfo : EIATTR_CRS_STACK_SIZE
	.align		4
.L_36:
        /*00f0*/ 	.byte	0x04, 0x1e
        /*00f2*/ 	.short	(.L_38 - .L_37)
.L_37:
        /*00f4*/ 	.word	0x00000000


	//----- nvinfo : EIATTR_CBANK_PARAM_SIZE
	.align		4
.L_38:
        /*00f8*/ 	.byte	0x03, 0x19
        /*00fa*/ 	.short	0x0060


	//----- nvinfo : EIATTR_PARAM_CBANK
	.align		4
        /*00fc*/ 	.byte	0x04, 0x0a
        /*00fe*/ 	.short	(.L_40 - .L_39)
	.align		4
.L_39:
        /*0100*/ 	.word	index@(.nv.constant0.mine_kernel)
        /*0104*/ 	.short	0x0380
        /*0106*/ 	.short	0x0060


	//----- nvinfo : EIATTR_SW_WAR
	.align		4
.L_40:
        /*0108*/ 	.byte	0x04, 0x36
        /*010a*/ 	.short	(.L_42 - .L_41)
.L_41:
        /*010c*/ 	.word	0x00000008
.L_42:


//--------------------- .nv.callgraph             --------------------------
	.section	.nv.callgraph,"",@"SHT_CUDA_CALLGRAPH"
	.align	4
	.sectionentsize	8
	.align		4
        /*0000*/ 	.word	0x00000000
	.align		4
        /*0004*/ 	.word	0xffffffff
	.align		4
        /*0008*/ 	.word	0x00000000
	.align		4
        /*000c*/ 	.word	0xfffffffe
	.align		4
        /*0010*/ 	.word	0x00000000
	.align		4
        /*0014*/ 	.word	0xfffffffd
	.align		4
        /*0018*/ 	.word	0x00000000
	.align		4
        /*001c*/ 	.word	0xfffffffc


//--------------------- .nv.constant3             --------------------------
	.section	.nv.constant3,"a",@progbits
	.align	4
.nv.constant3:
	.type		BLAKE3_IV,@object
	.size		BLAKE3_IV,(.L_0 - BLAKE3_IV)
BLAKE3_IV:
        /*0000*/ 	.byte	0x67, 0xe6, 0x09, 0x6a, 0x85, 0xae, 0x67, 0xbb, 0x72, 0xf3, 0x6e, 0x3c, 0x3a, 0xf5, 0x4f, 0xa5
        /*0010*/ 	.byte	0x7f, 0x52, 0x0e, 0x51, 0x8c, 0x68, 0x05, 0x9b, 0xab, 0xd9, 0x83, 0x1f, 0x19, 0xcd, 0xe0, 0x5b
.L_0:


//--------------------- .text.mine_kernel         --------------------------
	.section	.text.mine_kernel,"ax",@progbits
	.align	128
        .global         mine_kernel
        .type           mine_kernel,@function
        .size           mine_kernel,(.L_x_26 - mine_kernel)
        .other          mine_kernel,@"STO_CUDA_ENTRY STV_DEFAULT"
mine_kernel:
.text.mine_kernel:
[----:B------:R-:W0:Y:S01]  /*0000*/  LDC R1, c[0x0][0x37c] ;  /* 0x0000df00ff017b82 */ /* 0x000e220000000800 */
[----:B------:R-:W1:Y:S07]  /*0010*/  S2R R2, SR_TID.X ;  /* 0x0000000000027919 */ /* 0x000e6e0000002100 */
[----:B------:R-:W1:Y:S01]  /*0020*/  S2UR UR4, SR_CTAID.X ;  /* 0x00000000000479c3 */ /* 0x000e620000002500 */
[----:B------:R-:W2:Y:S01]  /*0030*/  LDCU.64 UR6, c[0x0][0x3a8] ;  /* 0x00007500ff0677ac */ /* 0x000ea20008000a00 */
[----:B------:R-:W-:-:S02]  /*0040*/  IMAD.MOV.U32 R3, RZ, RZ, RZ ;  /* 0x000000ffff037224 */ /* 0x000fc400078e00ff */
[----:B0-----:R-:W-:-:S04]  /*0050*/  VIADD R1, R1, 0xfffffea0 ;  /* 0xfffffea001017836 */ /* 0x001fc80000000000 */
[----:B------:R-:W1:Y:S02]  /*0060*/  LDC R25, c[0x0][0x360] ;  /* 0x0000d800ff197b82 */ /* 0x000e640000000800 */
[----:B-1----:R-:W-:-:S03]  /*0070*/  IMAD.WIDE.U32 R24, R25, UR4, R2 ;  /* 0x0000000419187c25 */ /* 0x002fc6000f8e0002 */
[----:B--2---:R-:W-:-:S04]  /*0080*/  ISETP.GE.U32.AND P0, PT, R24, UR6, PT ;  /* 0x0000000618007c0c */ /* 0x004fc8000bf06070 */
[----:B------:R-:W-:-:S13]  /*0090*/  ISETP.GE.U32.AND.EX P0, PT, R25, UR7, PT, P0 ;  /* 0x0000000719007c0c */ /* 0x000fda000bf06100 */
[----:B------:R-:W-:Y:S05]  /*00a0*/  @P0 EXIT ;  /* 0x000000000000094d */ /* 0x000fea0003800000 */
[----:B------:R-:W-:Y:S01]  /*00b0*/  BSSY B0, `(.L_x_0) ;  /* 0x0001c43000007945 */ /* 0x000fe20003800000 */
[----:B------:R-:W0:Y:S02]  /*00c0*/  LDCU.64 UR6, c[0x0][0x358] ;  /* 0x00006b00ff0677ac */ /* 0x000e240008000a00 */
.L_x_24:
[----:B------:R-:W0:Y:S01]  /*00d0*/  LDC.64 R2, c[0x0][0x3b8] ;  /* 0x0000ee00ff027b82 */ /* 0x000e220000000a00 */
[----:B------:R-:W-:Y:S05]  /*00e0*/  YIELD ;  /* 0x0000000000007946 */ /* 0x000fea0003800000 */
[----:B0-----:R-:W2:Y:S02]  /*00f0*/  ATOMG.E.OR.STRONG.GPU PT, R2, desc[UR6][R2.64], RZ ;  /* 0x800000ff020279a8 */ /* 0x001ea4000b1ef106 */
[----:B--2---:R-:W-:-:S13]  /*0100*/  ISETP.NE.AND P0, PT, R2, RZ, PT ;  /* 0x000000ff0200720c */ /* 0x004fda0003f05270 */
[----:B------:R-:W-:Y:S05]  /*0110*/  @P0 EXIT ;  /* 0x000000000000094d */ /* 0x000fea0003800000 */
[----:B------:R-:W0:Y:S01]  /*0120*/  LDC R26, c[0x0][0x388] ;  /* 0x0000e200ff1a7b82 */ /* 0x000e220000000800 */
[----:B------:R-:W1:Y:S01]  /*0130*/  LDCU.64 UR4, c[0x0][0x3a0] ;  /* 0x00007400ff0477ac */ /* 0x000e620008000a00 */
[----:B------:R-:W-:Y:S01]  /*0140*/  IMAD.MOV.U32 R0, RZ, RZ, RZ ;  /* 0x000000ffff007224 */ /* 0x000fe200078e00ff */
[----:B-1----:R-:W-:-:S04]  /*0150*/  IADD3 R19, P1, PT, R24, UR4, RZ ;  /* 0x0000000418137c10 */ /* 0x002fc8000ff3e0ff */
[----:B------:R-:W-:Y:S02]  /*0160*/  IADD3.X R11, PT, PT, R25, UR5, RZ, P1, !PT ;  /* 0x00000005190b7c10 */ /* 0x000fe40008ffe4ff */
[----:B0-----:R-:W-:-:S13]  /*0170*/  ISETP.GE.AND P0, PT, R26, 0x1, PT ;  /* 0x000000011a00780c */ /* 0x001fda0003f06270 */
[----:B------:R-:W-:Y:S05]  /*0180*/  @!P0 BRA `(.L_x_1) ;  /* 0x0000000400c08947 */ /* 0x000fea0003800000 */
[----:B------:R-:W-:Y:S01]  /*0190*/  ISETP.GE.U32.AND P0, PT, R26, 0x10, PT ;  /* 0x000000101a00780c */ /* 0x000fe20003f06070 */
[----:B------:R-:W-:-:S12]  /*01a0*/  IMAD.MOV.U32 R2, RZ, RZ, RZ ;  /* 0x000000ffff027224 */ /* 0x000fd800078e00ff */
[----:B------:R-:W-:Y:S05]  /*01b0*/  @!P0 BRA `(.L_x_2) ;  /* 0x0000000000b08947 */ /* 0x000fea0003800000 */
[----:B------:R-:W0:Y:S01]  /*01c0*/  LDCU.64 UR4, c[0x0][0x380] ;  /* 0x00007000ff0477ac */ /* 0x000e220008000a00 */
[----:B------:R-:W-:Y:S01]  /*01d0*/  LOP3.LUT R4, R26, 0x7ffffff0, RZ, 0xc0, !PT ;  /* 0x7ffffff01a047812 */ /* 0x000fe200078ec0ff */
[----:B------:R-:W-:-:S04]  /*01e0*/  IMAD.MOV.U32 R0, RZ, RZ, R1 ;  /* 0x000000ffff007224 */ /* 0x000fc800078e0001 */
[----:B------:R-:W-:Y:S01]  /*01f0*/  IMAD.MOV R5, RZ, RZ, -R4 ;  /* 0x000000ffff057224 */ /* 0x000fe200078e0a04 */
[----:B0-----:R-:W-:-:S04]  /*0200*/  UIADD3 UR4, UP0, UPT, UR4, 0x7, URZ ;  /* 0x0000000704047890 */ /* 0x001fc8000ff1e0ff */
[----:B------:R-:W-:Y:S02]  /*0210*/  UIADD3.X UR5, UPT, UPT, URZ, UR5, URZ, UP0, !UPT ;  /* 0x00000005ff057290 */ /* 0x000fe400087fe4ff */
[----:B------:R-:W-:-:S04]  /*0220*/  IMAD.U32 R2, RZ, RZ, UR4 ;  /* 0x00000004ff027e24 */ /* 0x000fc8000f8e00ff */
[----:B------:R-:W-:-:S07]  /*0230*/  IMAD.U32 R3, RZ, RZ, UR5 ;  /* 0x00000005ff037e24 */ /* 0x000fce000f8e00ff */
.L_x_3:
[----:B------:R-:W2:Y:S04]  /*0240*/  LDG.E.U8 R6, desc[UR6][R2.64+0x8] ;  /* 0x0000080602067981 */ /* 0x000ea8000c1e1100 */
[----:B------:R-:W2:Y:S04]  /*0250*/  LDG.E.U8 R7, desc[UR6][R2.64+0x7] ;  /* 0x0000070602077981 */ /* 0x000ea8000c1e1100 */
[----:B------:R-:W3:Y:S04]  /*0260*/  LDG.E.U8 R8, desc[UR6][R2.64+0x6] ;  /* 0x0000060602087981 */ /* 0x000ee8000c1e1100 */
[----:B------:R-:W3:Y:S04]  /*0270*/  LDG.E.U8 R9, desc[UR6][R2.64+0x5] ;  /* 0x0000050602097981 */ /* 0x000ee8000c1e1100 */
[----:B------:R-:W4:Y:S04]  /*0280*/  LDG.E.U8 R10, desc[UR6][R2.64+0x4] ;  /* 0x00000406020a7981 */ /* 0x000f28000c1e1100 */
[----:B------:R-:W4:Y:S04]  /*0290*/  LDG.E.U8 R13, desc[UR6][R2.64+0x3] ;  /* 0x00000306020d7981 */ /* 0x000f28000c1e1100 */
[----:B------:R-:W5:Y:S04]  /*02a0*/  LDG.E.U8 R12, desc[UR6][R2.64+0x2] ;  /* 0x00000206020c7981 */ /* 0x000f68000c1e1100 */
        /* <DEDUP_REMOVED lines=8> */
[----:B------:R0:W5:Y:S01]  /*0330*/  LDG.E.U8 R27, desc[UR6][R2.64+-0x7] ;  /* 0xfffff906021b7981 */ /* 0x000162000c1e1100 */
[----:B------:R-:W-:-:S05]  /*0340*/  VIADD R5, R5, 0x10 ;  /* 0x0000001005057836 */ /* 0x000fca0000000000 */
[----:B------:R-:W-:Y:S02]  /*0350*/  ISETP.NE.AND P0, PT, R5, RZ, PT ;  /* 0x000000ff0500720c */ /* 0x000fe40003f05270 */
[----:B0-----:R-:W-:-:S05]  /*0360*/  IADD3 R2, P1, PT, R2, 0x10, RZ ;  /* 0x0000001002027810 */ /* 0x001fca0007f3e0ff */
[----:B------:R-:W-:Y:S01]  /*0370*/  IMAD.X R3, RZ, RZ, R3, P1 ;  /* 0x000000ffff037224 */ /* 0x000fe200008e0603 */
[----:B--2---:R-:W-:Y:S02]  /*0380*/  PRMT R6, R7, 0x3340, R6 ;  /* 0x0000334007067816 */ /* 0x004fe40000000006 */
[----:B---3--:R-:W-:Y:S02]  /*0390*/  PRMT R9, R9, 0x3340, R8 ;  /* 0x0000334009097816 */ /* 0x008fe40000000008 */
[----:B----4-:R-:W-:Y:S02]  /*03a0*/  PRMT R10, R13, 0x3340, R10 ;  /* 0x000033400d0a7816 */ /* 0x010fe4000000000a */
[----:B-----5:R-:W-:-:S04]  /*03b0*/  PRMT R15, R15, 0x3340, R12 ;  /* 0x000033400f0f7816 */ /* 0x020fc8000000000c */
[----:B------:R-:W-:Y:S02]  /*03c0*/  PRMT R22, R15, 0x5410, R10 ;  /* 0x000054100f167816 */ /* 0x000fe4000000000a */
[----:B------:R-:W-:Y:S02]  /*03d0*/  PRMT R14, R17, 0x3340, R14 ;  /* 0x00003340110e7816 */ /* 0x000fe4000000000e */
[----:B------:R-:W-:-:S04]  /*03e0*/  PRMT R21, R21, 0x3340, R16 ;  /* 0x0000334015157816 */ /* 0x000fc80000000010 */
[----:B------:R-:W-:Y:S02]  /*03f0*/  PRMT R21, R21, 0x5410, R14 ;  /* 0x0000541015157816 */ /* 0x000fe4000000000e */
[----:B------:R-:W-:Y:S02]  /*0400*/  PRMT R18, R23, 0x3340, R18 ;  /* 0x0000334017127816 */ /* 0x000fe40000000012 */
[----:B------:R-:W-:Y:S02]  /*0410*/  PRMT R23, R9, 0x5410, R6 ;  /* 0x0000541009177816 */ /* 0x000fe40000000006 */
[----:B------:R-:W-:-:S04]  /*0420*/  PRMT R27, R27, 0x3340, R20 ;  /* 0x000033401b1b7816 */ /* 0x000fc80000000014 */
[----:B------:R-:W-:-:S05]  /*0430*/  PRMT R20, R27, 0x5410, R18 ;  /* 0x000054101b147816 */ /* 0x000fca0000000012 */
[----:B------:R0:W-:Y:S02]  /*0440*/  STL.128 [R0], R20 ;  /* 0x0000001400007387 */ /* 0x0001e40000100c00 */
[----:B0-----:R-:W-:Y:S01]  /*0450*/  VIADD R0, R0, 0x10 ;  /* 0x0000001000007836 */ /* 0x001fe20000000000 */
[----:B------:R-:W-:Y:S06]  /*0460*/  @P0 BRA `(.L_x_3) ;  /* 0xfffffffc00740947 */ /* 0x000fec000383ffff */
[----:B------:R-:W-:-:S07]  /*0470*/  IMAD.MOV.U32 R2, RZ, RZ, R4 ;  /* 0x000000ffff027224 */ /* 0x000fce00078e0004 */
.L_x_2:
[----:B------:R-:W0:Y:S01]  /*0480*/  LDC R14, c[0x0][0x388] ;  /* 0x0000e200ff0e7b82 */ /* 0x000e220000000800 */
[----:B------:R-:W-:Y:S01]  /*0490*/  LOP3.LUT P0, R3, R26, 0xf, RZ, 0xc0, !PT ;  /* 0x0000000f1a037812 */ /* 0x000fe2000780c0ff */
[----:B0-----:R-:W-:-:S12]  /*04a0*/  IMAD.MOV.U32 R0, RZ, RZ, R14 ;  /* 0x000000ffff007224 */ /* 0x001fd800078e000e */
[----:B------:R-:W-:Y:S05]  /*04b0*/  @!P0 BRA `(.L_x_1) ;  /* 0x0000000000f48947 */ /* 0x000fea0003800000 */
[----:B------:R-:W-:Y:S01]  /*04c0*/  VIADD R3, R3, 0xffffffff ;  /* 0xffffffff03037836 */ /* 0x000fe20000000000 */
[----:B------:R-:W-:-:S04]  /*04d0*/  LOP3.LUT P1, R13, R26, 0x7, RZ, 0xc0, !PT ;  /* 0x000000071a0d7812 */ /* 0x000fc8000782c0ff */
[----:B------:R-:W-:-:S13]  /*04e0*/  ISETP.GE.U32.AND P0, PT, R3, 0x7, PT ;  /* 0x000000070300780c */ /* 0x000fda0003f06070 */
[----:B------:R-:W-:Y:S05]  /*04f0*/  @!P0 BRA `(.L_x_4) ;  /* 0x0000000000548947 */ /* 0x000fea0003800000 */
[----:B------:R-:W0:Y:S02]  /*0500*/  LDCU.64 UR4, c[0x0][0x380] ;  /* 0x00007000ff0477ac */ /* 0x000e240008000a00 */
[----:B0-----:R-:W-:-:S05]  /*0510*/  IADD3 R4, P0, PT, R2, UR4, RZ ;  /* 0x0000000402047c10 */ /* 0x001fca000ff1e0ff */
[----:B------:R-:W-:-:S05]  /*0520*/  IMAD.X R5, RZ, RZ, UR5, P0 ;  /* 0x00000005ff057e24 */ /* 0x000fca00080e06ff */
[----:B------:R-:W2:Y:S04]  /*0530*/  LDG.E.U8 R0, desc[UR6][R4.64] ;  /* 0x0000000604007981 */ /* 0x000ea8000c1e1100 */
[----:B------:R-:W3:Y:S04]  /*0540*/  LDG.E.U8 R3, desc[UR6][R4.64+0x1] ;  /* 0x0000010604037981 */ /* 0x000ee8000c1e1100 */
[----:B------:R-:W4:Y:S04]  /*0550*/  LDG.E.U8 R6, desc[UR6][R4.64+0x2] ;  /* 0x0000020604067981 */ /* 0x000f28000c1e1100 */
[----:B------:R-:W5:Y:S04]  /*0560*/  LDG.E.U8 R7, desc[UR6][R4.64+0x3] ;  /* 0x0000030604077981 */ /* 0x000f68000c1e1100 */
[----:B------:R-:W5:Y:S04]  /*0570*/  LDG.E.U8 R8, desc[UR6][R4.64+0x4] ;  /* 0x0000040604087981 */ /* 0x000f68000c1e1100 */
[----:B------:R-:W5:Y:S04]  /*0580*/  LDG.E.U8 R9, desc[UR6][R4.64+0x5] ;  /* 0x0000050604097981 */ /* 0x000f68000c1e1100 */
[----:B------:R-:W5:Y:S04]  /*0590*/  LDG.E.U8 R10, desc[UR6][R4.64+0x6] ;  /* 0x00000606040a7981 */ /* 0x000f68000c1e1100 */
[----:B------:R-:W5:Y:S01]  /*05a0*/  LDG.E.U8 R12, desc[UR6][R4.64+0x7] ;  /* 0x00000706040c7981 */ /* 0x000f62000c1e1100 */
[----:B------:R-:W-:-:S02]  /*05b0*/  IMAD.IADD R15, R1, 0x1, R2 ;  /* 0x00000001010f7824 */ /* 0x000fc400078e0202 */
[----:B------:R-:W-:-:S03]  /*05c0*/  VIADD R2, R2, 0x8 ;  /* 0x0000000802027836 */ /* 0x000fc60000000000 */
[----:B--2---:R0:W-:Y:S04]  /*05d0*/  STL.U8 [R15], R0 ;  /* 0x000000000f007387 */ /* 0x0041e80000100000 */
[----:B---3--:R0:W-:Y:S04]  /*05e0*/  STL.U8 [R15+0x1], R3 ;  /* 0x000001030f007387 */ /* 0x0081e80000100000 */
[----:B----4-:R0:W-:Y:S04]  /*05f0*/  STL.U8 [R15+0x2], R6 ;  /* 0x000002060f007387 */ /* 0x0101e80000100000 */
[----:B-----5:R0:W-:Y:S04]  /*0600*/  STL.U8 [R15+0x3], R7 ;  /* 0x000003070f007387 */ /* 0x0201e80000100000 */
[----:B------:R0:W-:Y:S04]  /*0610*/  STL.U8 [R15+0x4], R8 ;  /* 0x000004080f007387 */ /* 0x0001e80000100000 */
[----:B------:R0:W-:Y:S04]  /*0620*/  STL.U8 [R15+0x5], R9 ;  /* 0x000005090f007387 */ /* 0x0001e80000100000 */
[----:B------:R0:W-:Y:S04]  /*0630*/  STL.U8 [R15+0x6], R10 ;  /* 0x0000060a0f007387 */ /* 0x0001e80000100000 */
[----:B------:R0:W-:Y:S02]  /*0640*/  STL.U8 [R15+0x7], R12 ;  /* 0x0000070c0f007387 */ /* 0x0001e40000100000 */
.L_x_4:
[----:B0-----:R-:W-:Y:S01]  /*0650*/  IMAD.MOV.U32 R0, RZ, RZ, R14 ;  /* 0x000000ffff007224 */ /* 0x001fe200078e000e */
[----:B------:R-:W-:Y:S06]  /*0660*/  @!P1 BRA `(.L_x_1) ;  /* 0x0000000000889947 */ /* 0x000fec0003800000 */
        /* <DEDUP_REMOVED lines=10> */
[----:B------:R-:W5:Y:S01]  /*0710*/  LDG.E.U8 R10, desc[UR6][R4.64+0x3] ;  /* 0x00000306040a7981 */ /* 0x000f62000c1e1100 */
[----:B------:R-:W-:-:S02]  /*0720*/  IMAD.IADD R7, R1, 0x1, R2 ;  /* 0x0000000101077824 */ /* 0x000fc400078e0202 */
[----:B------:R-:W-:-:S03]  /*0730*/  VIADD R2, R2, 0x4 ;  /* 0x0000000402027836 */ /* 0x000fc60000000000 */
[----:B--2---:R0:W-:Y:S04]  /*0740*/  STL.U8 [R7], R0 ;  /* 0x0000000007007387 */ /* 0x0041e80000100000 */
[----:B---3--:R0:W-:Y:S04]  /*0750*/  STL.U8 [R7+0x1], R6 ;  /* 0x0000010607007387 */ /* 0x0081e80000100000 */
[----:B----4-:R0:W-:Y:S04]  /*0760*/  STL.U8 [R7+0x2], R8 ;  /* 0x0000020807007387 */ /* 0x0101e80000100000 */
[----:B-----5:R0:W-:Y:S02]  /*0770*/  STL.U8 [R7+0x3], R10 ;  /* 0x0000030a07007387 */ /* 0x0201e40000100000 */
.L_x_5:
[----:B0-----:R-:W-:Y:S01]  /*0780*/  IMAD.MOV.U32 R0, RZ, RZ, R14 ;  /* 0x000000ffff007224 */ /* 0x001fe200078e000e */
[----:B------:R-:W-:Y:S06]  /*0790*/  @!P1 BRA `(.L_x_1) ;  /* 0x00000000003c9947 */ /* 0x000fec0003800000 */
[----:B------:R-:W0:Y:S02]  /*07a0*/  LDCU.64 UR4, c[0x0][0x380] ;  /* 0x00007000ff0477ac */ /* 0x000e240008000a00 */
[----:B0-----:R-:W-:-:S05]  /*07b0*/  IADD3 R4, P0, PT, R2, UR4, RZ ;  /* 0x0000000402047c10 */ /* 0x001fca000ff1e0ff */
[----:B------:R-:W-:-:S05]  /*07c0*/  IMAD.X R5, RZ, RZ, UR5, P0 ;  /* 0x00000005ff057e24 */ /* 0x000fca00080e06ff */
[----:B------:R-:W2:Y:S01]  /*07d0*/  LDG.E.U8 R6, desc[UR6][R4.64] ;  /* 0x0000000604067981 */ /* 0x000ea2000c1e1100 */
[----:B------:R-:W-:Y:S01]  /*07e0*/  IMAD.IADD R7, R1, 0x1, R2 ;  /* 0x0000000101077824 */ /* 0x000fe200078e0202 */
[----:B------:R-:W-:Y:S01]  /*07f0*/  ISETP.NE.AND P0, PT, R3, 0x1, PT ;  /* 0x000000010300780c */ /* 0x000fe20003f05270 */
[----:B------:R-:W-:-:S03]  /*0800*/  IMAD.MOV.U32 R0, RZ, RZ, R14 ;  /* 0x000000ffff007224 */ /* 0x000fc600078e000e */
[----:B--2---:R0:W-:Y:S09]  /*0810*/  STL.U8 [R7], R6 ;  /* 0x0000000607007387 */ /* 0x0041f20000100000 */
[----:B------:R-:W-:Y:S05]  /*0820*/  @!P0 BRA `(.L_x_1) ;  /* 0x0000000000188947 */ /* 0x000fea0003800000 */
[----:B------:R-:W-:Y:S01]  /*0830*/  ISETP.NE.AND P0, PT, R3, 0x2, PT ;  /* 0x000000020300780c */ /* 0x000fe20003f05270 */
[----:B------:R-:W2:-:S12]  /*0840*/  LDG.E.U8 R2, desc[UR6][R4.64+0x1] ;  /* 0x0000010604027981 */ /* 0x000e98000c1e1100 */
[----:B------:R-:W3:Y:S01]  /*0850*/  @P0 LDG.E.U8 R3, desc[UR6][R4.64+0x2] ;  /* 0x0000020604030981 */ /* 0x000ee2000c1e1100 */
[----:B------:R-:W-:-:S03]  /*0860*/  IMAD.MOV.U32 R0, RZ, RZ, R14 ;  /* 0x000000ffff007224 */ /* 0x000fc600078e000e */
[----:B--2---:R1:W-:Y:S04]  /*0870*/  STL.U8 [R7+0x1], R2 ;  /* 0x0000010207007387 */ /* 0x0043e80000100000 */
[----:B---3--:R1:W-:Y:S02]  /*0880*/  @P0 STL.U8 [R7+0x2], R3 ;  /* 0x0000020307000387 */ /* 0x0083e40000100000 */
.L_x_1:
[----:B------:R-:W2:Y:S01]  /*0890*/  LDC R28, c[0x0][0x398] ;  /* 0x0000e600ff1c7b82 */ /* 0x000ea20000000800 */
[----:B0-----:R-:W-:Y:S01]  /*08a0*/  IMAD.IADD R6, R1, 0x1, R0 ;  /* 0x0000000101067824 */ /* 0x001fe200078e0200 */
[C-C-:B------:R-:W-:Y:S01]  /*08b0*/  SHF.R.U64 R5, R19.reuse, 0x8, R11.reuse ;  /* 0x0000000813057819 */ /* 0x140fe2000000120b */
[----:B------:R-:W-:Y:S01]  /*08c0*/  VIADD R0, R0, 0x8 ;  /* 0x0000000800007836 */ /* 0x000fe20000000000 */
[C-C-:B------:R-:W-:Y:S02]  /*08d0*/  SHF.R.U64 R4, R19.reuse, 0x10, R11.reuse ;  /* 0x0000001013047819 */ /* 0x140fe4000000120b */
[--C-:B-1----:R-:W-:Y:S01]  /*08e0*/  SHF.R.U64 R2, R19, 0x18, R11.reuse ;  /* 0x0000001813027819 */ /* 0x102fe2000000120b */
[----:B------:R0:W-:Y:S01]  /*08f0*/  STL.U8 [R6+0x1], R5 ;  /* 0x0000010506007387 */ /* 0x0001e20000100000 */
[--C-:B------:R-:W-:Y:S02]  /*0900*/  SHF.R.U32.HI R3, RZ, 0x8, R11.reuse ;  /* 0x00000008ff037819 */ /* 0x100fe4000001160b */
[--C-:B------:R-:W-:Y:S01]  /*0910*/  SHF.R.U32.HI R8, RZ, 0x10, R11.reuse ;  /* 0x00000010ff087819 */ /* 0x100fe2000001160b */
[----:B------:R0:W-:Y:S01]  /*0920*/  STL.U8 [R6+0x2], R4 ;  /* 0x0000020406007387 */ /* 0x0001e20000100000 */
[----:B------:R-:W-:-:S03]  /*0930*/  SHF.R.U32.HI R9, RZ, 0x18, R11 ;  /* 0x00000018ff097819 */ /* 0x000fc6000001160b */
[----:B------:R0:W-:Y:S04]  /*0940*/  STL.U8 [R6+0x3], R2 ;  /* 0x0000030206007387 */ /* 0x0001e80000100000 */
[----:B------:R0:W-:Y:S04]  /*0950*/  STL.U8 [R6], R19 ;  /* 0x0000001306007387 */ /* 0x0001e80000100000 */
[----:B------:R0:W-:Y:S01]  /*0960*/  STL.U8 [R6+0x4], R11 ;  /* 0x0000040b06007387 */ /* 0x0001e20000100000 */
[----:B--2---:R-:W-:-:S03]  /*0970*/  ISETP.GT.AND P0, PT, R28, RZ, PT ;  /* 0x000000ff1c00720c */ /* 0x004fc60003f04270 */
[----:B------:R0:W-:Y:S04]  /*0980*/  STL.U8 [R6+0x5], R3 ;  /* 0x0000050306007387 */ /* 0x0001e80000100000 */
[----:B------:R0:W-:Y:S04]  /*0990*/  STL.U8 [R6+0x6], R8 ;  /* 0x0000060806007387 */ /* 0x0001e80000100000 */
[----:B------:R0:W-:Y:S02]  /*09a0*/  STL.U8 [R6+0x7], R9 ;  /* 0x0000070906007387 */ /* 0x0001e40000100000 */
[----:B------:R-:W-:Y:S05]  /*09b0*/  @!P0 BRA `(.L_x_6) ;  /* 0x0000000400c08947 */ /* 0x000fea0003800000 */
[----:B------:R-:W-:Y:S01]  /*09c0*/  ISETP.GE.U32.AND P0, PT, R28, 0x10, PT ;  /* 0x000000101c00780c */ /* 0x000fe20003f06070 */
[----:B------:R-:W-:-:S12]  /*09d0*/  IMAD.MOV.U32 R7, RZ, RZ, RZ ;  /* 0x000000ffff077224 */ /* 0x000fd800078e00ff */
[----:B------:R-:W-:Y:S05]  /*09e0*/  @!P0 BRA `(.L_x_7) ;  /* 0x0000000000b08947 */ /* 0x000fea0003800000 */
[----:B------:R-:W1:Y:S01]  /*09f0*/  LDCU.64 UR10, c[0x0][0x390] ;  /* 0x00007200ff0a77ac */ /* 0x000e620008000a00 */
[----:B------:R-:W-:-:S05]  /*0a00*/  UMOV UR4, URZ ;  /* 0x000000ff00047c82 */ /* 0x000fca0008000000 */
.L_x_8:
[----:B-1----:R-:W-:-:S04]  /*0a10*/  UIADD3 UR5, UP0, UPT, UR4, UR10, URZ ;  /* 0x0000000a04057290 */ /* 0x002fc8000ff1e0ff */
[----:B------:R-:W-:Y:S02]  /*0a20*/  UIADD3.X UR8, UPT, UPT, URZ, UR11, URZ, UP0, !UPT ;  /* 0x0000000bff087290 */ /* 0x000fe400087fe4ff */
[----:B0-----:R-:W-:-:S04]  /*0a30*/  IMAD.U32 R4, RZ, RZ, UR5 ;  /* 0x00000005ff047e24 */ /* 0x001fc8000f8e00ff */
[----:B------:R-:W-:-:S05]  /*0a40*/  IMAD.U32 R5, RZ, RZ, UR8 ;  /* 0x00000008ff057e24 */ /* 0x000fca000f8e00ff */
[----:B--2---:R-:W2:Y:S04]  /*0a50*/  LDG.E.U8 R2, desc[UR6][R4.64] ;  /* 0x0000000604027981 */ /* 0x004ea8000c1e1100 */
[----:B------:R-:W3:Y:S04]  /*0a60*/  LDG.E.U8 R6, desc[UR6][R4.64+0x1] ;  /* 0x0000010604067981 */ /* 0x000ee8000c1e1100 */
        /* <DEDUP_REMOVED lines=13> */
[----:B------:R-:W5:Y:S01]  /*0b40*/  LDG.E.U8 R26, desc[UR6][R4.64+0xf] ;  /* 0x00000f06041a7981 */ /* 0x000f62000c1e1100 */
[----:B------:R-:W-:Y:S01]  /*0b50*/  IMAD.IADD R27, R1, 0x1, R0 ;  /* 0x00000001011b7824 */ /* 0x000fe200078e0200 */
[----:B------:R-:W-:Y:S01]  /*0b60*/  UIADD3 UR4, UPT, UPT, UR4, 0x10, URZ ;  /* 0x0000001004047890 */ /* 0x000fe2000fffe0ff */
[----:B------:R-:W-:-:S03]  /*0b70*/  VIADD R0, R0, 0x10 ;  /* 0x0000001000007836 */ /* 0x000fc60000000000 */
[----:B--2---:R-:W-:Y:S04]  /*0b80*/  STL.U8 [R27], R2 ;  /* 0x000000021b007387 */ /* 0x004fe80000100000 */
[----:B---3--:R-:W-:Y:S04]  /*0b90*/  STL.U8 [R27+0x1], R6 ;  /* 0x000001061b007387 */ /* 0x008fe80000100000 */
[----:B----4-:R0:W-:Y:S04]  /*0ba0*/  STL.U8 [R27+0x2], R7 ;  /* 0x000002071b007387 */ /* 0x0101e80000100000 */
[----:B-----5:R2:W-:Y:S04]  /*0bb0*/  STL.U8 [R27+0x3], R10 ;  /* 0x0000030a1b007387 */ /* 0x0205e80000100000 */
[----:B------:R2:W-:Y:S01]  /*0bc0*/  STL.U8 [R27+0x4], R12 ;  /* 0x0000040c1b007387 */ /* 0x0005e20000100000 */
[----:B0-----:R-:W-:-:S03]  /*0bd0*/  LOP3.LUT R7, R28, 0x7ffffff0, RZ, 0xc0, !PT ;  /* 0x7ffffff01c077812 */ /* 0x001fc600078ec0ff */
[----:B------:R2:W-:Y:S01]  /*0be0*/  STL.U8 [R27+0x5], R13 ;  /* 0x0000050d1b007387 */ /* 0x0005e20000100000 */
[----:B------:R-:W-:-:S03]  /*0bf0*/  ISETP.NE.AND P0, PT, R7, UR4, PT ;  /* 0x0000000407007c0c */ /* 0x000fc6000bf05270 */
[----:B------:R2:W-:Y:S04]  /*0c00*/  STL.U8 [R27+0x6], R14 ;  /* 0x0000060e1b007387 */ /* 0x0005e80000100000 */
        /* <DEDUP_REMOVED lines=8> */
[----:B------:R2:W-:Y:S01]  /*0c90*/  STL.U8 [R27+0xf], R26 ;  /* 0x00000f1a1b007387 */ /* 0x0005e20000100000 */
[----:B------:R-:W-:Y:S05]  /*0ca0*/  @P0 BRA `(.L_x_8) ;  /* 0xfffffffc00580947 */ /* 0x000fea000383ffff */
.L_x_7:
[----:B0-----:R-:W-:-:S13]  /*0cb0*/  LOP3.LUT P0, R2, R28, 0xf, RZ, 0xc0, !PT ;  /* 0x0000000f1c027812 */ /* 0x001fda000780c0ff */
[----:B------:R-:W-:Y:S05]  /*0cc0*/  @!P0 BRA `(.L_x_6) ;  /* 0x0000000000fc8947 */ /* 0x000fea0003800000 */
[----:B------:R-:W-:Y:S01]  /*0cd0*/  VIADD R2, R2, 0xffffffff ;  /* 0xffffffff02027836 */ /* 0x000fe20000000000 */
[----:B--2---:R-:W-:-:S04]  /*0ce0*/  LOP3.LUT P1, R17, R28, 0x7, RZ, 0xc0, !PT ;  /* 0x000000071c117812 */ /* 0x004fc8000782c0ff */
        /* <DEDUP_REMOVED lines=14> */
[----:B------:R-:W-:Y:S02]  /*0dd0*/  VIADD R0, R0, 0x8 ;  /* 0x0000000800007836 */ /* 0x000fe40000000000 */
[----:B------:R-:W-:Y:S01]  /*0de0*/  VIADD R7, R7, 0x8 ;  /* 0x0000000807077836 */ /* 0x000fe20000000000 */
        /* <DEDUP_REMOVED lines=8> */
.L_x_9:
[----:B------:R-:W-:Y:S05]  /*0e70*/  @!P1 BRA `(.L_x_6) ;  /* 0x0000000000909947 */ /* 0x000fea0003800000 */
[----:B------:R-:W-:-:S05]  /*0e80*/  VIADD R17, R17, 0xffffffff ;  /* 0xffffffff11117836 */ /* 0x000fca0000000000 */
[----:B------:R-:W-:-:S13]  /*0e90*/  ISETP.GE.U32.AND P0, PT, R17, 0x3, PT ;  /* 0x000000031100780c */ /* 0x000fda0003f06070 */
[----:B------:R-:W1:Y:S02]  /*0ea0*/  @P0 LDC.64 R4, c[0x0][0x390] ;  /* 0x0000e400ff040b82 */ /* 0x000e640000000a00 */
[----:B-1----:R-:W-:-:S05]  /*0eb0*/  @P0 IADD3 R4, P1, PT, R7, R4, RZ ;  /* 0x0000000407040210 */ /* 0x002fca0007f3e0ff */
[----:B------:R-:W-:-:S05]  /*0ec0*/  @P0 IMAD.X R5, RZ, RZ, R5, P1 ;  /* 0x000000ffff050224 */ /* 0x000fca00008e0605 */
[----:B0-----:R-:W2:Y:S04]  /*0ed0*/  @P0 LDG.E.U8 R10, desc[UR6][R4.64] ;  /* 0x00000006040a0981 */ /* 0x001ea8000c1e1100 */
[----:B------:R-:W3:Y:S04]  /*0ee0*/  @P0 LDG.E.U8 R12, desc[UR6][R4.64+0x1] ;  /* 0x00000106040c0981 */ /* 0x000ee8000c1e1100 */
[----:B------:R-:W4:Y:S04]  /*0ef0*/  @P0 LDG.E.U8 R14, desc[UR6][R4.64+0x2] ;  /* 0x00000206040e0981 */ /* 0x000f28000c1e1100 */
[----:B------:R-:W5:Y:S01]  /*0f00*/  @P0 LDG.E.U8 R16, desc[UR6][R4.64+0x3] ;  /* 0x0000030604100981 */ /* 0x000f62000c1e1100 */
[--C-:B------:R-:W-:Y:S01]  /*0f10*/  @P0 IMAD.IADD R13, R1, 0x1, R0.reuse ;  /* 0x00000001010d0824 */ /* 0x100fe200078e0200 */
[----:B------:R-:W-:Y:S01]  /*0f20*/  LOP3.LUT P1, R6, R28, 0x3, RZ, 0xc0, !PT ;  /* 0x000000031c067812 */ /* 0x000fe2000782c0ff */
[----:B------:R-:W-:-:S02]  /*0f30*/  IMAD.MOV.U32 R2, RZ, RZ, R0 ;  /* 0x000000ffff027224 */ /* 0x000fc400078e0000 */
[----:B------:R-:W-:Y:S02]  /*0f40*/  @P0 VIADD R0, R0, 0x4 ;  /* 0x0000000400000836 */ /* 0x000fe40000000000 */
[----:B------:R-:W-:Y:S02]  /*0f50*/  @P0 VIADD R7, R7, 0x4 ;  /* 0x0000000407070836 */ /* 0x000fe40000000000 */
[----:B------:R-:W-:Y:S01]  /*0f60*/  @P0 IMAD.MOV.U32 R2, RZ, RZ, R0 ;  /* 0x000000ffff020224 */ /* 0x000fe200078e0000 */
[----:B--2---:R1:W-:Y:S04]  /*0f70*/  @P0 STL.U8 [R13], R10 ;  /* 0x0000000a0d000387 */ /* 0x0043e80000100000 */
[----:B---3--:R1:W-:Y:S04]  /*0f80*/  @P0 STL.U8 [R13+0x1], R12 ;  /* 0x0000010c0d000387 */ /* 0x0083e80000100000 */
[----:B----4-:R1:W-:Y:S04]  /*0f90*/  @P0 STL.U8 [R13+0x2], R14 ;  /* 0x0000020e0d000387 */ /* 0x0103e80000100000 */
[----:B-----5:R1:W-:Y:S01]  /*0fa0*/  @P0 STL.U8 [R13+0x3], R16 ;  /* 0x000003100d000387 */ /* 0x0203e20000100000 */
[----:B------:R-:W-:Y:S05]  /*0fb0*/  @!P1 BRA `(.L_x_6) ;  /* 0x0000000000409947 */ /* 0x000fea0003800000 */
[----:B------:R-:W0:Y:S02]  /*0fc0*/  LDCU.64 UR4, c[0x0][0x390] ;  /* 0x00007200ff0477ac */ /* 0x000e240008000a00 */
[----:B0-----:R-:W-:-:S05]  /*0fd0*/  IADD3 R4, P0, PT, R7, UR4, RZ ;  /* 0x0000000407047c10 */ /* 0x001fca000ff1e0ff */
[----:B------:R-:W-:-:S05]  /*0fe0*/  IMAD.X R5, RZ, RZ, UR5, P0 ;  /* 0x00000005ff057e24 */ /* 0x000fca00080e06ff */
[----:B------:R-:W2:Y:S01]  /*0ff0*/  LDG.E.U8 R7, desc[UR6][R4.64] ;  /* 0x0000000604077981 */ /* 0x000ea2000c1e1100 */
[----:B-1----:R-:W-:Y:S01]  /*1000*/  IMAD.IADD R10, R1, 0x1, R2 ;  /* 0x00000001010a7824 */ /* 0x002fe200078e0202 */
[----:B------:R-:W-:Y:S01]  /*1010*/  ISETP.NE.AND P0, PT, R6, 0x1, PT ;  /* 0x000000010600780c */ /* 0x000fe20003f05270 */
[----:B------:R-:W-:-:S03]  /*1020*/  VIADD R0, R2, 0x1 ;  /* 0x0000000102007836 */ /* 0x000fc60000000000 */
[----:B--2---:R3:W-:Y:S09]  /*1030*/  STL.U8 [R10], R7 ;  /* 0x000000070a007387 */ /* 0x0047f20000100000 */
[----:B------:R-:W-:Y:S05]  /*1040*/  @!P0 BRA `(.L_x_6) ;  /* 0x00000000001c8947 */ /* 0x000fea0003800000 */
[----:B------:R-:W-:Y:S02]  /*1050*/  ISETP.NE.AND P0, PT, R6, 0x2, PT ;  /* 0x000000020600780c */ /* 0x000fe40003f05270 */
[----:B------:R-:W2:Y:S11]  /*1060*/  LDG.E.U8 R6, desc[UR6][R4.64+0x1] ;  /* 0x0000010604067981 */ /* 0x000eb6000c1e1100 */
[----:B---3--:R-:W3:Y:S01]  /*1070*/  @P0 LDG.E.U8 R7, desc[UR6][R4.64+0x2] ;  /* 0x0000020604070981 */ /* 0x008ee2000c1e1100 */
[----:B------:R-:W-:-:S02]  /*1080*/  VIADD R0, R2, 0x2 ;  /* 0x0000000202007836 */ /* 0x000fc40000000000 */
[----:B------:R-:W-:Y:S01]  /*1090*/  @P0 VIADD R0, R2, 0x3 ;  /* 0x0000000302000836 */ /* 0x000fe20000000000 */
[----:B--2---:R4:W-:Y:S04]  /*10a0*/  STL.U8 [R10+0x1], R6 ;  /* 0x000001060a007387 */ /* 0x0049e80000100000 */
[----:B---3--:R4:W-:Y:S02]  /*10b0*/  @P0 STL.U8 [R10+0x2], R7 ;  /* 0x000002070a000387 */ /* 0x0089e40000100000 */
.L_x_6:
[----:B------:R-:W1:Y:S01]  /*10c0*/  LDCU.64 UR4, c[0x3][0x18] ;  /* 0x00c00300ff0477ac */ /* 0x000e620008000a00 */
[----:B------:R-:W-:Y:S01]  /*10d0*/  ISETP.GE.U32.AND P0, PT, R0, 0x40, PT ;  /* 0x000000400000780c */ /* 0x000fe20003f06070 */
[----:B0-----:R-:W-:Y:S01]  /*10e0*/  IMAD.MOV.U32 R2, RZ, RZ, RZ ;  /* 0x000000ffff027224 */ /* 0x001fe200078e00ff */
[----:B------:R-:W0:Y:S01]  /*10f0*/  LDCU.64 UR12, c[0x3][0x10] ;  /* 0x00c00200ff0c77ac */ /* 0x000e220008000a00 */
[----:B------:R-:W-:Y:S01]  /*1100*/  IMAD.MOV.U32 R35, RZ, RZ, RZ ;  /* 0x000000ffff237224 */ /* 0x000fe200078e00ff */
[----:B------:R-:W5:Y:S01]  /*1110*/  LDCU.64 UR14, c[0x3][0x8] ;  /* 0x00c00100ff0e77ac */ /* 0x000f620008000a00 */
[----:B------:R-:W3:Y:S01]  /*1120*/  LDCU.64 UR16, c[0x3][URZ] ;  /* 0x00c00000ff1077ac */ /* 0x000ee20008000a00 */
[----:B-12---:R-:W-:Y:S02]  /*1130*/  IMAD.U32 R16, RZ, RZ, UR5 ;  /* 0x00000005ff107e24 */ /* 0x006fe4000f8e00ff */
[----:B------:R-:W-:Y:S02]  /*1140*/  IMAD.U32 R33, RZ, RZ, UR4 ;  /* 0x00000004ff217e24 */ /* 0x000fe4000f8e00ff */
[----:B0-----:R-:W-:-:S02]  /*1150*/  IMAD.U32 R17, RZ, RZ, UR13 ;  /* 0x0000000dff117e24 */ /* 0x001fc4000f8e00ff */
[----:B------:R-:W-:Y:S02]  /*1160*/  IMAD.U32 R27, RZ, RZ, UR12 ;  /* 0x0000000cff1b7e24 */ /* 0x000fe4000f8e00ff */
[----:B-----5:R-:W-:Y:S02]  /*1170*/  IMAD.U32 R37, RZ, RZ, UR15 ;  /* 0x0000000fff257e24 */ /* 0x020fe4000f8e00ff */
[----:B------:R-:W-:Y:S02]  /*1180*/  IMAD.U32 R18, RZ, RZ, UR14 ;  /* 0x0000000eff127e24 */ /* 0x000fe4000f8e00ff */
[----:B---3--:R-:W-:Y:S02]  /*1190*/  IMAD.U32 R26, RZ, RZ, UR17 ;  /* 0x00000011ff1a7e24 */ /* 0x008fe4000f8e00ff */
[----:B------:R-:W-:Y:S01]  /*11a0*/  IMAD.U32 R32, RZ, RZ, UR16 ;  /* 0x00000010ff207e24 */ /* 0x000fe2000f8e00ff */
[----:B------:R-:W-:Y:S06]  /*11b0*/  @!P0 BRA `(.L_x_10) ;  /* 0x0000003000c08947 */ /* 0x000fec0003800000 */
[----:B------:R-:W-:Y:S01]  /*11c0*/  VIADD R35, R0, 0xffffffc0 ;  /* 0xffffffc000237836 */ /* 0x000fe20000000000 */
[----:B------:R-:W0:Y:S01]  /*11d0*/  LDCU.128 UR8, c[0x3][URZ] ;  /* 0x00c00000ff0877ac */ /* 0x000e220008000c00 */
[----:B------:R-:W-:Y:S02]  /*11e0*/  IMAD.U32 R17, RZ, RZ, UR13 ;  /* 0x0000000dff117e24 */ /* 0x000fe4000f8e00ff */
[----:B------:R-:W-:Y:S01]  /*11f0*/  IMAD.U32 R27, RZ, RZ, UR12 ;  /* 0x0000000cff1b7e24 */ /* 0x000fe2000f8e00ff */
[----:B------:R-:W-:Y:S01]  /*1200*/  LEA.HI R35, R35, 0x1, RZ, 0x1a ;  /* 0x0000000123237811 */ /* 0x000fe200078fd0ff */
[----:B------:R-:W-:Y:S02]  /*1210*/  IMAD.U32 R37, RZ, RZ, UR15 ;  /* 0x0000000fff257e24 */ /* 0x000fe4000f8e00ff */
[----:B------:R-:W-:Y:S02]  /*1220*/  IMAD.U32 R18, RZ, RZ, UR14 ;  /* 0x0000000eff127e24 */ /* 0x000fe4000f8e00ff */
[----:B------:R-:W-:-:S02]  /*1230*/  IMAD.U32 R26, RZ, RZ, UR17 ;  /* 0x00000011ff1a7e24 */ /* 0x000fc4000f8e00ff */
[----:B------:R-:W-:Y:S02]  /*1240*/  IMAD.U32 R32, RZ, RZ, UR16 ;  /* 0x00000010ff207e24 */ /* 0x000fe4000f8e00ff */
[----:B------:R-:W-:Y:S02]  /*1250*/  IMAD.MOV.U32 R2, RZ, RZ, RZ ;  /* 0x000000ffff027224 */ /* 0x000fe400078e00ff */
[----:B----4-:R-:W-:Y:S02]  /*1260*/  IMAD.MOV.U32 R10, RZ, RZ, 0x40 ;  /* 0x00000040ff0a7424 */ /* 0x010fe400078e00ff */
[----:B------:R-:W-:Y:S01]  /*1270*/  IMAD.U32 R16, RZ, RZ, UR5 ;  /* 0x00000005ff107e24 */ /* 0x000fe2000f8e00ff */
[----:B------:R-:W-:Y:S01]  /*1280*/  UMOV UR5, URZ ;  /* 0x000000ff00057c82 */ /* 0x000fe20008000000 */
[----:B------:R-:W-:Y:S01]  /*1290*/  IMAD.U32 R33, RZ, RZ, UR4 ;  /* 0x00000004ff217e24 */ /* 0x000fe2000f8e00ff */
[----:B0-----:R-:W-:-:S06]  /*12a0*/  UMOV UR4, URZ ;  /* 0x000000ff00047c82 */ /* 0x001fcc0008000000 */
.L_x_11:
[----:B------:R-:W-:-:S05]  /*12b0*/  IMAD.IADD R40, R1, 0x1, R2 ;  /* 0x0000000101287824 */ /* 0x000fca00078e0202 */
[----:B------:R-:W2:Y:S04]  /*12c0*/  LDL.128 R4, [R40] ;  /* 0x0000000028047983 */ /* 0x000ea80000100c00 */
[----:B------:R-:W3:Y:S04]  /*12d0*/  LDL.128 R28, [R40+0x10] ;  /* 0x00001000281c7983 */ /* 0x000ee80000100c00 */
[----:B------:R-:W4:Y:S04]  /*12e0*/  LDL.128 R20, [R40+0x20] ;  /* 0x0000200028147983 */ /* 0x000f280000100c00 */
[----:B------:R0:W5:Y:S01]  /*12f0*/  LDL.128 R12, [R40+0x30] ;  /* 0x00003000280c7983 */ /* 0x0001620000100c00 */
[----:B--2---:R-:W-:-:S02]  /*1300*/  PRMT R2, R7, 0x7772, RZ ;  /* 0x0000777207027816 */ /* 0x004fc400000000ff */
[C---:B------:R-:W-:Y:S02]  /*1310*/  PRMT R34, R7.reuse, 0x7771, RZ ;  /* 0x0000777107227816 */ /* 0x040fe400000000ff */
[C---:B------:R-:W-:Y:S01]  /*1320*/  PRMT R43, R7.reuse, 0x7770, RZ ;  /* 0x00007770072b7816 */ /* 0x040fe200000000ff */
[----:B0-----:R-:W-:Y:S01]  /*1330*/  IMAD.U32 R40, R2, 0x10000, RZ ;  /* 0x0001000002287824 */ /* 0x001fe200078e00ff */
[----:B------:R-:W-:Y:S02]  /*1340*/  PRMT R7, R7, 0x7773, RZ ;  /* 0x0000777307077816 */ /* 0x000fe400000000ff */
[----:B------:R-:W-:Y:S02]  /*1350*/  PRMT R43, R43, 0x6540, R34 ;  /* 0x000065402b2b7816 */ /* 0x000fe40000000022 */
[C---:B------:R-:W-:Y:S01]  /*1360*/  PRMT R36, R6.reuse, 0x7771, RZ ;  /* 0x0000777106247816 */ /* 0x040fe200000000ff */
[----:B------:R-:W-:Y:S01]  /*1370*/  IMAD.SHL.U32 R7, R7, 0x1000000, RZ ;  /* 0x0100000007077824 */ /* 0x000fe200078e00ff */
[----:B------:R-:W-:-:S02]  /*1380*/  PRMT R41, R6, 0x7770, RZ ;  /* 0x0000777006297816 */ /* 0x000fc400000000ff */
[C---:B------:R-:W-:Y:S02]  /*1390*/  PRMT R38, R5.reuse, 0x7771, RZ ;  /* 0x0000777105267816 */ /* 0x040fe400000000ff */
[C---:B------:R-:W-:Y:S02]  /*13a0*/  PRMT R39, R5.reuse, 0x7770, RZ ;  /* 0x0000777005277816 */ /* 0x040fe400000000ff */
[----:B------:R-:W-:Y:S02]  /*13b0*/  PRMT R2, R6, 0x7772, RZ ;  /* 0x0000777206027816 */ /* 0x000fe400000000ff */
[----:B------:R-:W-:Y:S02]  /*13c0*/  PRMT R34, R5, 0x7772, RZ ;  /* 0x0000777205227816 */ /* 0x000fe400000000ff */
[----:B------:R-:W-:Y:S01]  /*13d0*/  PRMT R36, R41, 0x6540, R36 ;  /* 0x0000654029247816 */ /* 0x000fe20000000024 */
[----:B------:R-:W-:Y:S01]  /*13e0*/  IMAD.U32 R41, R2, 0x10000, RZ ;  /* 0x0001000002297824 */ /* 0x000fe200078e00ff */
[----:B------:R-:W-:Y:S01]  /*13f0*/  PRMT R38, R39, 0x6540, R38 ;  /* 0x0000654027267816 */ /* 0x000fe20000000026 */
[----:B------:R-:W-:Y:S01]  /*1400*/  IMAD.U32 R39, R34, 0x10000, RZ ;  /* 0x0001000022277824 */ /* 0x000fe200078e00ff */
[----:B------:R-:W-:-:S02]  /*1410*/  LOP3.LUT R40, R43, 0xff0000, R40, 0xf8, !PT ;  /* 0x00ff00002b287812 */ /* 0x000fc400078ef828 */
[----:B------:R-:W-:Y:S02]  /*1420*/  LOP3.LUT R41, R36, 0xff0000, R41, 0xf8, !PT ;  /* 0x00ff000024297812 */ /* 0x000fe400078ef829 */
[----:B------:R-:W-:Y:S02]  /*1430*/  LOP3.LUT R2, R40, R7, RZ, 0xfc, !PT ;  /* 0x0000000728027212 */ /* 0x000fe400078efcff */
[C---:B---3--:R-:W-:Y:S02]  /*1440*/  PRMT R7, R31.reuse, 0x7771, RZ ;  /* 0x000077711f077816 */ /* 0x048fe400000000ff */
[----:B------:R-:W-:Y:S02]  /*1450*/  PRMT R40, R31, 0x7770, RZ ;  /* 0x000077701f287816 */ /* 0x000fe400000000ff */
[----:B------:R-:W-:Y:S02]  /*1460*/  LOP3.LUT R38, R38, 0xff0000, R39, 0xf8, !PT ;  /* 0x00ff000026267812 */ /* 0x000fe400078ef827 */
[----:B------:R-:W-:-:S02]  /*1470*/  PRMT R34, R30, 0x7771, RZ ;  /* 0x000077711e227816 */ /* 0x000fc400000000ff */
[----:B------:R-:W-:Y:S02]  /*1480*/  PRMT R43, R30, 0x7770, RZ ;  /* 0x000077701e2b7816 */ /* 0x000fe400000000ff */
[C---:B------:R-:W-:Y:S02]  /*1490*/  PRMT R36, R29.reuse, 0x7771, RZ ;  /* 0x000077711d247816 */ /* 0x040fe400000000ff */
[----:B------:R-:W-:Y:S02]  /*14a0*/  PRMT R39, R29, 0x7770, RZ ;  /* 0x000077701d277816 */ /* 0x000fe400000000ff */
[----:B------:R-:W-:Y:S02]  /*14b0*/  PRMT R40, R40, 0x6540, R7 ;  /* 0x0000654028287816 */ /* 0x000fe40000000007 */
[----:B------:R-:W-:Y:S02]  /*14c0*/  PRMT R5, R5, 0x7773, RZ ;  /* 0x0000777305057816 */ /* 0x000fe400000000ff */
[----:B------:R-:W-:-:S02]  /*14d0*/  PRMT R7, R31, 0x7772, RZ ;  /* 0x000077721f077816 */ /* 0x000fc400000000ff */
[----:B------:R-:W-:Y:S01]  /*14e0*/  PRMT R43, R43, 0x6540, R34 ;  /* 0x000065402b2b7816 */ /* 0x000fe20000000022 */
[----:B------:R-:W-:Y:S01]  /*14f0*/  IMAD.SHL.U32 R5, R5, 0x1000000, RZ ;  /* 0x0100000005057824 */ /* 0x000fe200078e00ff */
[----:B------:R-:W-:Y:S01]  /*1500*/  PRMT R39, R39, 0x6540, R36 ;  /* 0x0000654027277816 */ /* 0x000fe20000000024 */
[----:B------:R-:W-:Y:S01]  /*1510*/  IMAD.U32 R7, R7, 0x10000, RZ ;  /* 0x0001000007077824 */ /* 0x000fe200078e00ff */
[----:B------:R-:W-:Y:S02]  /*1520*/  PRMT R6, R6, 0x7773, RZ ;  /* 0x0000777306067816 */ /* 0x000fe400000000ff */
[----:B------:R-:W-:Y:S02]  /*1530*/  PRMT R34, R30, 0x7772, RZ ;  /* 0x000077721e227816 */ /* 0x000fe400000000ff */
[----:B------:R-:W-:Y:S01]  /*1540*/  PRMT R36, R29, 0x7772, RZ ;  /* 0x000077721d247816 */ /* 0x000fe200000000ff */
[----:B------:R-:W-:Y:S01]  /*1550*/  IMAD.SHL.U32 R6, R6, 0x1000000, RZ ;  /* 0x0100000006067824 */ /* 0x000fe200078e00ff */
[----:B------:R-:W-:Y:S01]  /*1560*/  PRMT R31, R31, 0x7773, RZ ;  /* 0x000077731f1f7816 */ /* 0x000fe200000000ff */
[----:B------:R-:W-:Y:S01]  /*1570*/  IMAD.U32 R34, R34, 0x10000, RZ ;  /* 0x0001000022227824 */ /* 0x000fe200078e00ff */
[----:B------:R-:W-:Y:S01]  /*1580*/  LOP3.LUT R5, R38, R5, RZ, 0xfc, !PT ;  /* 0x0000000526057212 */ /* 0x000fe200078efcff */
[----:B------:R-:W-:Y:S01]  /*1590*/  IMAD.U32 R36, R36, 0x10000, RZ ;  /* 0x0001000024247824 */ /* 0x000fe200078e00ff */
[----:B------:R-:W-:Y:S01]  /*15a0*/  LOP3.LUT R7, R40, 0xff0000, R7, 0xf8, !PT ;  /* 0x00ff000028077812 */ /* 0x000fe200078ef807 */
[----:B------:R-:W-:Y:S01]  /*15b0*/  IMAD.SHL.U32 R38, R31, 0x1000000, RZ ;  /* 0x010000001f267824 */ /* 0x000fe200078e00ff */
[----:B----4-:R-:W-:-:S02]  /*15c0*/  PRMT R31, R21, 0x7771, RZ ;  /* 0x00007771151f7816 */ /* 0x010fc400000000ff */
[----:B------:R-:W-:Y:S02]  /*15d0*/  PRMT R40, R21, 0x7770, RZ ;  /* 0x0000777015287816 */ /* 0x000fe400000000ff */
[----:B------:R-:W-:Y:S02]  /*15e0*/  LOP3.LUT R6, R41, R6, RZ, 0xfc, !PT ;  /* 0x0000000629067212 */ /* 0x000fe400078efcff */
[----:B------:R-:W-:Y:S02]  /*15f0*/  LOP3.LUT R43, R43, 0xff0000, R34, 0xf8, !PT ;  /* 0x00ff00002b2b7812 */ /* 0x000fe400078ef822 */
[----:B------:R-:W-:Y:S02]  /*1600*/  LOP3.LUT R39, R39, 0xff0000, R36, 0xf8, !PT ;  /* 0x00ff000027277812 */ /* 0x000fe400078ef824 */
[C---:B------:R-:W-:Y:S02]  /*1610*/  PRMT R34, R23.reuse, 0x7771, RZ ;  /* 0x0000777117227816 */ /* 0x040fe400000000ff */
[----:B------:R-:W-:-:S02]  /*1620*/  PRMT R45, R23, 0x7770, RZ ;  /* 0x00007770172d7816 */ /* 0x000fc400000000ff */
[C---:B------:R-:W-:Y:S02]  /*1630*/  PRMT R36, R22.reuse, 0x7771, RZ ;  /* 0x0000777116247816 */ /* 0x040fe400000000ff */
[----:B------:R-:W-:Y:S02]  /*1640*/  PRMT R41, R22, 0x7770, RZ ;  /* 0x0000777016297816 */ /* 0x000fe400000000ff */
[----:B------:R-:W-:Y:S02]  /*1650*/  PRMT R40, R40, 0x6540, R31 ;  /* 0x0000654028287816 */ /* 0x000fe4000000001f */
[----:B------:R-:W-:Y:S02]  /*1660*/  PRMT R31, R23, 0x7772, RZ ;  /* 0x00007772171f7816 */ /* 0x000fe400000000ff */
[----:B------:R-:W-:Y:S02]  /*1670*/  PRMT R45, R45, 0x6540, R34 ;  /* 0x000065402d2d7816 */ /* 0x000fe40000000022 */
[----:B------:R-:W-:-:S02]  /*1680*/  PRMT R41, R41, 0x6540, R36 ;  /* 0x0000654029297816 */ /* 0x000fc40000000024 */
[C---:B------:R-:W-:Y:S02]  /*1690*/  PRMT R34, R22.reuse, 0x7772, RZ ;  /* 0x0000777216227816 */ /* 0x040fe400000000ff */
[----:B------:R-:W-:Y:S02]  /*16a0*/  PRMT R36, R21, 0x7772, RZ ;  /* 0x0000777215247816 */ /* 0x000fe400000000ff */
[----:B------:R-:W-:Y:S01]  /*16b0*/  LOP3.LUT R7, R7, R38, RZ, 0xfc, !PT ;  /* 0x0000002607077212 */ /* 0x000fe200078efcff */
[----:B------:R-:W-:Y:S01]  /*16c0*/  IMAD.U32 R38, R31, 0x10000, RZ ;  /* 0x000100001f267824 */ /* 0x000fe200078e00ff */
[----:B------:R-:W-:Y:S01]  /*16d0*/  PRMT R22, R22, 0x7773, RZ ;  /* 0x0000777316167816 */ /* 0x000fe200000000ff */
[----:B------:R-:W-:Y:S01]  /*16e0*/  IMAD.U32 R34, R34, 0x10000, RZ ;  /* 0x0001000022227824 */ /* 0x000fe200078e00ff */
[----:B------:R-:W-:Y:S01]  /*16f0*/  PRMT R21, R21, 0x7773, RZ ;  /* 0x0000777315157816 */ /* 0x000fe200000000ff */
[----:B------:R-:W-:Y:S01]  /*1700*/  IMAD.U32 R31, R36, 0x10000, RZ ;  /* 0x00010000241f7824 */ /* 0x000fe200078e00ff */
[----:B------:R-:W-:Y:S01]  /*1710*/  LOP3.LUT R45, R45, 0xff0000, R38, 0xf8, !PT ;  /* 0x00ff00002d2d7812 */ /* 0x000fe200078ef826 */
[----:B------:R-:W-:Y:S01]  /*1720*/  IMAD.SHL.U32 R38, R22, 0x1000000, RZ ;  /* 0x0100000016267824 */ /* 0x000fe200078e00ff */
[----:B------:R-:W-:Y:S01]  /*1730*/  PRMT R29, R29, 0x7773, RZ ;  /* 0x000077731d1d7816 */ /* 0x000fe200000000ff */
[----:B------:R-:W-:Y:S01]  /*1740*/  IMAD.SHL.U32 R36, R21, 0x1000000, RZ ;  /* 0x0100000015247824 */ /* 0x000fe200078e00ff */
[----:B------:R-:W-:-:S02]  /*1750*/  PRMT R23, R23, 0x7773, RZ ;  /* 0x0000777317177816 */ /* 0x000fc400000000ff */
[----:B------:R-:W-:Y:S01]  /*1760*/  LOP3.LUT R41, R41, 0xff0000, R34, 0xf8, !PT ;  /* 0x00ff000029297812 */ /* 0x000fe200078ef822 */
[----:B------:R-:W-:Y:S01]  /*1770*/  IMAD.SHL.U32 R34, R29, 0x1000000, RZ ;  /* 0x010000001d227824 */ /* 0x000fe200078e00ff */
[----:B------:R-:W-:Y:S01]  /*1780*/  LOP3.LUT R31, R40, 0xff0000, R31, 0xf8, !PT ;  /* 0x00ff0000281f7812 */ /* 0x000fe200078ef81f */
[----:B------:R-:W-:Y:S01]  /*1790*/  IMAD.SHL.U32 R40, R23, 0x1000000, RZ ;  /* 0x0100000017287824 */ /* 0x000fe200078e00ff */
[----:B------:R-:W-:Y:S02]  /*17a0*/  LOP3.LUT R23, R41, R38, RZ, 0xfc, !PT ;  /* 0x0000002629177212 */ /* 0x000fe400078efcff */
[----:B------:R-:W-:Y:S02]  /*17b0*/  LOP3.LUT R29, R31, R36, RZ, 0xfc, !PT ;  /* 0x000000241f1d7212 */ /* 0x000fe400078efcff */
[C---:B-----5:R-:W-:Y:S02]  /*17c0*/  PRMT R31, R15.reuse, 0x7771, RZ ;  /* 0x000077710f1f7816 */ /* 0x060fe400000000ff */
[----:B------:R-:W-:-:S02]  /*17d0*/  PRMT R38, R15, 0x7770, RZ ;  /* 0x000077700f267816 */ /* 0x000fc400000000ff */
[----:B------:R-:W-:Y:S02]  /*17e0*/  LOP3.LUT R21, R39, R34, RZ, 0xfc, !PT ;  /* 0x0000002227157212 */ /* 0x000fe400078efcff */
[----:B------:R-:W-:Y:S02]  /*17f0*/  PRMT R38, R38, 0x6540, R31 ;  /* 0x0000654026267816 */ /* 0x000fe4000000001f */
[C---:B------:R-:W-:Y:S02]  /*1800*/  PRMT R36, R13.reuse, 0x7771, RZ ;  /* 0x000077710d247816 */ /* 0x040fe400000000ff */
[----:B------:R-:W-:Y:S02]  /*1810*/  PRMT R39, R13, 0x7770, RZ ;  /* 0x000077700d277816 */ /* 0x000fe400000000ff */
[----:B------:R-:W-:Y:S02]  /*1820*/  PRMT R31, R15, 0x7772, RZ ;  /* 0x000077720f1f7816 */ /* 0x000fe400000000ff */
[----:B------:R-:W-:-:S02]  /*1830*/  PRMT R34, R14, 0x7771, RZ ;  /* 0x000077710e227816 */ /* 0x000fc400000000ff */
[C---:B------:R-:W-:Y:S02]  /*1840*/  PRMT R41, R14.reuse, 0x7770, RZ ;  /* 0x000077700e297816 */ /* 0x040fe400000000ff */
[----:B------:R-:W-:Y:S01]  /*1850*/  PRMT R36, R39, 0x6540, R36 ;  /* 0x0000654027247816 */ /* 0x000fe20000000024 */
[----:B------:R-:W-:Y:S01]  /*1860*/  IMAD.U32 R39, R31, 0x10000, RZ ;  /* 0x000100001f277824 */ /* 0x000fe200078e00ff */
[----:B------:R-:W-:Y:S02]  /*1870*/  PRMT R15, R15, 0x7773, RZ ;  /* 0x000077730f0f7816 */ /* 0x000fe400000000ff */
[----:B------:R-:W-:Y:S02]  /*1880*/  PRMT R41, R41, 0x6540, R34 ;  /* 0x0000654029297816 */ /* 0x000fe40000000022 */
[----:B------:R-:W-:Y:S01]  /*1890*/  PRMT R34, R14, 0x7772, RZ ;  /* 0x000077720e227816 */ /* 0x000fe200000000ff */
[----:B------:R-:W-:Y:S01]  /*18a0*/  IMAD.SHL.U32 R15, R15, 0x1000000, RZ ;  /* 0x010000000f0f7824 */ /* 0x000fe200078e00ff */
[----:B------:R-:W-:-:S02]  /*18b0*/  LOP3.LUT R38, R38, 0xff0000, R39, 0xf8, !PT ;  /* 0x00ff000026267812 */ /* 0x000fc400078ef827 */
[----:B------:R-:W-:Y:S01]  /*18c0*/  IADD3 R32, PT, PT, R27, R32, R4 ;  /* 0x000000201b207210 */ /* 0x000fe20007ffe004 */
[----:B------:R-:W-:Y:S01]  /*18d0*/  IMAD.U32 R34, R34, 0x10000, RZ ;  /* 0x0001000022227824 */ /* 0x000fe200078e00ff */
[----:B------:R-:W-:Y:S02]  /*18e0*/  PRMT R31, R13, 0x7772, RZ ;  /* 0x000077720d1f7816 */ /* 0x000fe400000000ff */
[----:B------:R-:W-:Y:S02]  /*18f0*/  LOP3.LUT R15, R38, R15, RZ, 0xfc, !PT ;  /* 0x0000000f260f7212 */ /* 0x000fe400078efcff */
[----:B------:R-:W-:Y:S01]  /*1900*/  IADD3 R38, PT, PT, R33, R18, R28 ;  /* 0x0000001221267210 */ /* 0x000fe20007ffe01c */
[----:B------:R-:W-:Y:S01]  /*1910*/  IMAD.U32 R31, R31, 0x10000, RZ ;  /* 0x000100001f1f7824 */ /* 0x000fe200078e00ff */
[----:B------:R-:W-:Y:S01]  /*1920*/  LOP3.LUT R18, R32, UR4, RZ, 0x3c, !PT ;  /* 0x0000000420127c12 */ /* 0x000fe2000f8e3cff */
[----:B------:R-:W-:Y:S01]  /*1930*/  UIADD3 UR4, UP0, UPT, UR4, 0x1, URZ ;  /* 0x0000000104047890 */ /* 0x000fe2000ff1e0ff */
[----:B------:R-:W-:-:S02]  /*1940*/  PRMT R30, R30, 0x7773, RZ ;  /* 0x000077731e1e7816 */ /* 0x000fc400000000ff */
[----:B------:R-:W-:Y:S02]  /*1950*/  PRMT R14, R14, 0x7773, RZ ;  /* 0x000077730e0e7816 */ /* 0x000fe400000000ff */
[----:B------:R-:W-:Y:S01]  /*1960*/  LOP3.LUT R34, R41, 0xff0000, R34, 0xf8, !PT ;  /* 0x00ff000029227812 */ /* 0x000fe200078ef822 */
[----:B------:R-:W-:Y:S01]  /*1970*/  IMAD.SHL.U32 R30, R30, 0x1000000, RZ ;  /* 0x010000001e1e7824 */ /* 0x000fe200078e00ff */
[----:B------:R-:W-:Y:S01]  /*1980*/  LOP3.LUT R41, R38, 0x40, RZ, 0x3c, !PT ;  /* 0x0000004026297812 */ /* 0x000fe200078e3cff */
[----:B------:R-:W-:Y:S01]  /*1990*/  IMAD.SHL.U32 R39, R14, 0x1000000, RZ ;  /* 0x010000000e277824 */ /* 0x000fe200078e00ff */
[----:B------:R-:W-:Y:S02]  /*19a0*/  SHF.L.W.U32.HI R18, R18, 0x10, R18 ;  /* 0x0000001012127819 */ /* 0x000fe40000010e12 */
[----:B------:R-:W-:Y:S02]  /*19b0*/  PRMT R13, R13, 0x7773, RZ ;  /* 0x000077730d0d7816 */ /* 0x000fe400000000ff */
[----:B------:R-:W-:-:S02]  /*19c0*/  SHF.L.W.U32.HI R41, R38, 0x10, R41 ;  /* 0x0000001026297819 */ /* 0x000fc40000010e29 */
[----:B------:R-:W-:Y:S01]  /*19d0*/  LOP3.LUT R31, R36, 0xff0000, R31, 0xf8, !PT ;  /* 0x00ff0000241f7812 */ /* 0x000fe200078ef81f */
[----:B------:R-:W-:Y:S01]  /*19e0*/  VIADD R36, R18, UR8 ;  /* 0x0000000812247c36 */ /* 0x000fe20008000000 */
[----:B------:R-:W-:Y:S01]  /*19f0*/  LOP3.LUT R30, R43, R30, RZ, 0xfc, !PT ;  /* 0x0000001e2b1e7212 */ /* 0x000fe200078efcff */
[----:B------:R-:W-:Y:S01]  /*1a00*/  IMAD.SHL.U32 R14, R13, 0x1000000, RZ ;  /* 0x010000000d0e7824 */ /* 0x000fe200078e00ff */
[----:B------:R-:W-:Y:S01]  /*1a10*/  LOP3.LUT R13, R34, R39, RZ, 0xfc, !PT ;  /* 0x00000027220d7212 */ /* 0x000fe200078efcff */
[----:B------:R-:W-:Y:S01]  /*1a20*/  VIADD R34, R41, UR10 ;  /* 0x0000000a29227c36 */ /* 0x000fe20008000000 */
[----:B------:R-:W-:Y:S02]  /*1a30*/  LOP3.LUT R22, R45, R40, RZ, 0xfc, !PT ;  /* 0x000000282d167212 */ /* 0x000fe400078efcff */
[----:B------:R-:W-:Y:S02]  /*1a40*/  LOP3.LUT R27, R27, R36, RZ, 0x3c, !PT ;  /* 0x000000241b1b7212 */ /* 0x000fe400078e3cff */
[----:B------:R-:W-:-:S02]  /*1a50*/  IADD3 R40, PT, PT, R16, R37, R30 ;  /* 0x0000002510287210 */ /* 0x000fc40007ffe01e */
[----:B------:R-:W-:Y:S02]  /*1a60*/  IADD3 R39, PT, PT, R17, R26, R6 ;  /* 0x0000001a11277210 */ /* 0x000fe40007ffe006 */
[----:B------:R-:W-:Y:S02]  /*1a70*/  LOP3.LUT R33, R33, R34, RZ, 0x3c, !PT ;  /* 0x0000002221217212 */ /* 0x000fe400078e3cff */
[----:B------:R-:W-:Y:S02]  /*1a80*/  SHF.L.W.U32.HI R27, R27, 0x14, R27 ;  /* 0x000000141b1b7819 */ /* 0x000fe40000010e1b */
[----:B------:R-:W-:Y:S02]  /*1a90*/  SHF.L.W.U32.HI R42, R40, 0x10, R40 ;  /* 0x00000010282a7819 */ /* 0x000fe40000010e28 */
[----:B------:R-:W-:Y:S01]  /*1aa0*/  LOP3.LUT R26, R39, UR5, RZ, 0x3c, !PT ;  /* 0x00000005271a7c12 */ /* 0x000fe2000f8e3cff */
[----:B------:R-:W-:Y:S01]  /*1ab0*/  UIADD3.X UR5, UPT, UPT, URZ, UR5, URZ, UP0, !UPT ;  /* 0x00000005ff057290 */ /* 0x000fe200087fe4ff */
[----:B------:R-:W-:Y:S01]  /*1ac0*/  LOP3.LUT R14, R31, R14, RZ, 0xfc, !PT ;  /* 0x0000000e1f0e7212 */ /* 0x000fe200078efcff */
[----:B------:R-:W-:Y:S01]  /*1ad0*/  VIADD R43, R42, UR11 ;  /* 0x0000000b2a2b7c36 */ /* 0x000fe20008000000 */
[----:B------:R-:W-:-:S02]  /*1ae0*/  SHF.L.W.U32.HI R37, R33, 0x14, R33 ;  /* 0x0000001421257819 */ /* 0x000fc40000010e21 */
[----:B------:R-:W-:Y:S02]  /*1af0*/  IADD3 R31, PT, PT, R32, R27, R5 ;  /* 0x0000001b201f7210 */ /* 0x000fe40007ffe005 */
[----:B------:R-:W-:Y:S02]  /*1b00*/  SHF.L.W.U32.HI R26, R26, 0x10, R26 ;  /* 0x000000101a1a7819 */ /* 0x000fe40000010e1a */
[----:B------:R-:W-:Y:S02]  /*1b10*/  IADD3 R38, PT, PT, R38, R37, R21 ;  /* 0x0000002526267210 */ /* 0x000fe40007ffe015 */
[----:B------:R-:W-:Y:S01]  /*1b20*/  LOP3.LUT R18, R18, R31, RZ, 0x3c, !PT ;  /* 0x0000001f12127212 */ /* 0x000fe200078e3cff */
[----:B------:R-:W-:Y:S01]  /*1b30*/  VIADD R32, R26, UR9 ;  /* 0x000000091a207c36 */ /* 0x000fe20008000000 */
[----:B------:R-:W-:Y:S02]  /*1b40*/  LOP3.LUT R16, R16, R43, RZ, 0x3c, !PT ;  /* 0x0000002b10107212 */ /* 0x000fe400078e3cff */
[----:B------:R-:W-:-:S02]  /*1b50*/  LOP3.LUT R41, R41, R38, RZ, 0x3c, !PT ;  /* 0x0000002629297212 */ /* 0x000fc400078e3cff */
[----:B------:R-:W-:Y:S02]  /*1b60*/  SHF.L.W.U32.HI R33, R18, 0x18, R18 ;  /* 0x0000001812217819 */ /* 0x000fe40000010e12 */
[----:B------:R-:W-:Y:S02]  /*1b70*/  SHF.L.W.U32.HI R44, R16, 0x14, R16 ;  /* 0x00000014102c7819 */ /* 0x000fe40000010e10 */
[----:B------:R-:W-:Y:S01]  /*1b80*/  SHF.L.W.U32.HI R41, R41, 0x18, R41 ;  /* 0x0000001829297819 */ /* 0x000fe20000010e29 */
[----:B------:R-:W-:Y:S01]  /*1b90*/  IMAD.IADD R36, R36, 0x1, R33 ;  /* 0x0000000124247824 */ /* 0x000fe200078e0221 */
[----:B------:R-:W-:Y:S02]  /*1ba0*/  LOP3.LUT R17, R17, R32, RZ, 0x3c, !PT ;  /* 0x0000002011117212 */ /* 0x000fe400078e3cff */
[----:B------:R-:W-:Y:S01]  /*1bb0*/  IADD3 R45, PT, PT, R40, R44, R7 ;  /* 0x0000002c282d7210 */ /* 0x000fe20007ffe007 */
[----:B------:R-:W-:Y:S01]  /*1bc0*/  IMAD.IADD R34, R34, 0x1, R41 ;  /* 0x0000000122227824 */ /* 0x000fe200078e0229 */
[----:B------:R-:W-:-:S02]  /*1bd0*/  SHF.L.W.U32.HI R17, R17, 0x14, R17 ;  /* 0x0000001411117819 */ /* 0x000fc40000010e11 */
[----:B------:R-:W-:Y:S02]  /*1be0*/  LOP3.LUT R27, R27, R36, RZ, 0x3c, !PT ;  /* 0x000000241b1b7212 */ /* 0x000fe400078e3cff */
[----:B------:R-:W-:Y:S02]  /*1bf0*/  LOP3.LUT R42, R42, R45, RZ, 0x3c, !PT ;  /* 0x0000002d2a2a7212 */ /* 0x000fe400078e3cff */
[----:B------:R-:W-:Y:S02]  /*1c00*/  IADD3 R39, PT, PT, R39, R17, R2 ;  /* 0x0000001127277210 */ /* 0x000fe40007ffe002 */
[----:B------:R-:W-:Y:S02]  /*1c10*/  LOP3.LUT R37, R37, R34, RZ, 0x3c, !PT ;  /* 0x0000002225257212 */ /* 0x000fe400078e3cff */
[----:B------:R-:W-:Y:S02]  /*1c20*/  SHF.L.W.U32.HI R16, R27, 0x19, R27 ;  /* 0x000000191b107819 */ /* 0x000fe40000010e1b */
[----:B------:R-:W-:-:S02]  /*1c30*/  SHF.L.W.U32.HI R42, R42, 0x18, R42 ;  /* 0x000000182a2a7819 */ /* 0x000fc40000010e2a */
[----:B------:R-:W-:Y:S02]  /*1c40*/  LOP3.LUT R26, R26, R39, RZ, 0x3c, !PT ;  /* 0x000000271a1a7212 */ /* 0x000fe400078e3cff */
[----:B------:R-:W-:Y:S01]  /*1c50*/  SHF.L.W.U32.HI R18, R37, 0x19, R37 ;  /* 0x0000001925127819 */ /* 0x000fe20000010e25 */
[----:B------:R-:W-:Y:S01]  /*1c60*/  IMAD.IADD R43, R43, 0x1, R42 ;  /* 0x000000012b2b7824 */ /* 0x000fe200078e022a */
[----:B------:R-:W-:Y:S02]  /*1c70*/  IADD3 R40, PT, PT, R16, R45, R13 ;  /* 0x0000002d10287210 */ /* 0x000fe40007ffe00d */
[----:B------:R-:W-:Y:S02]  /*1c80*/  SHF.L.W.U32.HI R27, R26, 0x18, R26 ;  /* 0x000000181a1b7819 */ /* 0x000fe40000010e1a */
[----:B------:R-:W-:Y:S02]  /*1c90*/  IADD3 R39, PT, PT, R18, R39, R23 ;  /* 0x0000002712277210 */ /* 0x000fe40007ffe017 */
[----:B------:R-:W-:Y:S01]  /*1ca0*/  LOP3.LUT R41, R41, R40, RZ, 0x3c, !PT ;  /* 0x0000002829297212 */ /* 0x000fe200078e3cff */
[----:B------:R-:W-:Y:S01]  /*1cb0*/  IMAD.IADD R32, R32, 0x1, R27 ;  /* 0x0000000120207824 */ /* 0x000fe200078e021b */
[----:B------:R-:W-:-:S02]  /*1cc0*/  LOP3.LUT R44, R44, R43, RZ, 0x3c, !PT ;  /* 0x0000002b2c2c7212 */ /* 0x000fc400078e3cff */
[----:B------:R-:W-:Y:S02]  /*1cd0*/  LOP3.LUT R26, R33, R39, RZ, 0x3c, !PT ;  /* 0x00000027211a7212 */ /* 0x000fe400078e3cff */
        /* <DEDUP_REMOVED lines=38> */
[-C--:B------:R-:W-:Y:S02]  /*1f40*/  LOP3.LUT R27, R27, R31.reuse, RZ, 0x3c, !PT ;  /* 0x0000001f1b1b7212 */ /* 0x080fe400078e3cff */
        /* <DEDUP_REMOVED lines=59> */
[----:B------:R-:W-:Y:S02]  /*2300*/  SHF.L.W.U32.HI R31, R31, 0x10, R31 ;  /* 0x000000101f1f7819 */ /* 0x000fe40000010e1f */
[----:B------:R-:W-:Y:S01]  /*2310*/  LOP3.LUT R16, R16, R45, RZ, 0x3c, !PT ;  /* 0x0000002d10107212 */ /* 0x000fe200078e3cff */
[----:B------:R-:W-:Y:S01]  /*2320*/  IMAD.IADD R45, R45, 0x1, R42 ;  /* 0x000000012d2d7824 */ /* 0x000fe200078e022a */
        /* <DEDUP_REMOVED lines=69> */
[----:B------:R-:W-:Y:S01]  /*2780*/  LOP3.LUT R27, R27, R16, RZ, 0x3c, !PT ;  /* 0x000000101b1b7212 */ /* 0x000fe200078e3cff */
[----:B------:R-:W-:Y:S01]  /*2790*/  IMAD.IADD R42, R42, 0x1, R31 ;  /* 0x000000012a2a7824 */ /* 0x000fe200078e021f */
[----:B------:R-:W-:Y:S02]  /*27a0*/  SHF.L.W.U32.HI R18, R18, 0x18, R18 ;  /* 0x0000001812127819 */ /* 0x000fe40000010e12 */
[----:B------:R-:W-:-:S02]  /*27b0*/  IADD3 R43, PT, PT, R43, R26, R13 ;  /* 0x0000001a2b2b7210 */ /* 0x000fc40007ffe00d */
[----:B------:R-:W-:Y:S01]  /*27c0*/  SHF.L.W.U32.HI R27, R27, 0x14, R27 ;  /* 0x000000141b1b7819 */ /* 0x000fe20000010e1b */
[----:B------:R-:W-:Y:S01]  /*27d0*/  IMAD.IADD R39, R39, 0x1, R18 ;  /* 0x0000000127277824 */ /* 0x000fe200078e0212 */
[----:B------:R-:W-:Y:S02]  /*27e0*/  LOP3.LUT R41, R41, R42, RZ, 0x3c, !PT ;  /* 0x0000002a29297212 */ /* 0x000fe400078e3cff */
[----:B------:R-:W-:Y:S02]  /*27f0*/  LOP3.LUT R34, R34, R43, RZ, 0x3c, !PT ;  /* 0x0000002b22227212 */ /* 0x000fe400078e3cff */
[----:B------:R-:W-:Y:S02]  /*2800*/  IADD3 R37, PT, PT, R37, R27, R12 ;  /* 0x0000001b25257210 */ /* 0x000fe40007ffe00c */
[----:B------:R-:W-:Y:S02]  /*2810*/  LOP3.LUT R32, R32, R39, RZ, 0x3c, !PT ;  /* 0x0000002720207212 */ /* 0x000fe400078e3cff */
[----:B------:R-:W-:-:S02]  /*2820*/  SHF.L.W.U32.HI R41, R41, 0x19, R41 ;  /* 0x0000001929297819 */ /* 0x000fc40000010e29 */
[----:B------:R-:W-:Y:S02]  /*2830*/  SHF.L.W.U32.HI R34, R34, 0x18, R34 ;  /* 0x0000001822227819 */ /* 0x000fe40000010e22 */
[----:B------:R-:W-:Y:S02]  /*2840*/  LOP3.LUT R36, R36, R37, RZ, 0x3c, !PT ;  /* 0x0000002524247212 */ /* 0x000fe400078e3cff */
[----:B------:R-:W-:Y:S01]  /*2850*/  SHF.L.W.U32.HI R32, R32, 0x19, R32 ;  /* 0x0000001920207819 */ /* 0x000fe20000010e20 */
[----:B------:R-:W-:Y:S01]  /*2860*/  IMAD.IADD R47, R47, 0x1, R34 ;  /* 0x000000012f2f7824 */ /* 0x000fe200078e0222 */
[----:B------:R-:W-:Y:S02]  /*2870*/  IADD3 R43, PT, PT, R41, R43, R20 ;  /* 0x0000002b292b7210 */ /* 0x000fe40007ffe014 */
[----:B------:R-:W-:Y:S02]  /*2880*/  SHF.L.W.U32.HI R33, R36, 0x18, R36 ;  /* 0x0000001824217819 */ /* 0x000fe40000010e24 */
[----:B------:R-:W-:-:S02]  /*2890*/  IADD3 R37, PT, PT, R32, R37, R29 ;  /* 0x0000002520257210 */ /* 0x000fc40007ffe01d */
[----:B------:R-:W-:Y:S01]  /*28a0*/  LOP3.LUT R18, R18, R43, RZ, 0x3c, !PT ;  /* 0x0000002b12127212 */ /* 0x000fe200078e3cff */
[----:B------:R-:W-:Y:S01]  /*28b0*/  IMAD.IADD R16, R16, 0x1, R33 ;  /* 0x0000000110107824 */ /* 0x000fe200078e0221 */
[----:B------:R-:W-:Y:S02]  /*28c0*/  LOP3.LUT R26, R26, R47, RZ, 0x3c, !PT ;  /* 0x0000002f1a1a7212 */ /* 0x000fe400078e3cff */
[----:B------:R-:W-:Y:S02]  /*28d0*/  LOP3.LUT R31, R31, R37, RZ, 0x3c, !PT ;  /* 0x000000251f1f7212 */ /* 0x000fe400078e3cff */
[----:B------:R-:W-:Y:S02]  /*28e0*/  SHF.L.W.U32.HI R45, R18, 0x10, R18 ;  /* 0x00000010122d7819 */ /* 0x000fe40000010e12 */
[----:B------:R-:W-:Y:S02]  /*28f0*/  SHF.L.W.U32.HI R26, R26, 0x19, R26 ;  /* 0x000000191a1a7819 */ /* 0x000fe40000010e1a */
[----:B------:R-:W-:Y:S01]  /*2900*/  LOP3.LUT R27, R27, R16, RZ, 0x3c, !PT ;  /* 0x000000101b1b7212 */ /* 0x000fe200078e3cff */
[----:B------:R-:W-:Y:S01]  /*2910*/  IMAD.IADD R40, R16, 0x1, R45 ;  /* 0x0000000110287824 */ /* 0x000fe200078e022d */
[----:B------:R-:W-:-:S02]  /*2920*/  SHF.L.W.U32.HI R18, R31, 0x10, R31 ;  /* 0x000000101f127819 */ /* 0x000fc40000010e1f */
[----:B------:R-:W-:Y:S02]  /*2930*/  IADD3 R36, PT, PT, R26, R49, R22 ;  /* 0x000000311a247210 */ /* 0x000fe40007ffe016 */
[----:B------:R-:W-:Y:S01]  /*2940*/  SHF.L.W.U32.HI R27, R27, 0x19, R27 ;  /* 0x000000191b1b7819 */ /* 0x000fe20000010e1b */
[----:B------:R-:W-:Y:S01]  /*2950*/  IMAD.IADD R47, R47, 0x1, R18 ;  /* 0x000000012f2f7824 */ /* 0x000fe200078e0212 */
[----:B------:R-:W-:Y:S02]  /*2960*/  LOP3.LUT R41, R41, R40, RZ, 0x3c, !PT ;  /* 0x0000002829297212 */ /* 0x000fe400078e3cff */
[----:B------:R-:W-:Y:S02]  /*2970*/  LOP3.LUT R33, R33, R36, RZ, 0x3c, !PT ;  /* 0x0000002421217212 */ /* 0x000fe400078e3cff */
[----:B------:R-:W-:Y:S02]  /*2980*/  IADD3 R17, PT, PT, R27, R17, R30 ;  /* 0x000000111b117210 */ /* 0x000fe40007ffe01e */
[----:B------:R-:W-:-:S02]  /*2990*/  LOP3.LUT R32, R32, R47, RZ, 0x3c, !PT ;  /* 0x0000002f20207212 */ /* 0x000fc400078e3cff */
[----:B------:R-:W-:Y:S02]  /*29a0*/  SHF.L.W.U32.HI R44, R41, 0x14, R41 ;  /* 0x00000014292c7819 */ /* 0x000fe40000010e29 */
[----:B------:R-:W-:Y:S02]  /*29b0*/  SHF.L.W.U32.HI R33, R33, 0x10, R33 ;  /* 0x0000001021217819 */ /* 0x000fe40000010e21 */
[----:B------:R-:W-:Y:S02]  /*29c0*/  LOP3.LUT R34, R34, R17, RZ, 0x3c, !PT ;  /* 0x0000001122227212 */ /* 0x000fe400078e3cff */
[----:B------:R-:W-:Y:S01]  /*29d0*/  SHF.L.W.U32.HI R32, R32, 0x14, R32 ;  /* 0x0000001420207819 */ /* 0x000fe20000010e20 */
[----:B------:R-:W-:Y:S01]  /*29e0*/  IMAD.IADD R31, R42, 0x1, R33 ;  /* 0x000000012a1f7824 */ /* 0x000fe200078e0221 */
[----:B------:R-:W-:Y:S02]  /*29f0*/  IADD3 R43, PT, PT, R43, R44, R5 ;  /* 0x0000002c2b2b7210 */ /* 0x000fe40007ffe005 */
[----:B------:R-:W-:-:S02]  /*2a00*/  SHF.L.W.U32.HI R34, R34, 0x10, R34 ;  /* 0x0000001022227819 */ /* 0x000fc40000010e22 */
[----:B------:R-:W-:Y:S02]  /*2a10*/  IADD3 R37, PT, PT, R37, R32, R4 ;  /* 0x0000002025257210 */ /* 0x000fe40007ffe004 */
[----:B------:R-:W-:Y:S01]  /*2a20*/  LOP3.LUT R45, R45, R43, RZ, 0x3c, !PT ;  /* 0x0000002b2d2d7212 */ /* 0x000fe200078e3cff */
[----:B------:R-:W-:Y:S01]  /*2a30*/  IMAD.IADD R16, R39, 0x1, R34 ;  /* 0x0000000127107824 */ /* 0x000fe200078e0222 */
[----:B------:R-:W-:Y:S02]  /*2a40*/  LOP3.LUT R26, R26, R31, RZ, 0x3c, !PT ;  /* 0x0000001f1a1a7212 */ /* 0x000fe400078e3cff */
[----:B------:R-:W-:Y:S02]  /*2a50*/  LOP3.LUT R18, R18, R37, RZ, 0x3c, !PT ;  /* 0x0000002512127212 */ /* 0x000fe400078e3cff */
[----:B------:R-:W-:Y:S02]  /*2a60*/  SHF.L.W.U32.HI R45, R45, 0x18, R45 ;  /* 0x000000182d2d7819 */ /* 0x000fe40000010e2d */
[----:B------:R-:W-:-:S02]  /*2a70*/  SHF.L.W.U32.HI R38, R26, 0x14, R26 ;  /* 0x000000141a267819 */ /* 0x000fc40000010e1a */
[----:B------:R-:W-:Y:S01]  /*2a80*/  LOP3.LUT R27, R27, R16, RZ, 0x3c, !PT ;  /* 0x000000101b1b7212 */ /* 0x000fe200078e3cff */
[----:B------:R-:W-:Y:S01]  /*2a90*/  IMAD.IADD R39, R40, 0x1, R45 ;  /* 0x0000000128277824 */ /* 0x000fe200078e022d */
[----:B------:R-:W-:Y:S02]  /*2aa0*/  SHF.L.W.U32.HI R26, R18, 0x18, R18 ;  /* 0x00000018121a7819 */ /* 0x000fe40000010e12 */
[----:B------:R-:W-:Y:S02]  /*2ab0*/  SHF.L.W.U32.HI R18, R27, 0x14, R27 ;  /* 0x000000141b127819 */ /* 0x000fe40000010e1b */
[----:B------:R-:W-:Y:S01]  /*2ac0*/  IADD3 R36, PT, PT, R36, R38, R15 ;  /* 0x0000002624247210 */ /* 0x000fe20007ffe00f */
[----:B------:R-:W-:Y:S01]  /*2ad0*/  IMAD.IADD R47, R47, 0x1, R26 ;  /* 0x000000012f2f7824 */ /* 0x000fe200078e021a */
[----:B------:R-:W-:Y:S02]  /*2ae0*/  LOP3.LUT R44, R44, R39, RZ, 0x3c, !PT ;  /* 0x000000272c2c7212 */ /* 0x000fe400078e3cff */
[----:B------:R-:W-:-:S02]  /*2af0*/  IADD3 R17, PT, PT, R17, R18, R21 ;  /* 0x0000001211117210 */ /* 0x000fc40007ffe015 */
[----:B------:R-:W-:Y:S02]  /*2b00*/  LOP3.LUT R33, R33, R36, RZ, 0x3c, !PT ;  /* 0x0000002421217212 */ /* 0x000fe400078e3cff */
[----:B------:R-:W-:Y:S02]  /*2b10*/  LOP3.LUT R32, R32, R47, RZ, 0x3c, !PT ;  /* 0x0000002f20207212 */ /* 0x000fe400078e3cff */
[----:B------:R-:W-:Y:S02]  /*2b20*/  SHF.L.W.U32.HI R44, R44, 0x19, R44 ;  /* 0x000000192c2c7819 */ /* 0x000fe40000010e2c */
[----:B------:R-:W-:Y:S02]  /*2b30*/  LOP3.LUT R34, R34, R17, RZ, 0x3c, !PT ;  /* 0x0000001122227212 */ /* 0x000fe400078e3cff */
[----:B------:R-:W-:Y:S02]  /*2b40*/  SHF.L.W.U32.HI R40, R33, 0x18, R33 ;  /* 0x0000001821287819 */ /* 0x000fe40000010e21 */
[----:B------:R-:W-:-:S02]  /*2b50*/  SHF.L.W.U32.HI R32, R32, 0x19, R32 ;  /* 0x0000001920207819 */ /* 0x000fc40000010e20 */
[----:B------:R-:W-:Y:S01]  /*2b60*/  IADD3 R33, PT, PT, R44, R17, R23 ;  /* 0x000000112c217210 */ /* 0x000fe20007ffe017 */
[----:B------:R-:W-:Y:S01]  /*2b70*/  IMAD.IADD R31, R31, 0x1, R40 ;  /* 0x000000011f1f7824 */ /* 0x000fe200078e0228 */
[----:B------:R-:W-:Y:S02]  /*2b80*/  SHF.L.W.U32.HI R17, R34, 0x18, R34 ;  /* 0x0000001822117819 */ /* 0x000fe40000010e22 */
[----:B------:R-:W-:Y:S02]  /*2b90*/  IADD3 R36, PT, PT, R32, R36, R13 ;  /* 0x0000002420247210 */ /* 0x000fe40007ffe00d */
[----:B------:R-:W-:Y:S01]  /*2ba0*/  LOP3.LUT R26, R26, R33, RZ, 0x3c, !PT ;  /* 0x000000211a1a7212 */ /* 0x000fe200078e3cff */
[----:B------:R-:W-:Y:S01]  /*2bb0*/  IMAD.IADD R27, R16, 0x1, R17 ;  /* 0x00000001101b7824 */ /* 0x000fe200078e0211 */
[----:B------:R-:W-:Y:S02]  /*2bc0*/  LOP3.LUT R38, R38, R31, RZ, 0x3c, !PT ;  /* 0x0000001f26267212 */ /* 0x000fe400078e3cff */
[----:B------:R-:W-:-:S02]  /*2bd0*/  LOP3.LUT R45, R45, R36, RZ, 0x3c, !PT ;  /* 0x000000242d2d7212 */ /* 0x000fc400078e3cff */
[----:B------:R-:W-:Y:S02]  /*2be0*/  SHF.L.W.U32.HI R26, R26, 0x10, R26 ;  /* 0x000000101a1a7819 */ /* 0x000fe40000010e1a */
[----:B------:R-:W-:Y:S02]  /*2bf0*/  LOP3.LUT R18, R18, R27, RZ, 0x3c, !PT ;  /* 0x0000001b12127212 */ /* 0x000fe400078e3cff */
[----:B------:R-:W-:Y:S01]  /*2c00*/  SHF.L.W.U32.HI R38, R38, 0x19, R38 ;  /* 0x0000001926267819 */ /* 0x000fe20000010e26 */
[----:B------:R-:W-:Y:S01]  /*2c10*/  IMAD.IADD R31, R31, 0x1, R26 ;  /* 0x000000011f1f7824 */ /* 0x000fe200078e021a */
[----:B------:R-:W-:Y:S02]  /*2c20*/  SHF.L.W.U32.HI R16, R45, 0x10, R45 ;  /* 0x000000102d107819 */ /* 0x000fe40000010e2d */
[----:B------:R-:W-:Y:S02]  /*2c30*/  SHF.L.W.U32.HI R18, R18, 0x19, R18 ;  /* 0x0000001912127819 */ /* 0x000fe40000010e12 */
[----:B------:R-:W-:Y:S01]  /*2c40*/  IADD3 R34, PT, PT, R38, R43, R14 ;  /* 0x0000002b26227210 */ /* 0x000fe20007ffe00e */
[----:B------:R-:W-:Y:S01]  /*2c50*/  IMAD.IADD R27, R27, 0x1, R16 ;  /* 0x000000011b1b7824 */ /* 0x000fe200078e0210 */
[----:B------:R-:W-:-:S02]  /*2c60*/  LOP3.LUT R44, R44, R31, RZ, 0x3c, !PT ;  /* 0x0000001f2c2c7212 */ /* 0x000fc400078e3cff */
[----:B------:R-:W-:Y:S02]  /*2c70*/  IADD3 R37, PT, PT, R18, R37, R12 ;  /* 0x0000002512257210 */ /* 0x000fe40007ffe00c */
[----:B------:R-:W-:Y:S02]  /*2c80*/  LOP3.LUT R17, R17, R34, RZ, 0x3c, !PT ;  /* 0x0000002211117212 */ /* 0x000fe400078e3cff */
[----:B------:R-:W-:Y:S02]  /*2c90*/  LOP3.LUT R32, R32, R27, RZ, 0x3c, !PT ;  /* 0x0000001b20207212 */ /* 0x000fe400078e3cff */
[----:B------:R-:W-:Y:S02]  /*2ca0*/  SHF.L.W.U32.HI R44, R44, 0x14, R44 ;  /* 0x000000142c2c7819 */ /* 0x000fe40000010e2c */
[----:B------:R-:W-:Y:S02]  /*2cb0*/  LOP3.LUT R40, R40, R37, RZ, 0x3c, !PT ;  /* 0x0000002528287212 */ /* 0x000fe400078e3cff */
[----:B------:R-:W-:-:S02]  /*2cc0*/  SHF.L.W.U32.HI R42, R17, 0x10, R17 ;  /* 0x00000010112a7819 */ /* 0x000fc40000010e11 */
[----:B------:R-:W-:Y:S02]  /*2cd0*/  SHF.L.W.U32.HI R17, R32, 0x14, R32 ;  /* 0x0000001420117819 */ /* 0x000fe40000010e20 */
[----:B------:R-:W-:Y:S01]  /*2ce0*/  IADD3 R33, PT, PT, R33, R44, R7 ;  /* 0x0000002c21217210 */ /* 0x000fe20007ffe007 */
[----:B------:R-:W-:Y:S01]  /*2cf0*/  IMAD.IADD R47, R47, 0x1, R42 ;  /* 0x000000012f2f7824 */ /* 0x000fe200078e022a */
[----:B------:R-:W-:Y:S02]  /*2d00*/  SHF.L.W.U32.HI R40, R40, 0x10, R40 ;  /* 0x0000001028287819 */ /* 0x000fe40000010e28 */
[----:B------:R-:W-:Y:S02]  /*2d10*/  IADD3 R36, PT, PT, R36, R17, R2 ;  /* 0x0000001124247210 */ /* 0x000fe40007ffe002 */
[----:B------:R-:W-:Y:S01]  /*2d20*/  LOP3.LUT R26, R26, R33, RZ, 0x3c, !PT ;  /* 0x000000211a1a7212 */ /* 0x000fe200078e3cff */
[----:B------:R-:W-:Y:S01]  /*2d30*/  IMAD.IADD R39, R39, 0x1, R40 ;  /* 0x0000000127277824 */ /* 0x000fe200078e0228 */
[----:B------:R-:W-:-:S02]  /*2d40*/  LOP3.LUT R38, R38, R47, RZ, 0x3c, !PT ;  /* 0x0000002f26267212 */ /* 0x000fc400078e3cff */
[----:B------:R-:W-:Y:S02]  /*2d50*/  LOP3.LUT R16, R16, R36, RZ, 0x3c, !PT ;  /* 0x0000002410107212 */ /* 0x000fe400078e3cff */
[----:B------:R-:W-:Y:S02]  /*2d60*/  SHF.L.W.U32.HI R26, R26, 0x18, R26 ;  /* 0x000000181a1a7819 */ /* 0x000fe40000010e1a */
[----:B------:R-:W-:Y:S02]  /*2d70*/  LOP3.LUT R18, R18, R39, RZ, 0x3c, !PT ;  /* 0x0000002712127212 */ /* 0x000fe400078e3cff */
[----:B------:R-:W-:Y:S01]  /*2d80*/  SHF.L.W.U32.HI R38, R38, 0x14, R38 ;  /* 0x0000001426267819 */ /* 0x000fe20000010e26 */
[----:B------:R-:W-:Y:S01]  /*2d90*/  IMAD.IADD R31, R31, 0x1, R26 ;  /* 0x000000011f1f7824 */ /* 0x000fe200078e021a */
[----:B------:R-:W-:Y:S02]  /*2da0*/  SHF.L.W.U32.HI R16, R16, 0x18, R16 ;  /* 0x0000001810107819 */ /* 0x000fe40000010e10 */
[----:B------:R-:W-:-:S02]  /*2db0*/  SHF.L.W.U32.HI R18, R18, 0x14, R18 ;  /* 0x0000001412127819 */ /* 0x000fc40000010e12 */
[----:B------:R-:W-:Y:S01]  /*2dc0*/  IADD3 R41, PT, PT, R34, R38, R15 ;  /* 0x0000002622297210 */ /* 0x000fe20007ffe00f */
[----:B------:R-:W-:Y:S01]  /*2dd0*/  IMAD.IADD R32, R27, 0x1, R16 ;  /* 0x000000011b207824 */ /* 0x000fe200078e0210 */
[----:B------:R-:W-:Y:S02]  /*2de0*/  LOP3.LUT R44, R44, R31, RZ, 0x3c, !PT ;  /* 0x0000001f2c2c7212 */ /* 0x000fe400078e3cff */
[----:B------:R-:W-:Y:S02]  /*2df0*/  IADD3 R37, PT, PT, R37, R18, R29 ;  /* 0x0000001225257210 */ /* 0x000fe40007ffe01d */
[----:B------:R-:W-:Y:S02]  /*2e00*/  LOP3.LUT R42, R42, R41, RZ, 0x3c, !PT ;  /* 0x000000292a2a7212 */ /* 0x000fe400078e3cff */
[----:B------:R-:W-:Y:S02]  /*2e10*/  LOP3.LUT R17, R17, R32, RZ, 0x3c, !PT ;  /* 0x0000002011117212 */ /* 0x000fe400078e3cff */
[----:B------:R-:W-:-:S02]  /*2e20*/  SHF.L.W.U32.HI R44, R44, 0x19, R44 ;  /* 0x000000192c2c7819 */ /* 0x000fc40000010e2c */
[----:B------:R-:W-:Y:S02]  /*2e30*/  LOP3.LUT R40, R40, R37, RZ, 0x3c, !PT ;  /* 0x0000002528287212 */ /* 0x000fe400078e3cff */
[----:B------:R-:W-:Y:S02]  /*2e40*/  SHF.L.W.U32.HI R42, R42, 0x18, R42 ;  /* 0x000000182a2a7819 */ /* 0x000fe40000010e2a */
[----:B------:R-:W-:Y:S02]  /*2e50*/  SHF.L.W.U32.HI R17, R17, 0x19, R17 ;  /* 0x0000001911117819 */ /* 0x000fe40000010e11 */
[----:B------:R-:W-:Y:S01]  /*2e60*/  IADD3 R41, PT, PT, R44, R41, R5 ;  /* 0x000000292c297210 */ /* 0x000fe20007ffe005 */
[----:B------:R-:W-:Y:S01]  /*2e70*/  IMAD.IADD R47, R47, 0x1, R42 ;  /* 0x000000012f2f7824 */ /* 0x000fe200078e022a */
[----:B------:R-:W-:Y:S02]  /*2e80*/  SHF.L.W.U32.HI R40, R40, 0x18, R40 ;  /* 0x0000001828287819 */ /* 0x000fe40000010e28 */
[----:B------:R-:W-:-:S02]  /*2e90*/  IADD3 R37, PT, PT, R17, R37, R22 ;  /* 0x0000002511257210 */ /* 0x000fc40007ffe016 */
[----:B------:R-:W-:Y:S01]  /*2ea0*/  LOP3.LUT R16, R16, R41, RZ, 0x3c, !PT ;  /* 0x0000002910107212 */ /* 0x000fe200078e3cff */
[----:B------:R-:W-:Y:S01]  /*2eb0*/  IMAD.IADD R39, R39, 0x1, R40 ;  /* 0x0000000127277824 */ /* 0x000fe200078e0228 */
[----:B------:R-:W-:Y:S02]  /*2ec0*/  LOP3.LUT R38, R38, R47, RZ, 0x3c, !PT ;  /* 0x0000002f26267212 */ /* 0x000fe400078e3cff */
[----:B------:R-:W-:Y:S02]  /*2ed0*/  LOP3.LUT R26, R26, R37, RZ, 0x3c, !PT ;  /* 0x000000251a1a7212 */ /* 0x000fe400078e3cff */
[----:B------:R-:W-:Y:S02]  /*2ee0*/  SHF.L.W.U32.HI R46, R16, 0x10, R16 ;  /* 0x00000010102e7819 */ /* 0x000fe40000010e10 */
[----:B------:R-:W-:Y:S02]  /*2ef0*/  LOP3.LUT R18, R18, R39, RZ, 0x3c, !PT ;  /* 0x0000002712127212 */ /* 0x000fe400078e3cff */
[----:B------:R-:W-:Y:S01]  /*2f00*/  SHF.L.W.U32.HI R38, R38, 0x19, R38 ;  /* 0x0000001926267819 */ /* 0x000fe20000010e26 */
[----:B------:R-:W-:Y:S01]  /*2f10*/  IMAD.IADD R43, R39, 0x1, R46 ;  /* 0x00000001272b7824 */ /* 0x000fe200078e022e */
[----:B------:R-:W-:-:S02]  /*2f20*/  SHF.L.W.U32.HI R26, R26, 0x10, R26 ;  /* 0x000000101a1a7819 */ /* 0x000fc40000010e1a */
[----:B------:R-:W-:Y:S02]  /*2f30*/  SHF.L.W.U32.HI R18, R18, 0x19, R18 ;  /* 0x0000001912127819 */ /* 0x000fe40000010e12 */
[----:B------:R-:W-:Y:S01]  /*2f40*/  IADD3 R39, PT, PT, R38, R36, R21 ;  /* 0x0000002426277210 */ /* 0x000fe20007ffe015 */
[----:B------:R-:W-:Y:S01]  /*2f50*/  IMAD.IADD R16, R47, 0x1, R26 ;  /* 0x000000012f107824 */ /* 0x000fe200078e021a */
[----:B------:R-:W-:Y:S02]  /*2f60*/  LOP3.LUT R44, R44, R43, RZ, 0x3c, !PT ;  /* 0x0000002b2c2c7212 */ /* 0x000fe400078e3cff */
[----:B------:R-:W-:Y:S02]  /*2f70*/  IADD3 R33, PT, PT, R18, R33, R28 ;  /* 0x0000002112217210 */ /* 0x000fe40007ffe01c */
[----:B------:R-:W-:Y:S02]  /*2f80*/  LOP3.LUT R40, R40, R39, RZ, 0x3c, !PT ;  /* 0x0000002728287212 */ /* 0x000fe400078e3cff */
[----:B------:R-:W-:-:S02]  /*2f90*/  LOP3.LUT R17, R17, R16, RZ, 0x3c, !PT ;  /* 0x0000001011117212 */ /* 0x000fc400078e3cff */
[----:B------:R-:W-:Y:S02]  /*2fa0*/  SHF.L.W.U32.HI R44, R44, 0x14, R44 ;  /* 0x000000142c2c7819 */ /* 0x000fe40000010e2c */
[----:B------:R-:W-:Y:S02]  /*2fb0*/  LOP3.LUT R42, R42, R33, RZ, 0x3c, !PT ;  /* 0x000000212a2a7212 */ /* 0x000fe400078e3cff */
[----:B------:R-:W-:Y:S02]  /*2fc0*/  SHF.L.W.U32.HI R40, R40, 0x10, R40 ;  /* 0x0000001028287819 */ /* 0x000fe40000010e28 */
[----:B------:R-:W-:Y:S02]  /*2fd0*/  SHF.L.W.U32.HI R34, R17, 0x14, R17 ;  /* 0x0000001411227819 */ /* 0x000fe40000010e11 */
[----:B------:R-:W-:Y:S01]  /*2fe0*/  IADD3 R36, PT, PT, R41, R44, R30 ;  /* 0x0000002c29247210 */ /* 0x000fe20007ffe01e */
[----:B------:R-:W-:Y:S01]  /*2ff0*/  IMAD.IADD R41, R31, 0x1, R40 ;  /* 0x000000011f297824 */ /* 0x000fe200078e0228 */
[----:B------:R-:W-:-:S02]  /*3000*/  SHF.L.W.U32.HI R17, R42, 0x10, R42 ;  /* 0x000000102a117819 */ /* 0x000fc40000010e2a */
[----:B------:R-:W-:Y:S02]  /*3010*/  IADD3 R37, PT, PT, R37, R34, R6 ;  /* 0x0000002225257210 */ /* 0x000fe40007ffe006 */
[----:B------:R-:W-:Y:S01]  /*3020*/  LOP3.LUT R46, R46, R36, RZ, 0x3c, !PT ;  /* 0x000000242e2e7212 */ /* 0x000fe200078e3cff */
[----:B------:R-:W-:Y:S01]  /*3030*/  IMAD.IADD R27, R32, 0x1, R17 ;  /* 0x00000001201b7824 */ /* 0x000fe200078e0211 */
[----:B------:R-:W-:Y:S02]  /*3040*/  LOP3.LUT R38, R38, R41, RZ, 0x3c, !PT ;  /* 0x0000002926267212 */ /* 0x000fe400078e3cff */
[----:B------:R-:W-:Y:S02]  /*3050*/  LOP3.LUT R26, R26, R37, RZ, 0x3c, !PT ;  /* 0x000000251a1a7212 */ /* 0x000fe400078e3cff */
[----:B------:R-:W-:Y:S02]  /*3060*/  SHF.L.W.U32.HI R46, R46, 0x18, R46 ;  /* 0x000000182e2e7819 */ /* 0x000fe40000010e2e */
[----:B------:R-:W-:-:S02]  /*3070*/  LOP3.LUT R18, R18, R27, RZ, 0x3c, !PT ;  /* 0x0000001b12127212 */ /* 0x000fc400078e3cff */
[----:B------:R-:W-:Y:S01]  /*3080*/  SHF.L.W.U32.HI R38, R38, 0x14, R38 ;  /* 0x0000001426267819 */ /* 0x000fe20000010e26 */
        /* <DEDUP_REMOVED lines=140> */
[----:B------:R-:W-:Y:S02]  /*3950*/  SHF.L.W.U32.HI R26, R26, 0x18, R26 ;  /* 0x000000181a1a7819 */ /* 0x000fe40000010e1a */
[----:B------:R-:W-:Y:S02]  /*3960*/  LOP3.LUT R38, R38, R47, RZ, 0x3c, !PT ;  /* 0x0000002f26267212 */ /* 0x000fe400078e3cff */
[----:B------:R-:W-:Y:S01]  /*3970*/  LOP3.LUT R18, R18, R31, RZ, 0x3c, !PT ;  /* 0x0000001f12127212 */ /* 0x000fe200078e3cff */
[----:B------:R-:W-:Y:S01]  /*3980*/  IMAD.IADD R41, R41, 0x1, R26 ;  /* 0x0000000129297824 */ /* 0x000fe200078e021a */
[----:B------:R-:W-:Y:S02]  /*3990*/  SHF.L.W.U32.HI R42, R42, 0x18, R42 ;  /* 0x000000182a2a7819 */ /* 0x000fe40000010e2a */
[----:B------:R-:W-:Y:S02]  /*39a0*/  SHF.L.W.U32.HI R38, R38, 0x14, R38 ;  /* 0x0000001426267819 */ /* 0x000fe40000010e26 */
[----:B------:R-:W-:Y:S01]  /*39b0*/  SHF.L.W.U32.HI R18, R18, 0x14, R18 ;  /* 0x0000001412127819 */ /* 0x000fe20000010e12 */
[----:B------:R-:W-:Y:S01]  /*39c0*/  IMAD.IADD R43, R17, 0x1, R42 ;  /* 0x00000001112b7824 */ /* 0x000fe200078e022a */
[----:B------:R-:W-:-:S02]  /*39d0*/  LOP3.LUT R36, R36, R41, RZ, 0x3c, !PT ;  /* 0x0000002924247212 */ /* 0x000fc400078e3cff */
[----:B------:R-:W-:Y:S02]  /*39e0*/  IADD3 R45, PT, PT, R45, R38, R5 ;  /* 0x000000262d2d7210 */ /* 0x000fe40007ffe005 */
[----:B------:R-:W-:Y:S02]  /*39f0*/  IADD3 R37, PT, PT, R37, R18, R21 ;  /* 0x0000001225257210 */ /* 0x000fe40007ffe015 */
[----:B------:R-:W-:Y:S02]  /*3a00*/  LOP3.LUT R34, R34, R43, RZ, 0x3c, !PT ;  /* 0x0000002b22227212 */ /* 0x000fe400078e3cff */
[----:B------:R-:W-:Y:S02]  /*3a10*/  SHF.L.W.U32.HI R17, R36, 0x19, R36 ;  /* 0x0000001924117819 */ /* 0x000fe40000010e24 */
[----:B------:R-:W-:Y:S02]  /*3a20*/  LOP3.LUT R16, R16, R45, RZ, 0x3c, !PT ;  /* 0x0000002d10107212 */ /* 0x000fe400078e3cff */
[----:B------:R-:W-:-:S02]  /*3a30*/  LOP3.LUT R27, R27, R37, RZ, 0x3c, !PT ;  /* 0x000000251b1b7212 */ /* 0x000fc400078e3cff */
[----:B------:R-:W-:Y:S02]  /*3a40*/  SHF.L.W.U32.HI R34, R34, 0x19, R34 ;  /* 0x0000001922227819 */ /* 0x000fe40000010e22 */
[----:B------:R-:W-:Y:S02]  /*3a50*/  IADD3 R45, PT, PT, R17, R45, R28 ;  /* 0x0000002d112d7210 */ /* 0x000fe40007ffe01c */
[----:B------:R-:W-:Y:S02]  /*3a60*/  SHF.L.W.U32.HI R32, R16, 0x18, R16 ;  /* 0x0000001810207819 */ /* 0x000fe40000010e10 */
[----:B------:R-:W-:Y:S02]  /*3a70*/  SHF.L.W.U32.HI R16, R27, 0x18, R27 ;  /* 0x000000181b107819 */ /* 0x000fe40000010e1b */
[----:B------:R-:W-:Y:S01]  /*3a80*/  IADD3 R37, PT, PT, R34, R37, R4 ;  /* 0x0000002522257210 */ /* 0x000fe20007ffe004 */
[----:B------:R-:W-:Y:S01]  /*3a90*/  IMAD.IADD R47, R47, 0x1, R32 ;  /* 0x000000012f2f7824 */ /* 0x000fe200078e0220 */
        /* <DEDUP_REMOVED lines=85> */
[----:B------:R-:W-:Y:S01]  /*3ff0*/  IADD3 R21, PT, PT, R21, R18, R4 ;  /* 0x0000001215157210 */ /* 0x000fe20007ffe004 */
[----:B------:R-:W-:Y:S01]  /*4000*/  IMAD.MOV.U32 R4, RZ, RZ, R10 ;  /* 0x000000ffff047224 */ /* 0x000fe200078e000a */
[----:B------:R-:W-:Y:S01]  /*4010*/  LOP3.LUT R34, R34, R43, RZ, 0x3c, !PT ;  /* 0x0000002b22227212 */ /* 0x000fe200078e3cff */
[----:B------:R-:W-:Y:S01]  /*4020*/  VIADD R10, R10, 0x40 ;  /* 0x000000400a0a7836 */ /* 0x000fe20000000000 */
        /* <DEDUP_REMOVED lines=38> */
[----:B------:R-:W-:Y:S02]  /*4290*/  LOP3.LUT R18, R18, R43, RZ, 0x3c, !PT ;  /* 0x0000002b12127212 */ /* 0x000fe400078e3cff */
[----:B------:R-:W-:Y:S01]  /*42a0*/  SHF.L.W.U32.HI R2, R26, 0x18, R26 ;  /* 0x000000181a027819 */ /* 0x000fe20000010e1a */
[----:B------:R-:W-:Y:S01]  /*42b0*/  IMAD.IADD R26, R27, 0x1, R42 ;  /* 0x000000011b1a7824 */ /* 0x000fe200078e022a */
[----:B------:R-:W-:Y:S02]  /*42c0*/  SHF.L.W.U32.HI R38, R38, 0x14, R38 ;  /* 0x0000001426267819 */ /* 0x000fe40000010e26 */
[----:B------:R-:W-:Y:S01]  /*42d0*/  SHF.L.W.U32.HI R18, R18, 0x14, R18 ;  /* 0x0000001412127819 */ /* 0x000fe20000010e12 */
[----:B------:R-:W-:Y:S01]  /*42e0*/  IMAD.IADD R37, R47, 0x1, R2 ;  /* 0x000000012f257824 */ /* 0x000fe200078e0202 */
[----:B------:R-:W-:-:S02]  /*42f0*/  LOP3.LUT R40, R40, R26, RZ, 0x3c, !PT ;  /* 0x0000001a28287212 */ /* 0x000fc400078e3cff */
[----:B------:R-:W-:Y:S02]  /*4300*/  IADD3 R28, PT, PT, R29, R38, R28 ;  /* 0x000000261d1c7210 */ /* 0x000fe40007ffe01c */
[----:B------:R-:W-:Y:S02]  /*4310*/  IADD3 R13, PT, PT, R13, R18, R23 ;  /* 0x000000120d0d7210 */ /* 0x000fe40007ffe017 */
[----:B------:R-:W-:Y:S02]  /*4320*/  SHF.L.W.U32.HI R27, R40, 0x19, R40 ;  /* 0x00000019281b7819 */ /* 0x000fe40000010e28 */
[----:B------:R-:W-:Y:S02]  /*4330*/  LOP3.LUT R16, R16, R28, RZ, 0x3c, !PT ;  /* 0x0000001c10107212 */ /* 0x000fe400078e3cff */
[----:B------:R-:W-:Y:S02]  /*4340*/  LOP3.LUT R32, R32, R13, RZ, 0x3c, !PT ;  /* 0x0000000d20207212 */ /* 0x000fe400078e3cff */
[----:B------:R-:W-:-:S02]  /*4350*/  LOP3.LUT R27, R2, R27, RZ, 0x3c, !PT ;  /* 0x0000001b021b7212 */ /* 0x000fc400078e3cff */
[----:B------:R-:W-:Y:S02]  /*4360*/  SHF.L.W.U32.HI R2, R16, 0x18, R16 ;  /* 0x0000001810027819 */ /* 0x000fe40000010e10 */
[----:B------:R-:W-:Y:S02]  /*4370*/  SHF.L.W.U32.HI R16, R32, 0x18, R32 ;  /* 0x0000001820107819 */ /* 0x000fe40000010e20 */
[----:B------:R-:W-:Y:S01]  /*4380*/  ISETP.NE.U32.AND P0, PT, R35, UR4, PT ;  /* 0x0000000423007c0c */ /* 0x000fe2000bf05070 */
[----:B------:R-:W-:Y:S01]  /*4390*/  IMAD.IADD R32, R41, 0x1, R2 ;  /* 0x0000000129207824 */ /* 0x000fe200078e0202 */
[----:B------:R-:W-:Y:S01]  /*43a0*/  LOP3.LUT R34, R34, R37, RZ, 0x3c, !PT ;  /* 0x0000002522227212 */ /* 0x000fe200078e3cff */
[----:B------:R-:W-:Y:S01]  /*43b0*/  IMAD.IADD R43, R43, 0x1, R16 ;  /* 0x000000012b2b7824 */ /* 0x000fe200078e0210 */
[----:B------:R-:W-:Y:S02]  /*43c0*/  ISETP.NE.AND.EX P0, PT, RZ, UR5, PT, P0 ;  /* 0x00000005ff007c0c */ /* 0x000fe4000bf05300 */
[----:B------:R-:W-:-:S02]  /*43d0*/  LOP3.LUT R38, R38, R32, RZ, 0x3c, !PT ;  /* 0x0000002026267212 */ /* 0x000fc400078e3cff */
[----:B------:R-:W-:Y:S02]  /*43e0*/  LOP3.LUT R18, R18, R43, RZ, 0x3c, !PT ;  /* 0x0000002b12127212 */ /* 0x000fe400078e3cff */
[----:B------:R-:W-:Y:S02]  /*43f0*/  SHF.L.W.U32.HI R33, R34, 0x19, R34 ;  /* 0x0000001922217819 */ /* 0x000fe40000010e22 */
[----:B------:R-:W-:Y:S02]  /*4400*/  SHF.L.W.U32.HI R17, R18, 0x19, R18 ;  /* 0x0000001912117819 */ /* 0x000fe40000010e12 */
[----:B------:R-:W-:Y:S02]  /*4410*/  SHF.L.W.U32.HI R5, R38, 0x19, R38 ;  /* 0x0000001926057819 */ /* 0x000fe40000010e26 */
[----:B------:R-:W-:Y:S01]  /*4420*/  LOP3.LUT R17, R2, R17, RZ, 0x3c, !PT ;  /* 0x0000001102117212 */ /* 0x000fe200078e3cff */
[----:B------:R-:W-:Y:S01]  /*4430*/  IMAD.MOV.U32 R2, RZ, RZ, R4 ;  /* 0x000000ffff027224 */ /* 0x000fe200078e0004 */
[----:B------:R-:W-:-:S02]  /*4440*/  LOP3.LUT R26, R26, R21, RZ, 0x3c, !PT ;  /* 0x000000151a1a7212 */ /* 0x000fc400078e3cff */
[----:B------:R-:W-:Y:S02]  /*4450*/  LOP3.LUT R37, R37, R7, RZ, 0x3c, !PT ;  /* 0x0000000725257212 */ /* 0x000fe400078e3cff */
[----:B------:R-:W-:Y:S02]  /*4460*/  LOP3.LUT R33, R42, R33, RZ, 0x3c, !PT ;  /* 0x000000212a217212 */ /* 0x000fe400078e3cff */
[----:B------:R-:W-:Y:S02]  /*4470*/  LOP3.LUT R32, R32, R13, RZ, 0x3c, !PT ;  /* 0x0000000d20207212 */ /* 0x000fe400078e3cff */
[----:B------:R-:W-:Y:S02]  /*4480*/  LOP3.LUT R18, R43, R28, RZ, 0x3c, !PT ;  /* 0x0000001c2b127212 */ /* 0x000fe400078e3cff */
[----:B------:R-:W-:Y:S01]  /*4490*/  LOP3.LUT R16, R16, R5, RZ, 0x3c, !PT ;  /* 0x0000000510107212 */ /* 0x000fe200078e3cff */
[----:B------:R-:W-:Y:S06]  /*44a0*/  @P0 BRA `(.L_x_11) ;  /* 0xffffffcc00800947 */ /* 0x000fec000383ffff */
[----:B------:R-:W-:-:S07]  /*44b0*/  IMAD.MOV.U32 R2, RZ, RZ, R4 ;  /* 0x000000ffff027224 */ /* 0x000fce00078e0004 */
.L_x_10:
[--C-:B------:R-:W-:Y:S02]  /*44c0*/  IMAD.IADD R13, R0, 0x1, -R2.reuse ;  /* 0x00000001000d7824 */ /* 0x100fe400078e0a02 */
[----:B------:R-:W-:Y:S01]  /*44d0*/  IMAD.IADD R80, R1, 0x1, R2 ;  /* 0x0000000101507824 */ /* 0x000fe200078e0202 */
[----:B------:R-:W-:Y:S01]  /*44e0*/  CS2R R4, SRZ ;  /* 0x0000000000047805 */ /* 0x000fe2000001ff00 */
[----:B------:R-:W-:Y:S01]  /*44f0*/  IMAD.MOV.U32 R12, RZ, RZ, RZ ;  /* 0x000000ffff0c7224 */ /* 0x000fe200078e00ff */
[C---:B------:R-:W-:Y:S01]  /*4500*/  ISETP.GE.AND P4, PT, R13.reuse, 0x2, PT ;  /* 0x000000020d00780c */ /* 0x040fe20003f86270 */
        /* <DEDUP_REMOVED lines=11> */
[----:B------:R-:W-:Y:S01]  /*45c0*/  ISETP.GE.AND P2, PT, R13, 0x8, PT ;  /* 0x000000080d00780c */ /* 0x000fe20003f46270 */
[----:B----4-:R-:W2:Y:S01]  /*45d0*/  @P4 LDL.U8 R7, [R80+0x1] ;  /* 0x0000010050074983 */ /* 0x010ea20000100000 */
[----:B------:R-:W-:Y:S01]  /*45e0*/  CS2R R42, SRZ ;  /* 0x00000000002a7805 */ /* 0x000fe2000001ff00 */
[----:B------:R-:W-:Y:S01]  /*45f0*/  IMAD.MOV.U32 R38, RZ, RZ, RZ ;  /* 0x000000ffff267224 */ /* 0x000fe200078e00ff */
[----:B------:R-:W-:Y:S01]  /*4600*/  CS2R R44, SRZ ;  /* 0x00000000002c7805 */ /* 0x000fe2000001ff00 */
[----:B------:R-:W3:Y:S01]  /*4610*/  @P0 LDL.U8 R10, [R80+0x5] ;  /* 0x00000500500a0983 */ /* 0x000ee20000100000 */
[----:B------:R-:W-:-:S02]  /*4620*/  CS2R R46, SRZ ;  /* 0x00000000002e7805 */ /* 0x000fc4000001ff00 */
[----:B------:R-:W-:Y:S02]  /*4630*/  CS2R R40, SRZ ;  /* 0x0000000000287805 */ /* 0x000fe4000001ff00 */
[----:B------:R-:W-:Y:S01]  /*4640*/  CS2R R52, SRZ ;  /* 0x0000000000347805 */ /* 0x000fe2000001ff00 */
[----:B------:R-:W4:Y:S01]  /*4650*/  @P1 LDL.U8 R14, [R80+0x6] ;  /* 0x00000600500e1983 */ /* 0x000f220000100000 */
[----:B------:R-:W-:Y:S02]  /*4660*/  CS2R R50, SRZ ;  /* 0x0000000000327805 */ /* 0x000fe4000001ff00 */
[----:B------:R-:W-:Y:S02]  /*4670*/  CS2R R56, SRZ ;  /* 0x0000000000387805 */ /* 0x000fe4000001ff00 */
[----:B------:R-:W-:Y:S01]  /*4680*/  CS2R R48, SRZ ;  /* 0x0000000000307805 */ /* 0x000fe2000001ff00 */
[----:B------:R-:W5:Y:S01]  /*4690*/  @P3 LDL.U8 R22, [R80+0x9] ;  /* 0x0000090050163983 */ /* 0x000f620000100000 */
[----:B------:R-:W-:-:S02]  /*46a0*/  CS2R R54, SRZ ;  /* 0x0000000000367805 */ /* 0x000fc4000001ff00 */
[----:B------:R-:W-:Y:S02]  /*46b0*/  CS2R R62, SRZ ;  /* 0x00000000003e7805 */ /* 0x000fe4000001ff00 */
[----:B------:R-:W-:Y:S01]  /*46c0*/  CS2R R58, SRZ ;  /* 0x00000000003a7805 */ /* 0x000fe2000001ff00 */
[----:B------:R-:W5:Y:S01]  /*46d0*/  @P5 LDL.U8 R0, [R80+0x2] ;  /* 0x0000020050005983 */ /* 0x000f620000100000 */
        /* <DEDUP_REMOVED lines=8> */
[----:B------:R-:W-:Y:S01]  /*4760*/  IMAD.MOV.U32 R2, RZ, RZ, RZ ;  /* 0x000000ffff027224 */ /* 0x000fe200078e00ff */
[----:B------:R-:W-:Y:S01]  /*4770*/  CS2R R68, SRZ ;  /* 0x0000000000447805 */ /* 0x000fe2000001ff00 */
[----:B------:R-:W-:Y:S01]  /*4780*/  IMAD.MOV.U32 R79, RZ, RZ, RZ ;  /* 0x000000ffff4f7224 */ /* 0x000fe200078e00ff */
[----:B------:R-:W0:Y:S01]  /*4790*/  LDCU.128 UR16, c[0x3][URZ] ;  /* 0x00c00000ff1077ac */ /* 0x000e220008000c00 */
[----:B------:R-:W-:Y:S02]  /*47a0*/  IMAD.SHL.U32 R3, R3, 0x100, RZ ;  /* 0x0000010003037824 */ /* 0x000fe400078e00ff */
[----:B------:R-:W-:Y:S01]  /*47b0*/  IMAD.MOV.U32 R82, RZ, RZ, RZ ;  /* 0x000000ffff527224 */ /* 0x000fe200078e00ff */
[----:B------:R-:W1:Y:S01]  /*47c0*/  LDCU.128 UR12, c[0x3][0x10] ;  /* 0x00c00200ff0c77ac */ /* 0x000e620008000c00 */
[----:B--2---:R-:W-:Y:S01]  /*47d0*/  @P4 IMAD.SHL.U32 R5, R7, 0x100, RZ ;  /* 0x0000010007054824 */ /* 0x004fe200078e00ff */
[----:B------:R-:W-:Y:S01]  /*47e0*/  ISETP.GE.AND P4, PT, R13, 0xb, PT ;  /* 0x0000000b0d00780c */ /* 0x000fe20003f86270 */
[----:B------:R-:W-:-:S02]  /*47f0*/  IMAD.MOV.U32 R7, RZ, RZ, RZ ;  /* 0x000000ffff077224 */ /* 0x000fc400078e00ff */
[----:B---3--:R-:W-:Y:S01]  /*4800*/  @P0 IMAD.SHL.U32 R7, R10, 0x100, RZ ;  /* 0x000001000a070824 */ /* 0x008fe200078e00ff */
[C---:B------:R-:W-:Y:S01]  /*4810*/  ISETP.GE.AND P0, PT, R13.reuse, 0xf, PT ;  /* 0x0000000f0d00780c */ /* 0x040fe20003f06270 */
[----:B----4-:R-:W-:Y:S01]  /*4820*/  @P1 IMAD.U32 R12, R14, 0x10000, RZ ;  /* 0x000100000e0c1824 */ /* 0x010fe200078e00ff */
[----:B------:R-:W-:Y:S01]  /*4830*/  ISETP.GE.AND P1, PT, R13, 0x10, PT ;  /* 0x000000100d00780c */ /* 0x000fe20003f26270 */
[----:B-----5:R-:W-:-:S06]  /*4840*/  @P3 IMAD.SHL.U32 R21, R22, 0x100, RZ ;  /* 0x0000010016153824 */ /* 0x020fcc00078e00ff */
[----:B------:R-:W2:Y:S01]  /*4850*/  @P4 LDL.U8 R29, [R80+0xa] ;  /* 0x00000a00501d4983 */ /* 0x000ea20000100000 */
[----:B------:R-:W-:-:S03]  /*4860*/  ISETP.GE.AND P3, PT, R13, 0x13, PT ;  /* 0x000000130d00780c */ /* 0x000fc60003f66270 */
[----:B------:R-:W3:Y:S01]  /*4870*/  @P0 LDL.U8 R10, [R80+0xe] ;  /* 0x00000e00500a0983 */ /* 0x000ee20000100000 */
[----:B------:R-:W-:Y:S01]  /*4880*/  @P5 IMAD.U32 R2, R0, 0x10000, RZ ;  /* 0x0001000000025824 */ /* 0x000fe200078e00ff */
[C---:B------:R-:W-:Y:S01]  /*4890*/  ISETP.GE.AND P5, PT, R13.reuse, 0xc, PT ;  /* 0x0000000c0d00780c */ /* 0x040fe20003fa6270 */
[----:B------:R-:W-:Y:S01]  /*48a0*/  @P6 IMAD.SHL.U32 R4, R6, 0x1000000, RZ ;  /* 0x0100000006046824 */ /* 0x000fe200078e00ff */
[C---:B------:R-:W-:Y:S01]  /*48b0*/  ISETP.GE.AND P6, PT, R13.reuse, 0xe, PT ;  /* 0x0000000e0d00780c */ /* 0x040fe20003fc6270 */
[----:B------:R-:W-:Y:S01]  /*48c0*/  @P2 IMAD.SHL.U32 R15, R20, 0x1000000, RZ ;  /* 0x01000000140f2824 */ /* 0x000fe200078e00ff */
[----:B------:R-:W-:Y:S01]  /*48d0*/  ISETP.GE.AND P2, PT, R13, 0x12, PT ;  /* 0x000000120d00780c */ /* 0x000fe20003f46270 */
[----:B------:R-:W4:Y:S04]  /*48e0*/  @P1 LDL.U8 R20, [R80+0xf] ;  /* 0x00000f0050141983 */ /* 0x000f280000100000 */
[----:B------:R-:W5:Y:S04]  /*48f0*/  @P3 LDL.U8 R31, [R80+0x12] ;  /* 0x00001200501f3983 */ /* 0x000f680000100000 */
[----:B------:R-:W5:Y:S04]  /*4900*/  @P5 LDL.U8 R0, [R80+0xb] ;  /* 0x00000b0050005983 */ /* 0x000f680000100000 */
[----:B------:R-:W5:Y:S04]  /*4910*/  @P6 LDL.U8 R6, [R80+0xd] ;  /* 0x00000d0050066983 */ /* 0x000f680000100000 */
[----:B------:R-:W5:Y:S01]  /*4920*/  @P2 LDL.U8 R23, [R80+0x11] ;  /* 0x0000110050172983 */ /* 0x000f620000100000 */
[----:B------:R-:W-:-:S02]  /*4930*/  IMAD.MOV.U32 R14, RZ, RZ, RZ ;  /* 0x000000ffff0e7224 */ /* 0x000fc400078e00ff */
[----:B------:R-:W-:Y:S02]  /*4940*/  IMAD.MOV.U32 R22, RZ, RZ, RZ ;  /* 0x000000ffff167224 */ /* 0x000fe400078e00ff */
[----:B--2---:R-:W-:Y:S02]  /*4950*/  @P4 IMAD.U32 R14, R29, 0x10000, RZ ;  /* 0x000100001d0e4824 */ /* 0x004fe400078e00ff */
[----:B------:R-:W-:Y:S02]  /*4960*/  IMAD.MOV.U32 R29, RZ, RZ, RZ ;  /* 0x000000ffff1d7224 */ /* 0x000fe400078e00ff */
[----:B---3--:R-:W-:Y:S01]  /*4970*/  @P0 IMAD.U32 R29, R10, 0x10000, RZ ;  /* 0x000100000a1d0824 */ /* 0x008fe200078e00ff */
[C---:B------:R-:W-:Y:S02]  /*4980*/  ISETP.GE.AND P0, PT, R13.reuse, 0x18, PT ;  /* 0x000000180d00780c */ /* 0x040fe40003f06270 */
[C---:B------:R-:W-:Y:S01]  /*4990*/  ISETP.GE.AND P4, PT, R13.reuse, 0x14, PT ;  /* 0x000000140d00780c */ /* 0x040fe20003f86270 */
[----:B----4-:R-:W-:Y:S01]  /*49a0*/  @P1 IMAD.SHL.U32 R30, R20, 0x1000000, RZ ;  /* 0x01000000141e1824 */ /* 0x010fe200078e00ff */
[----:B------:R-:W-:Y:S01]  /*49b0*/  ISETP.GE.AND P1, PT, R13, 0x1a, PT ;  /* 0x0000001a0d00780c */ /* 0x000fe20003f26270 */
[----:B-----5:R-:W-:Y:S01]  /*49c0*/  @P3 IMAD.U32 R36, R31, 0x10000, RZ ;  /* 0x000100001f243824 */ /* 0x020fe200078e00ff */
[----:B------:R-:W-:-:S07]  /*49d0*/  ISETP.GE.AND P3, PT, R13, 0x1c, PT ;  /* 0x0000001c0d00780c */ /* 0x000fce0003f66270 */
[----:B------:R-:W2:Y:S01]  /*49e0*/  @P0 LDL.U8 R10, [R80+0x17] ;  /* 0x00001700500a0983 */ /* 0x000ea20000100000 */
[----:B------:R-:W-:Y:S01]  /*49f0*/  @P5 IMAD.SHL.U32 R22, R0, 0x1000000, RZ ;  /* 0x0100000000165824 */ /* 0x000fe200078e00ff */
[C---:B------:R-:W-:Y:S02]  /*4a00*/  ISETP.GE.AND P5, PT, R13.reuse, 0x16, PT ;  /* 0x000000160d00780c */ /* 0x040fe40003fa6270 */
[----:B------:R-:W3:Y:S01]  /*4a10*/  @P4 LDL.U8 R39, [R80+0x13] ;  /* 0x0000130050274983 */ /* 0x000ee20000100000 */
[----:B------:R-:W-:Y:S01]  /*4a20*/  @P6 IMAD.SHL.U32 R28, R6, 0x100, RZ ;  /* 0x00000100061c6824 */ /* 0x000fe200078e00ff */
[----:B------:R-:W-:Y:S02]  /*4a30*/  ISETP.GE.AND P6, PT, R13, 0x17, PT ;  /* 0x000000170d00780c */ /* 0x000fe40003fc6270 */
[----:B------:R-:W4:Y:S01]  /*4a40*/  @P1 LDL.U8 R20, [R80+0x19] ;  /* 0x0000190050141983 */ /* 0x000f220000100000 */
[----:B------:R-:W-:Y:S01]  /*4a50*/  @P2 IMAD.SHL.U32 R34, R23, 0x100, RZ ;  /* 0x0000010017222824 */ /* 0x000fe200078e00ff */
[----:B------:R-:W-:-:S02]  /*4a60*/  ISETP.GE.AND P2, PT, R13, 0x1b, PT ;  /* 0x0000001b0d00780c */ /* 0x000fc40003f46270 */
[----:B------:R-:W5:Y:S04]  /*4a70*/  @P3 LDL.U8 R31, [R80+0x1b] ;  /* 0x00001b00501f3983 */ /* 0x000f680000100000 */
[----:B------:R-:W5:Y:S04]  /*4a80*/  @P5 LDL.U8 R0, [R80+0x15] ;  /* 0x0000150050005983 */ /* 0x000f680000100000 */
[----:B------:R-:W5:Y:S04]  /*4a90*/  @P6 LDL.U8 R6, [R80+0x16] ;  /* 0x0000160050066983 */ /* 0x000f680000100000 */
[----:B------:R-:W5:Y:S01]  /*4aa0*/  @P2 LDL.U8 R23, [R80+0x1a] ;  /* 0x00001a0050172983 */ /* 0x000f620000100000 */
[----:B--2---:R-:W-:Y:S01]  /*4ab0*/  @P0 IMAD.SHL.U32 R42, R10, 0x1000000, RZ ;  /* 0x010000000a2a0824 */ /* 0x004fe200078e00ff */
[----:B------:R-:W-:Y:S01]  /*4ac0*/  ISETP.GE.AND P0, PT, R13, 0x22, PT ;  /* 0x000000220d00780c */ /* 0x000fe20003f06270 */
[----:B---3--:R-:W-:Y:S01]  /*4ad0*/  @P4 IMAD.SHL.U32 R38, R39, 0x1000000, RZ ;  /* 0x0100000027264824 */ /* 0x008fe200078e00ff */
[C---:B------:R-:W-:Y:S01]  /*4ae0*/  ISETP.GE.AND P4, PT, R13.reuse, 0x20, PT ;  /* 0x000000200d00780c */ /* 0x040fe20003f86270 */
[----:B----4-:R-:W-:Y:S01]  /*4af0*/  @P1 IMAD.SHL.U32 R44, R20, 0x100, RZ ;  /* 0x00000100142c1824 */ /* 0x010fe200078e00ff */
[----:B------:R-:W-:Y:S01]  /*4b00*/  ISETP.GE.AND P1, PT, R13, 0x26, PT ;  /* 0x000000260d00780c */ /* 0x000fe20003f26270 */
[----:B-----5:R-:W-:Y:S01]  /*4b10*/  @P3 IMAD.SHL.U32 R46, R31, 0x1000000, RZ ;  /* 0x010000001f2e3824 */ /* 0x020fe200078e00ff */
[----:B------:R-:W-:-:S07]  /*4b20*/  ISETP.GE.AND P3, PT, R13, 0x23, PT ;  /* 0x000000230d00780c */ /* 0x000fce0003f66270 */
[----:B------:R-:W2:Y:S01]  /*4b30*/  @P0 LDL.U8 R10, [R80+0x21] ;  /* 0x00002100500a0983 */ /* 0x000ea20000100000 */
[----:B------:R-:W-:Y:S01]  /*4b40*/  @P5 IMAD.SHL.U32 R40, R0, 0x100, RZ ;  /* 0x0000010000285824 */ /* 0x000fe200078e00ff */
[----:B------:R-:W-:Y:S01]  /*4b50*/  ISETP.GE.AND P5, PT, R13, 0x1f, PT ;  /* 0x0000001f0d00780c */ /* 0x000fe20003fa6270 */
[----:B------:R-:W-:Y:S02]  /*4b60*/  @P6 IMAD.U32 R41, R6, 0x10000, RZ ;  /* 0x0001000006296824 */ /* 0x000fe400078e00ff */
[----:B------:R-:W3:Y:S01]  /*4b70*/  @P4 LDL.U8 R6, [R80+0x1f] ;  /* 0x00001f0050064983 */ /* 0x000ee20000100000 */
[----:B------:R-:W-:Y:S01]  /*4b80*/  @P2 IMAD.U32 R45, R23, 0x10000, RZ ;  /* 0x00010000172d2824 */ /* 0x000fe200078e00ff */
[C---:B------:R-:W-:Y:S02]  /*4b90*/  ISETP.GE.AND P2, PT, R13.reuse, 0x24, PT ;  /* 0x000000240d00780c */ /* 0x040fe40003f46270 */
[----:B------:R-:W4:Y:S04]  /*4ba0*/  @P3 LDL.U8 R20, [R80+0x22] ;  /* 0x0000220050143983 */ /* 0x000f280000100000 */
[----:B------:R-:W5:Y:S01]  /*4bb0*/  @P1 LDL.U8 R31, [R80+0x25] ;  /* 0x00002500501f1983 */ /* 0x000f620000100000 */
[----:B------:R-:W-:-:S03]  /*4bc0*/  ISETP.GE.AND P6, PT, R13, 0x1e, PT ;  /* 0x0000001e0d00780c */ /* 0x000fc60003fc6270 */
[----:B------:R-:W5:Y:S04]  /*4bd0*/  @P5 LDL.U8 R0, [R80+0x1e] ;  /* 0x00001e0050005983 */ /* 0x000f680000100000 */
[----:B------:R-:W5:Y:S06]  /*4be0*/  @P2 LDL.U8 R23, [R80+0x23] ;  /* 0x0000230050172983 */ /* 0x000f6c0000100000 */
[----:B------:R-:W5:Y:S01]  /*4bf0*/  @P6 LDL.U8 R39, [R80+0x1d] ;  /* 0x00001d0050276983 */ /* 0x000f620000100000 */
[----:B--2---:R-:W-:Y:S01]  /*4c00*/  @P0 IMAD.SHL.U32 R52, R10, 0x100, RZ ;  /* 0x000001000a340824 */ /* 0x004fe200078e00ff */
[C---:B------:R-:W-:Y:S01]  /*4c10*/  ISETP.GE.AND P0, PT, R13.reuse, 0x2c, PT ;  /* 0x0000002c0d00780c */ /* 0x040fe20003f06270 */
[----:B---3--:R-:W-:Y:S01]  /*4c20*/  @P4 IMAD.SHL.U32 R50, R6, 0x1000000, RZ ;  /* 0x0100000006324824 */ /* 0x008fe200078e00ff */
[----:B------:R-:W-:Y:S01]  /*4c30*/  ISETP.GE.AND P4, PT, R13, 0x28, PT ;  /* 0x000000280d00780c */ /* 0x000fe20003f86270 */
[----:B----4-:R-:W-:-:S10]  /*4c40*/  @P3 IMAD.U32 R53, R20, 0x10000, RZ ;  /* 0x0001000014353824 */ /* 0x010fd400078e00ff */
[----:B------:R-:W2:Y:S01]  /*4c50*/  @P0 LDL.U8 R20, [R80+0x2b] ;  /* 0x00002b0050140983 */ /* 0x000ea20000100000 */
[----:B-----5:R-:W-:Y:S01]  /*4c60*/  @P1 IMAD.SHL.U32 R56, R31, 0x100, RZ ;  /* 0x000001001f381824 */ /* 0x020fe200078e00ff */
[C---:B------:R-:W-:Y:S01]  /*4c70*/  ISETP.GE.AND P1, PT, R13.reuse, 0x2b, PT ;  /* 0x0000002b0d00780c */ /* 0x040fe20003f26270 */
[----:B------:R-:W-:Y:S01]  /*4c80*/  @P5 IMAD.U32 R49, R0, 0x10000, RZ ;  /* 0x0001000000315824 */ /* 0x000fe200078e00ff */
[C---:B------:R-:W-:Y:S01]  /*4c90*/  ISETP.GE.AND P5, PT, R13.reuse, 0x27, PT ;  /* 0x000000270d00780c */ /* 0x040fe20003fa6270 */
[----:B------:R-:W3:Y:S01]  /*4ca0*/  @P4 LDL.U8 R0, [R80+0x27] ;  /* 0x0000270050004983 */ /* 0x000ee20000100000 */
[----:B------:R-:W-:Y:S01]  /*4cb0*/  ISETP.GE.AND P3, PT, R13, 0x2e, PT ;  /* 0x0000002e0d00780c */ /* 0x000fe20003f66270 */
[----:B------:R-:W-:Y:S01]  /*4cc0*/  @P2 IMAD.SHL.U32 R54, R23, 0x1000000, RZ ;  /* 0x0100000017362824 */ /* 0x000fe200078e00ff */
[----:B------:R-:W-:-:S07]  /*4cd0*/  ISETP.GE.AND P2, PT, R13, 0x2f, PT ;  /* 0x0000002f0d00780c */ /* 0x000fce0003f46270 */
[----:B------:R-:W4:Y:S01]  /*4ce0*/  @P1 LDL.U8 R10, [R80+0x2a] ;  /* 0x00002a00500a1983 */ /* 0x000f220000100000 */
[----:B------:R-:W-:Y:S01]  /*4cf0*/  @P6 IMAD.SHL.U32 R48, R39, 0x100, RZ ;  /* 0x0000010027306824 */ /* 0x000fe200078e00ff */
[C---:B------:R-:W-:Y:S02]  /*4d00*/  ISETP.GE.AND P6, PT, R13.reuse, 0x2a, PT ;  /* 0x0000002a0d00780c */ /* 0x040fe40003fc6270 */
[----:B------:R-:W5:Y:S04]  /*4d10*/  @P5 LDL.U8 R39, [R80+0x26] ;  /* 0x0000260050275983 */ /* 0x000f680000100000 */
[----:B------:R-:W5:Y:S04]  /*4d20*/  @P3 LDL.U8 R23, [R80+0x2d] ;  /* 0x00002d0050173983 */ /* 0x000f680000100000 */
[----:B------:R-:W5:Y:S04]  /*4d30*/  @P2 LDL.U8 R31, [R80+0x2e] ;  /* 0x00002e00501f2983 */ /* 0x000f680000100000 */
[----:B------:R-:W5:Y:S01]  /*4d40*/  @P6 LDL.U8 R6, [R80+0x29] ;  /* 0x0000290050066983 */ /* 0x000f620000100000 */
[----:B--2---:R-:W-:Y:S01]  /*4d50*/  @P0 IMAD.SHL.U32 R62, R20, 0x1000000, RZ ;  /* 0x01000000143e0824 */ /* 0x004fe200078e00ff */
[C---:B------:R-:W-:Y:S01]  /*4d60*/  ISETP.GE.AND P0, PT, R13.reuse, 0x34, PT ;  /* 0x000000340d00780c */ /* 0x040fe20003f06270 */
[----:B---3--:R-:W-:Y:S01]  /*4d70*/  @P4 IMAD.SHL.U32 R58, R0, 0x1000000, RZ ;  /* 0x01000000003a4824 */ /* 0x008fe200078e00ff */
[----:B------:R-:W-:Y:S01]  /*4d80*/  ISETP.GE.AND P4, PT, R13, 0x30, PT ;  /* 0x000000300d00780c */ /* 0x000fe20003f86270 */
[----:B----4-:R-:W-:-:S10]  /*4d90*/  @P1 IMAD.U32 R61, R10, 0x10000, RZ ;  /* 0x000100000a3d1824 */ /* 0x010fd400078e00ff */
[----:B------:R-:W2:Y:S01]  /*4da0*/  @P0 LDL.U8 R10, [R80+0x33] ;  /* 0x00003300500a0983 */ /* 0x000ea20000100000 */
[----:B-----5:R-:W-:-:S03]  /*4db0*/  @P5 IMAD.U32 R57, R39, 0x10000, RZ ;  /* 0x0001000027395824 */ /* 0x020fc600078e00ff */
[----:B------:R-:W3:Y:S01]  /*4dc0*/  @P4 LDL.U8 R39, [R80+0x2f] ;  /* 0x00002f0050274983 */ /* 0x000ee20000100000 */
[----:B------:R-:W-:Y:S01]  /*4dd0*/  @P3 IMAD.SHL.U32 R64, R23, 0x100, RZ ;  /* 0x0000010017403824 */ /* 0x000fe200078e00ff */
[----:B------:R-:W-:Y:S01]  /*4de0*/  ISETP.GE.AND P3, PT, R13, 0x38, PT ;  /* 0x000000380d00780c */ /* 0x000fe20003f66270 */
[----:B------:R-:W-:Y:S01]  /*4df0*/  @P2 IMAD.U32 R65, R31, 0x10000, RZ ;  /* 0x000100001f412824 */ /* 0x000fe200078e00ff */
[C---:B------:R-:W-:Y:S01]  /*4e00*/  ISETP.GE.AND P2, PT, R13.reuse, 0x37, PT ;  /* 0x000000370d00780c */ /* 0x040fe20003f46270 */
[----:B------:R-:W-:Y:S01]  /*4e10*/  @P6 IMAD.SHL.U32 R60, R6, 0x100, RZ ;  /* 0x00000100063c6824 */ /* 0x000fe200078e00ff */
[C---:B------:R-:W-:Y:S02]  /*4e20*/  ISETP.GE.AND P6, PT, R13.reuse, 0x33, PT ;  /* 0x000000330d00780c */ /* 0x040fe40003fc6270 */
[----:B------:R-:W-:-:S07]  /*4e30*/  ISETP.GE.AND P5, PT, R13, 0x32, PT ;  /* 0x000000320d00780c */ /* 0x000fce0003fa6270 */
[----:B------:R-:W4:Y:S01]  /*4e40*/  @P3 LDL.U8 R31, [R80+0x37] ;  /* 0x00003700501f3983 */ /* 0x000f220000100000 */
[----:B------:R-:W-:-:S03]  /*4e50*/  ISETP.GE.AND P1, PT, R13, 0x36, PT ;  /* 0x000000360d00780c */ /* 0x000fc60003f26270 */
[----:B------:R-:W5:Y:S04]  /*4e60*/  @P2 LDL.U8 R23, [R80+0x36] ;  /* 0x0000360050172983 */ /* 0x000f680000100000 */
[----:B------:R-:W5:Y:S04]  /*4e70*/  @P6 LDL.U8 R6, [R80+0x32] ;  /* 0x0000320050066983 */ /* 0x000f680000100000 */
[----:B------:R-:W5:Y:S04]  /*4e80*/  @P5 LDL.U8 R0, [R80+0x31] ;  /* 0x0000310050005983 */ /* 0x000f680000100000 */
[----:B------:R-:W5:Y:S01]  /*4e90*/  @P1 LDL.U8 R20, [R80+0x35] ;  /* 0x0000350050141983 */ /* 0x000f620000100000 */
[----:B--2---:R-:W-:Y:S01]  /*4ea0*/  @P0 IMAD.SHL.U32 R70, R10, 0x1000000, RZ ;  /* 0x010000000a460824 */ /* 0x004fe200078e00ff */
[----:B------:R-:W-:Y:S01]  /*4eb0*/  ISETP.GE.AND P0, PT, R13, 0x15, PT ;  /* 0x000000150d00780c */ /* 0x000fe20003f06270 */
[----:B---3--:R-:W-:-:S02]  /*4ec0*/  @P4 IMAD.SHL.U32 R66, R39, 0x1000000, RZ ;  /* 0x0100000027424824 */ /* 0x008fc400078e00ff */
[----:B------:R-:W-:-:S10]  /*4ed0*/  IMAD.MOV.U32 R39, RZ, RZ, RZ ;  /* 0x000000ffff277224 */ /* 0x000fd400078e00ff */
[----:B------:R-:W2:Y:S01]  /*4ee0*/  @P0 LDL.U8 R39, [R80+0x14] ;  /* 0x0000140050270983 */ /* 0x000ea20000100000 */
[C---:B------:R-:W-:Y:S02]  /*4ef0*/  ISETP.GE.AND P0, PT, R13.reuse, 0x29, PT ;  /* 0x000000290d00780c */ /* 0x040fe40003f06270 */
[----:B------:R-:W-:Y:S01]  /*4f00*/  ISETP.GE.AND P4, PT, R13, 0x9, PT ;  /* 0x000000090d00780c */ /* 0x000fe20003f86270 */
[----:B----4-:R-:W-:Y:S01]  /*4f10*/  @P3 IMAD.SHL.U32 R74, R31, 0x1000000, RZ ;  /* 0x010000001f4a3824 */ /* 0x010fe200078e00ff */
[----:B------:R-:W-:Y:S01]  /*4f20*/  ISETP.GE.AND P3, PT, R13, 0x11, PT ;  /* 0x000000110d00780c */ /* 0x000fe20003f66270 */
[----:B-----5:R-:W-:Y:S01]  /*4f30*/  @P2 IMAD.U32 R73, R23, 0x10000, RZ ;  /* 0x0001000017492824 */ /* 0x020fe200078e00ff */
[----:B------:R-:W-:-:S07]  /*4f40*/  ISETP.GE.AND P2, PT, R13, 0x19, PT ;  /* 0x000000190d00780c */ /* 0x000fce0003f46270 */
[----:B------:R-:W3:Y:S01]  /*4f50*/  @P0 LDL.U8 R59, [R80+0x28] ;  /* 0x00002800503b0983 */ /* 0x000ee20000100000 */
[C---:B------:R-:W-:Y:S01]  /*4f60*/  ISETP.GE.AND P0, PT, R13.reuse, 0x31, PT ;  /* 0x000000310d00780c */ /* 0x040fe20003f06270 */
[----:B------:R-:W-:Y:S02]  /*4f70*/  IMAD.MOV.U32 R10, RZ, RZ, RZ ;  /* 0x000000ffff0a7224 */ /* 0x000fe400078e00ff */
[----:B------:R-:W-:Y:S02]  /*4f80*/  IMAD.MOV.U32 R31, RZ, RZ, RZ ;  /* 0x000000ffff1f7224 */ /* 0x000fe400078e00ff */
[----:B------:R-:W-:Y:S01]  /*4f90*/  @P6 IMAD.U32 R69, R6, 0x10000, RZ ;  /* 0x0001000006456824 */ /* 0x000fe200078e00ff */
[C---:B------:R-:W-:Y:S01]  /*4fa0*/  ISETP.GE.AND P6, PT, R13.reuse, 0x1, PT ;  /* 0x000000010d00780c */ /* 0x040fe20003fc6270 */
[----:B------:R-:W-:Y:S01]  /*4fb0*/  @P5 IMAD.SHL.U32 R68, R0, 0x100, RZ ;  /* 0x0000010000445824 */ /* 0x000fe200078e00ff */
[C---:B------:R-:W-:Y:S01]  /*4fc0*/  ISETP.GE.AND P5, PT, R13.reuse, 0x5, PT ;  /* 0x000000050d00780c */ /* 0x040fe20003fa6270 */
[----:B------:R-:W4:Y:S01]  /*4fd0*/  @P4 LDL.U8 R10, [R80+0x8] ;  /* 0x00000800500a4983 */ /* 0x000f220000100000 */
[----:B------:R-:W-:-:S03]  /*4fe0*/  ISETP.GE.AND P4, PT, R13, 0x3a, PT ;  /* 0x0000003a0d00780c */ /* 0x000fc60003f86270 */
[----:B------:R-:W5:Y:S01]  /*4ff0*/  @P3 LDL.U8 R31, [R80+0x10] ;  /* 0x00001000501f3983 */ /* 0x000f620000100000 */
[C---:B------:R-:W-:Y:S01]  /*5000*/  ISETP.GE.AND P3, PT, R13.reuse, 0x3b, PT ;  /* 0x0000003b0d00780c */ /* 0x040fe20003f66270 */
[----:B------:R-:W-:Y:S01]  /*5010*/  @P1 IMAD.SHL.U32 R72, R20, 0x100, RZ ;  /* 0x0000010014481824 */ /* 0x000fe200078e00ff */
[C---:B------:R-:W-:Y:S01]  /*5020*/  ISETP.GE.AND P1, PT, R13.reuse, 0xd, PT ;  /* 0x0000000d0d00780c */ /* 0x040fe20003f26270 */
[----:B------:R-:W2:Y:S01]  /*5030*/  @P2 LDL.U8 R43, [R80+0x18] ;  /* 0x00001800502b2983 */ /* 0x000ea20000100000 */
[C---:B------:R-:W-:Y:S01]  /*5040*/  ISETP.GE.AND P2, PT, R13.reuse, 0x3c, PT ;  /* 0x0000003c0d00780c */ /* 0x040fe20003f46270 */
[----:B------:R-:W-:Y:S02]  /*5050*/  IMAD.MOV.U32 R0, RZ, RZ, RZ ;  /* 0x000000ffff007224 */ /* 0x000fe400078e00ff */
[----:B------:R-:W3:Y:S01]  /*5060*/  @P0 LDL.U8 R67, [R80+0x30] ;  /* 0x0000300050430983 */ /* 0x000ee20000100000 */
[----:B------:R-:W-:Y:S01]  /*5070*/  ISETP.GE.AND P0, PT, R13, 0x39, PT ;  /* 0x000000390d00780c */ /* 0x000fe20003f06270 */
[----:B------:R-:W-:-:S02]  /*5080*/  IMAD.MOV.U32 R6, RZ, RZ, RZ ;  /* 0x000000ffff067224 */ /* 0x000fc400078e00ff */
[----:B------:R-:W-:Y:S01]  /*5090*/  IMAD.MOV.U32 R23, RZ, RZ, RZ ;  /* 0x000000ffff177224 */ /* 0x000fe200078e00ff */
[----:B------:R-:W3:Y:S04]  /*50a0*/  @P6 LDL.U8 R0, [R80] ;  /* 0x0000000050006983 */ /* 0x000ee80000100000 */
[----:B------:R-:W3:Y:S04]  /*50b0*/  @P5 LDL.U8 R6, [R80+0x4] ;  /* 0x0000040050065983 */ /* 0x000ee80000100000 */
[----:B------:R-:W3:Y:S04]  /*50c0*/  @P4 LDL.U8 R76, [R80+0x39] ;  /* 0x00003900504c4983 */ /* 0x000ee80000100000 */
[----:B------:R-:W3:Y:S04]  /*50d0*/  @P3 LDL.U8 R77, [R80+0x3a] ;  /* 0x00003a00504d3983 */ /* 0x000ee80000100000 */
[----:B------:R-:W3:Y:S04]  /*50e0*/  @P1 LDL.U8 R23, [R80+0xc] ;  /* 0x00000c0050171983 */ /* 0x000ee80000100000 */
[----:B------:R-:W3:Y:S04]  /*50f0*/  @P2 LDL.U8 R78, [R80+0x3b] ;  /* 0x00003b00504e2983 */ /* 0x000ee80000100000 */
[----:B------:R-:W3:Y:S01]  /*5100*/  @P0 LDL.U8 R75, [R80+0x38] ;  /* 0x00003800504b0983 */ /* 0x000ee20000100000 */
[----:B------:R-:W-:-:S02]  /*5110*/  ISETP.GE.AND P6, PT, R13, 0x1d, PT ;  /* 0x0000001d0d00780c */ /* 0x000fc40003fc6270 */
[C---:B------:R-:W-:Y:S02]  /*5120*/  ISETP.GE.AND P1, PT, R13.reuse, 0x25, PT ;  /* 0x000000250d00780c */ /* 0x040fe40003f26270 */
[----:B------:R-:W-:-:S09]  /*5130*/  ISETP.GE.AND P5, PT, R13, 0x21, PT ;  /* 0x000000210d00780c */ /* 0x000fd20003fa6270 */
[----:B------:R-:W3:Y:S04]  /*5140*/  @P6 LDL.U8 R47, [R80+0x1c] ;  /* 0x00001c00502f6983 */ /* 0x000ee80000100000 */
[----:B------:R-:W3:Y:S01]  /*5150*/  @P1 LDL.U8 R55, [R80+0x24] ;  /* 0x0000240050371983 */ /* 0x000ee20000100000 */
[----:B------:R-:W-:-:S03]  /*5160*/  ISETP.GE.AND P1, PT, R13, 0x2d, PT ;  /* 0x0000002d0d00780c */ /* 0x000fc60003f26270 */
[----:B------:R-:W3:Y:S10]  /*5170*/  @P5 LDL.U8 R51, [R80+0x20] ;  /* 0x0000200050335983 */ /* 0x000ef40000100000 */
[----:B------:R-:W3:Y:S01]  /*5180*/  @P1 LDL.U8 R63, [R80+0x2c] ;  /* 0x00002c00503f1983 */ /* 0x000ee20000100000 */
[----:B------:R-:W-:-:S02]  /*5190*/  ISETP.GE.AND P1, PT, R13, 0x35, PT ;  /* 0x000000350d00780c */ /* 0x000fc40003f26270 */
[C---:B------:R-:W-:Y:S02]  /*51a0*/  ISETP.GE.AND P6, PT, R13.reuse, 0x3e, PT ;  /* 0x0000003e0d00780c */ /* 0x040fe40003fc6270 */
[C---:B------:R-:W-:Y:S02]  /*51b0*/  ISETP.GE.AND P5, PT, R13.reuse, 0x3f, PT ;  /* 0x0000003f0d00780c */ /* 0x040fe40003fa6270 */
[----:B------:R-:W-:-:S07]  /*51c0*/  ISETP.GE.AND P0, PT, R13, 0x40, PT ;  /* 0x000000400d00780c */ /* 0x000fce0003f06270 */
[----:B------:R-:W3:Y:S01]  /*51d0*/  @P1 LDL.U8 R71, [R80+0x34] ;  /* 0x0000340050471983 */ /* 0x000ee20000100000 */
[----:B------:R-:W-:-:S03]  /*51e0*/  ISETP.GE.AND P1, PT, R13, 0x3d, PT ;  /* 0x0000003d0d00780c */ /* 0x000fc60003f26270 */
[----:B------:R-:W3:Y:S04]  /*51f0*/  @P6 LDL.U8 R81, [R80+0x3d] ;  /* 0x00003d0050516983 */ /* 0x000ee80000100000 */
[----:B------:R-:W3:Y:S04]  /*5200*/  @P5 LDL.U8 R83, [R80+0x3e] ;  /* 0x00003e0050535983 */ /* 0x000ee80000100000 */
[----:B------:R-:W3:Y:S04]  /*5210*/  @P0 LDL.U8 R84, [R80+0x3f] ;  /* 0x00003f0050540983 */ /* 0x000ee80000100000 */
[----:B------:R0:W3:Y:S01]  /*5220*/  @P1 LDL.U8 R79, [R80+0x3c] ;  /* 0x00003c00504f1983 */ /* 0x0000e20000100000 */
[----:B------:R-:W-:Y:S01]  /*5230*/  LOP3.LUT R20, R3, 0xff00, RZ, 0xc0, !PT ;  /* 0x0000ff0003147812 */ /* 0x000fe200078ec0ff */
[----:B------:R-:W-:-:S03]  /*5240*/  IMAD.U32 R3, R8, 0x10000, RZ ;  /* 0x0001000008037824 */ /* 0x000fc600078e00ff */
[----:B------:R-:W-:Y:S01]  /*5250*/  LOP3.LUT R20, R20, 0xff, R11, 0xf8, !PT ;  /* 0x000000ff14147812 */ /* 0x000fe200078ef80b */
[----:B------:R-:W-:-:S03]  /*5260*/  IMAD.MOV.U32 R8, RZ, RZ, RZ ;  /* 0x000000ffff087224 */ /* 0x000fc600078e00ff */
[----:B------:R-:W-:Y:S01]  /*5270*/  LOP3.LUT R20, R20, 0xff0000, R3, 0xf8, !PT ;  /* 0x00ff000014147812 */ /* 0x000fe200078ef803 */
[----:B------:R-:W-:-:S04]  /*5280*/  IMAD.MOV.U32 R3, RZ, RZ, RZ ;  /* 0x000000ffff037224 */ /* 0x000fc800078e00ff */
[----:B------:R-:W-:Y:S02]  /*5290*/  IMAD R20, R9, 0x1000000, R20 ;  /* 0x0100000009147824 */ /* 0x000fe400078e0214 */
[----:B0-----:R-:W-:Y:S01]  /*52a0*/  IMAD.MOV.U32 R80, RZ, RZ, RZ ;  /* 0x000000ffff507224 */ /* 0x001fe200078e00ff */
[----:B----4-:R-:W-:Y:S02]  /*52b0*/  LOP3.LUT R21, R14, R21, R10, 0xfe, !PT ;  /* 0x000000150e157212 */ /* 0x010fe400078efe0a */
[----:B--2---:R-:W-:Y:S02]  /*52c0*/  LOP3.LUT R43, R45, R44, R43, 0xfe, !PT ;  /* 0x0000002c2d2b7212 */ /* 0x004fe400078efe2b */
[----:B-----5:R-:W-:Y:S02]  /*52d0*/  LOP3.LUT R31, R36, R34, R31, 0xfe, !PT ;  /* 0x00000022241f7212 */ /* 0x020fe400078efe1f */
[----:B---3--:R-:W-:Y:S02]  /*52e0*/  LOP3.LUT R5, R2, R5, R0, 0xfe, !PT ;  /* 0x0000000502057212 */ /* 0x008fe400078efe00 */
[----:B------:R-:W-:-:S02]  /*52f0*/  LOP3.LUT R6, R12, R7, R6, 0xfe, !PT ;  /* 0x000000070c067212 */ /* 0x000fc400078efe06 */
[----:B------:R-:W-:Y:S01]  /*5300*/  LOP3.LUT R12, R21, R22, RZ, 0xfc, !PT ;  /* 0x00000016150c7212 */ /* 0x000fe200078efcff */
[----:B------:R-:W-:Y:S01]  /*5310*/  @P4 IMAD.SHL.U32 R8, R76, 0x100, RZ ;  /* 0x000001004c084824 */ /* 0x000fe200078e00ff */
[----:B------:R-:W-:Y:S01]  /*5320*/  LOP3.LUT R22, R43, R46, RZ, 0xfc, !PT ;  /* 0x0000002e2b167212 */ /* 0x000fe200078efcff */
[----:B------:R-:W-:Y:S01]  /*5330*/  @P3 IMAD.U32 R3, R77, 0x10000, RZ ;  /* 0x000100004d033824 */ /* 0x000fe200078e00ff */
[----:B------:R-:W-:Y:S01]  /*5340*/  LOP3.LUT R9, R5, R4, RZ, 0xfc, !PT ;  /* 0x0000000405097212 */ /* 0x000fe200078efcff */
[----:B------:R-:W-:Y:S01]  /*5350*/  IMAD.MOV.U32 R76, RZ, RZ, RZ ;  /* 0x000000ffff4c7224 */ /* 0x000fe200078e00ff */
[----:B------:R-:W-:Y:S02]  /*5360*/  LOP3.LUT R23, R29, R28, R23, 0xfe, !PT ;  /* 0x0000001c1d177212 */ /* 0x000fe400078efe17 */
[----:B------:R-:W-:Y:S01]  /*5370*/  IADD3 R7, PT, PT, R16, R37, R22 ;  /* 0x0000002510077210 */ /* 0x000fe20007ffe016 */
[----:B------:R-:W-:Y:S01]  /*5380*/  @P2 IMAD.SHL.U32 R76, R78, 0x1000000, RZ ;  /* 0x010000004e4c2824 */ /* 0x000fe200078e00ff */
[----:B------:R-:W-:-:S02]  /*5390*/  IADD3 R4, PT, PT, R17, R26, R12 ;  /* 0x0000001a11047210 */ /* 0x000fc40007ffe00c */
[----:B------:R-:W-:Y:S02]  /*53a0*/  IADD3 R2, PT, PT, R27, R32, R9 ;  /* 0x000000201b027210 */ /* 0x000fe40007ffe009 */
[----:B------:R-:W-:Y:S02]  /*53b0*/  LOP3.LUT R3, R3, R8, R75, 0xfe, !PT ;  /* 0x0000000803037212 */ /* 0x000fe400078efe4b */
[----:B------:R-:W-:Y:S02]  /*53c0*/  LOP3.LUT R21, R23, R30, RZ, 0xfc, !PT ;  /* 0x0000001e17157212 */ /* 0x000fe400078efcff */
[----:B------:R-:W-:Y:S02]  /*53d0*/  LOP3.LUT R23, R41, R40, R39, 0xfe, !PT ;  /* 0x0000002829177212 */ /* 0x000fe400078efe27 */
[----:B------:R-:W-:Y:S02]  /*53e0*/  LOP3.LUT R14, R31, R38, RZ, 0xfc, !PT ;  /* 0x000000261f0e7212 */ /* 0x000fe400078efcff */
[----:B------:R-:W-:-:S02]  /*53f0*/  LOP3.LUT R39, R3, R76, RZ, 0xfc, !PT ;  /* 0x0000004c03277212 */ /* 0x000fc400078efcff */
[----:B------:R-:W-:Y:S02]  /*5400*/  LOP3.LUT R8, R7, 0x9, RZ, 0x3c, !PT ;  /* 0x0000000907087812 */ /* 0x000fe400078e3cff */
[----:B------:R-:W-:Y:S02]  /*5410*/  SHF.L.W.U32.HI R5, R4, 0x10, R4 ;  /* 0x0000001004057819 */ /* 0x000fe40000010e04 */
[----:B------:R-:W-:Y:S01]  /*5420*/  LOP3.LUT R3, R2, R35, RZ, 0x3c, !PT ;  /* 0x0000002302037212 */ /* 0x000fe200078e3cff */
[----:B------:R-:W-:Y:S01]  /*5430*/  IMAD.MOV.U32 R10, RZ, RZ, R19 ;  /* 0x000000ffff0a7224 */ /* 0x000fe200078e0013 */
[----:B------:R-:W-:Y:S02]  /*5440*/  LOP3.LUT R15, R6, R15, RZ, 0xfc, !PT ;  /* 0x0000000f060f7212 */ /* 0x000fe400078efcff */
[----:B------:R-:W-:Y:S01]  /*5450*/  IADD3 R6, PT, PT, R33, R18, R14 ;  /* 0x0000001221067210 */ /* 0x000fe20007ffe00e */
[----:B------:R-:W-:Y:S01]  /*5460*/  VIADD R18, R5, UR17 ;  /* 0x0000001105127c36 */ /* 0x000fe20008000000 */
[----:B------:R-:W-:-:S02]  /*5470*/  SHF.L.W.U32.HI R8, R7, 0x10, R8 ;  /* 0x0000001007087819 */ /* 0x000fc40000010e08 */
[----:B------:R-:W-:Y:S01]  /*5480*/  SHF.L.W.U32.HI R3, R3, 0x10, R3 ;  /* 0x0000001003037819 */ /* 0x000fe20000010e03 */
[----:B------:R0:W-:Y:S01]  /*5490*/  STL.64 [R1+0x20], R10 ;  /* 0x0000200a01007387 */ /* 0x0001e20000100a00 */
[C---:B------:R-:W-:Y:S02]  /*54a0*/  LOP3.LUT R13, R6.reuse, 0xff, R13, 0x78, !PT ;  /* 0x000000ff060d7812 */ /* 0x040fe400078e780d */
[----:B------:R-:W-:Y:S02]  /*54b0*/  LOP3.LUT R17, R17, R18, RZ, 0x3c, !PT ;  /* 0x0000001211117212 */ /* 0x000fe400078e3cff */
[----:B------:R-:W-:Y:S02]  /*54c0*/  SHF.L.W.U32.HI R13, R6, 0x10, R13 ;  /* 0x00000010060d7819 */ /* 0x000fe40000010e0d */
[----:B------:R-:W-:Y:S01]  /*54d0*/  LOP3.LUT R47, R49, R48, R47, 0xfe, !PT ;  /* 0x00000030312f7212 */ /* 0x000fe200078efe2f */
[----:B0-----:R-:W-:Y:S02]  /*54e0*/  VIADD R11, R8, UR19 ;  /* 0x00000013080b7c36 */ /* 0x001fe40008000000 */
[----:B------:R-:W-:Y:S01]  /*54f0*/  VIADD R10, R3, UR16 ;  /* 0x00000010030a7c36 */ /* 0x000fe20008000000 */
[----:B------:R-:W-:-:S02]  /*5500*/  SHF.L.W.U32.HI R17, R17, 0x14, R17 ;  /* 0x0000001411117819 */ /* 0x000fc40000010e11 */
[----:B------:R-:W-:Y:S01]  /*5510*/  LOP3.LUT R26, R16, R11, RZ, 0x3c, !PT ;  /* 0x0000000b101a7212 */ /* 0x000fe200078e3cff */
[----:B------:R-:W-:Y:S01]  /*5520*/  VIADD R16, R13, UR18 ;  /* 0x000000120d107c36 */ /* 0x000fe20008000000 */
[----:B------:R-:W-:Y:S02]  /*5530*/  LOP3.LUT R27, R27, R10, RZ, 0x3c, !PT ;  /* 0x0000000a1b1b7212 */ /* 0x000fe400078e3cff */
[----:B------:R-:W-:Y:S02]  /*5540*/  LOP3.LUT R28, R47, R50, RZ, 0xfc, !PT ;  /* 0x000000322f1c7212 */ /* 0x000fe400078efcff */
[----:B------:R-:W-:Y:S02]  /*5550*/  SHF.L.W.U32.HI R26, R26, 0x14, R26 ;  /* 0x000000141a1a7819 */ /* 0x000fe40000010e1a */
[----:B------:R-:W-:Y:S02]  /*5560*/  IADD3 R4, PT, PT, R4, R17, R21 ;  /* 0x0000001104047210 */ /* 0x000fe40007ffe015 */
[----:B------:R-:W-:-:S02]  /*5570*/  SHF.L.W.U32.HI R27, R27, 0x14, R27 ;  /* 0x000000141b1b7819 */ /* 0x000fc40000010e1b */
[----:B------:R-:W-:Y:S02]  /*5580*/  LOP3.LUT R33, R33, R16, RZ, 0x3c, !PT ;  /* 0x0000001021217212 */ /* 0x000fe400078e3cff */
[----:B------:R-:W-:Y:S02]  /*5590*/  IADD3 R7, PT, PT, R7, R26, R28 ;  /* 0x0000001a07077210 */ /* 0x000fe40007ffe01c */
[----:B------:R-:W-:Y:S02]  /*55a0*/  LOP3.LUT R5, R5, R4, RZ, 0x3c, !PT ;  /* 0x0000000405057212 */ /* 0x000fe400078e3cff */
[----:B------:R-:W-:Y:S02]  /*55b0*/  IADD3 R2, PT, PT, R2, R27, R15 ;  /* 0x0000001b02027210 */ /* 0x000fe40007ffe00f */
[----:B------:R-:W-:Y:S02]  /*55c0*/  LOP3.LUT R23, R23, R42, RZ, 0xfc, !PT ;  /* 0x0000002a17177212 */ /* 0x000fe400078efcff */
[----:B------:R-:W-:-:S02]  /*55d0*/  SHF.L.W.U32.HI R33, R33, 0x14, R33 ;  /* 0x0000001421217819 */ /* 0x000fc40000010e21 */
[----:B------:R-:W-:Y:S02]  /*55e0*/  LOP3.LUT R8, R8, R7, RZ, 0x3c, !PT ;  /* 0x0000000708087212 */ /* 0x000fe400078e3cff */
[----:B------:R-:W-:Y:S02]  /*55f0*/  SHF.L.W.U32.HI R5, R5, 0x18, R5 ;  /* 0x0000001805057819 */ /* 0x000fe40000010e05 */
[----:B------:R-:W-:Y:S02]  /*5600*/  LOP3.LUT R3, R3, R2, RZ, 0x3c, !PT ;  /* 0x0000000203037212 */ /* 0x000fe400078e3cff */
[----:B------:R-:W-:Y:S01]  /*5610*/  IADD3 R6, PT, PT, R6, R33, R23 ;  /* 0x0000002106067210 */ /* 0x000fe20007ffe017 */
[----:B------:R-:W-:Y:S01]  /*5620*/  IMAD.IADD R18, R18, 0x1, R5 ;  /* 0x0000000112127824 */ /* 0x000fe200078e0205 */
[----:B------:R-:W-:Y:S02]  /*5630*/  SHF.L.W.U32.HI R8, R8, 0x18, R8 ;  /* 0x0000001808087819 */ /* 0x000fe40000010e08 */
[----:B------:R-:W-:-:S02]  /*5640*/  SHF.L.W.U32.HI R3, R3, 0x18, R3 ;  /* 0x0000001803037819 */ /* 0x000fc40000010e03 */
[----:B------:R-:W-:Y:S01]  /*5650*/  LOP3.LUT R13, R13, R6, RZ, 0x3c, !PT ;  /* 0x000000060d0d7212 */ /* 0x000fe200078e3cff */
[----:B------:R-:W-:Y:S01]  /*5660*/  IMAD.IADD R11, R11, 0x1, R8 ;  /* 0x000000010b0b7824 */ /* 0x000fe200078e0208 */
[----:B------:R-:W-:Y:S01]  /*5670*/  LOP3.LUT R29, R53, R52, R51, 0xfe, !PT ;  /* 0x00000034351d7212 */ /* 0x000fe200078efe33 */
[----:B------:R-:W-:Y:S01]  /*5680*/  IMAD.IADD R10, R10, 0x1, R3 ;  /* 0x000000010a0a7824 */ /* 0x000fe200078e0203 */
[----:B------:R-:W-:Y:S02]  /*5690*/  LOP3.LUT R17, R17, R18, RZ, 0x3c, !PT ;  /* 0x0000001211117212 */ /* 0x000fe400078e3cff */
[----:B------:R-:W-:Y:S02]  /*56a0*/  SHF.L.W.U32.HI R13, R13, 0x18, R13 ;  /* 0x000000180d0d7819 */ /* 0x000fe40000010e0d */
[----:B------:R-:W-:Y:S02]  /*56b0*/  LOP3.LUT R29, R29, R54, RZ, 0xfc, !PT ;  /* 0x000000361d1d7212 */ /* 0x000fe400078efcff */
[----:B------:R-:W-:-:S02]  /*56c0*/  LOP3.LUT R67, R69, R68, R67, 0xfe, !PT ;  /* 0x0000004445437212 */ /* 0x000fc400078efe43 */
[----:B------:R-:W-:Y:S02]  /*56d0*/  LOP3.LUT R26, R26, R11, RZ, 0x3c, !PT ;  /* 0x0000000b1a1a7212 */ /* 0x000fe400078e3cff */
[----:B------:R-:W-:Y:S01]  /*56e0*/  SHF.L.W.U32.HI R17, R17, 0x19, R17 ;  /* 0x0000001911117819 */ /* 0x000fe20000010e11 */
[----:B------:R-:W-:Y:S01]  /*56f0*/  IMAD.IADD R16, R16, 0x1, R13 ;  /* 0x0000000110107824 */ /* 0x000fe200078e020d */
[----:B------:R-:W-:Y:S02]  /*5700*/  LOP3.LUT R27, R27, R10, RZ, 0x3c, !PT ;  /* 0x0000000a1b1b7212 */ /* 0x000fe400078e3cff */
[----:B------:R-:W-:Y:S02]  /*5710*/  LOP3.LUT R36, R67, R70, RZ, 0xfc, !PT ;  /* 0x0000004643247212 */ /* 0x000fe400078efcff */
[----:B------:R-:W-:Y:S02]  /*5720*/  SHF.L.W.U32.HI R35, R26, 0x19, R26 ;  /* 0x000000191a237819 */ /* 0x000fe40000010e1a */
[----:B------:R-:W-:-:S02]  /*5730*/  IADD3 R37, PT, PT, R17, R2, R29 ;  /* 0x0000000211257210 */ /* 0x000fc40007ffe01d */
[----:B------:R-:W-:Y:S02]  /*5740*/  SHF.L.W.U32.HI R2, R27, 0x19, R27 ;  /* 0x000000191b027819 */ /* 0x000fe40000010e1b */
[----:B------:R-:W-:Y:S02]  /*5750*/  LOP3.LUT R31, R61, R60, R59, 0xfe, !PT ;  /* 0x0000003c3d1f7212 */ /* 0x000fe400078efe3b */
[----:B------:R-:W-:Y:S02]  /*5760*/  LOP3.LUT R33, R33, R16, RZ, 0x3c, !PT ;  /* 0x0000001021217212 */ /* 0x000fe400078e3cff */
[----:B------:R-:W-:Y:S02]  /*5770*/  IADD3 R26, PT, PT, R35, R6, R36 ;  /* 0x00000006231a7210 */ /* 0x000fe40007ffe024 */
[----:B------:R-:W-:Y:S02]  /*5780*/  LOP3.LUT R8, R8, R37, RZ, 0x3c, !PT ;  /* 0x0000002508087212 */ /* 0x000fe400078e3cff */
[----:B------:R-:W-:-:S02]  /*5790*/  IADD3 R27, PT, PT, R2, R7, R39 ;  /* 0x00000007021b7210 */ /* 0x000fc40007ffe027 */
[----:B------:R-:W-:Y:S02]  /*57a0*/  LOP3.LUT R31, R31, R62, RZ, 0xfc, !PT ;  /* 0x0000003e1f1f7212 */ /* 0x000fe400078efcff */
[----:B------:R-:W-:Y:S02]  /*57b0*/  SHF.L.W.U32.HI R33, R33, 0x19, R33 ;  /* 0x0000001921217819 */ /* 0x000fe40000010e21 */
[----:B------:R-:W-:Y:S02]  /*57c0*/  LOP3.LUT R6, R5, R26, RZ, 0x3c, !PT ;  /* 0x0000001a05067212 */ /* 0x000fe400078e3cff */
[----:B------:R-:W-:Y:S02]  /*57d0*/  SHF.L.W.U32.HI R5, R8, 0x10, R8 ;  /* 0x0000001008057819 */ /* 0x000fe40000010e08 */
[----:B------:R-:W-:Y:S02]  /*57e0*/  LOP3.LUT R13, R13, R27, RZ, 0x3c, !PT ;  /* 0x0000001b0d0d7212 */ /* 0x000fe400078e3cff */
[----:B------:R-:W-:-:S02]  /*57f0*/  IADD3 R4, PT, PT, R33, R4, R31 ;  /* 0x0000000421047210 */ /* 0x000fc40007ffe01f */
[----:B------:R-:W-:Y:S01]  /*5800*/  SHF.L.W.U32.HI R7, R6, 0x10, R6 ;  /* 0x0000001006077819 */ /* 0x000fe20000010e06 */
[----:B------:R-:W-:Y:S01]  /*5810*/  IMAD.IADD R16, R16, 0x1, R5 ;  /* 0x0000000110107824 */ /* 0x000fe200078e0205 */
[----:B------:R-:W-:Y:S02]  /*5820*/  SHF.L.W.U32.HI R13, R13, 0x10, R13 ;  /* 0x000000100d0d7819 */ /* 0x000fe40000010e0d */
[----:B------:R-:W-:Y:S01]  /*5830*/  LOP3.LUT R3, R3, R4, RZ, 0x3c, !PT ;  /* 0x0000000403037212 */ /* 0x000fe200078e3cff */
[----:B------:R-:W-:Y:S01]  /*5840*/  IMAD.IADD R10, R10, 0x1, R7 ;  /* 0x000000010a0a7824 */ /* 0x000fe200078e0207 */
[----:B------:R-:W-:Y:S01]  /*5850*/  LOP3.LUT R55, R57, R56, R55, 0xfe, !PT ;  /* 0x0000003839377212 */ /* 0x000fe200078efe37 */
[----:B------:R-:W-:Y:S01]  /*5860*/  IMAD.IADD R41, R18, 0x1, R13 ;  /* 0x0000000112297824 */ /* 0x000fe200078e020d */
[----:B------:R-:W-:Y:S01]  /*5870*/  LOP3.LUT R17, R17, R16, RZ, 0x3c, !PT ;  /* 0x0000001011117212 */ /* 0x000fe200078e3cff */
[----:B------:R-:W-:Y:S01]  /*5880*/  @P6 IMAD.SHL.U32 R80, R81, 0x100, RZ ;  /* 0x0000010051506824 */ /* 0x000fe200078e00ff */
[----:B------:R-:W-:Y:S01]  /*5890*/  SHF.L.W.U32.HI R6, R3, 0x10, R3 ;  /* 0x0000001003067819 */ /* 0x000fe20000010e03 */
[----:B------:R-:W-:Y:S01]  /*58a0*/  @P5 IMAD.U32 R82, R83, 0x10000, RZ ;  /* 0x0001000053525824 */ /* 0x000fe200078e00ff */
[----:B------:R-:W-:Y:S01]  /*58b0*/  LOP3.LUT R71, R73, R72, R71, 0xfe, !PT ;  /* 0x0000004849477212 */ /* 0x000fe200078efe47 */
[----:B------:R-:W-:Y:S01]  /*58c0*/  IMAD.MOV.U32 R0, RZ, RZ, RZ ;  /* 0x000000ffff007224 */ /* 0x000fe200078e00ff */
[----:B------:R-:W-:Y:S01]  /*58d0*/  LOP3.LUT R35, R35, R10, RZ, 0x3c, !PT ;  /* 0x0000000a23237212 */ /* 0x000fe200078e3cff */
[----:B------:R-:W-:Y:S01]  /*58e0*/  @P0 IMAD.SHL.U32 R0, R84, 0x1000000, RZ ;  /* 0x0100000054000824 */ /* 0x000fe200078e00ff */
[----:B------:R-:W-:-:S02]  /*58f0*/  LOP3.LUT R30, R55, R58, RZ, 0xfc, !PT ;  /* 0x0000003a371e7212 */ /* 0x000fc400078efcff */
[----:B------:R-:W-:Y:S02]  /*5900*/  SHF.L.W.U32.HI R17, R17, 0x14, R17 ;  /* 0x0000001411117819 */ /* 0x000fe40000010e11 */
[----:B------:R-:W-:Y:S01]  /*5910*/  LOP3.LUT R3, R2, R41, RZ, 0x3c, !PT ;  /* 0x0000002902037212 */ /* 0x000fe200078e3cff */
[----:B------:R-:W-:Y:S01]  /*5920*/  IMAD.IADD R2, R11, 0x1, R6 ;  /* 0x000000010b027824 */ /* 0x000fe200078e0206 */
[----:B------:R-:W-:Y:S02]  /*5930*/  LOP3.LUT R79, R82, R80, R79, 0xfe, !PT ;  /* 0x00000050524f7212 */ /* 0x000fe400078efe4f */
[----:B------:R-:W-:Y:S02]  /*5940*/  LOP3.LUT R38, R71, R74, RZ, 0xfc, !PT ;  /* 0x0000004a47267212 */ /* 0x000fe400078efcff */
[----:B------:R-:W-:Y:S02]  /*5950*/  SHF.L.W.U32.HI R35, R35, 0x14, R35 ;  /* 0x0000001423237819 */ /* 0x000fe40000010e23 */
[----:B------:R-:W-:-:S02]  /*5960*/  IADD3 R37, PT, PT, R37, R17, R30 ;  /* 0x0000001125257210 */ /* 0x000fc40007ffe01e */
[----:B------:R-:W-:Y:S02]  /*5970*/  LOP3.LUT R63, R65, R64, R63, 0xfe, !PT ;  /* 0x00000040413f7212 */ /* 0x000fe400078efe3f */
[----:B------:R-:W-:Y:S02]  /*5980*/  LOP3.LUT R0, R79, R0, RZ, 0xfc, !PT ;  /* 0x000000004f007212 */ /* 0x000fe400078efcff */
[----:B------:R-:W-:Y:S02]  /*5990*/  SHF.L.W.U32.HI R8, R3, 0x14, R3 ;  /* 0x0000001403087819 */ /* 0x000fe40000010e03 */
[----:B------:R-:W-:Y:S02]  /*59a0*/  LOP3.LUT R33, R33, R2, RZ, 0x3c, !PT ;  /* 0x0000000221217212 */ /* 0x000fe400078e3cff */
[----:B------:R-:W-:Y:S02]  /*59b0*/  IADD3 R26, PT, PT, R26, R35, R38 ;  /* 0x000000231a1a7210 */ /* 0x000fe40007ffe026 */
[----:B------:R-:W-:-:S02]  /*59c0*/  LOP3.LUT R5, R5, R37, RZ, 0x3c, !PT ;  /* 0x0000002505057212 */ /* 0x000fc400078e3cff */
[----:B------:R-:W-:Y:S02]  /*59d0*/  LOP3.LUT R34, R63, R66, RZ, 0xfc, !PT ;  /* 0x000000423f227212 */ /* 0x000fe400078efcff */
[----:B------:R-:W-:Y:S02]  /*59e0*/  IADD3 R27, PT, PT, R27, R8, R0 ;  /* 0x000000081b1b7210 */ /* 0x000fe40007ffe000 */
[----:B------:R-:W-:Y:S02]  /*59f0*/  SHF.L.W.U32.HI R33, R33, 0x14, R33 ;  /* 0x0000001421217819 */ /* 0x000fe40000010e21 */
[----:B------:R-:W-:Y:S02]  /*5a00*/  LOP3.LUT R7, R7, R26, RZ, 0x3c, !PT ;  /* 0x0000001a07077212 */ /* 0x000fe400078e3cff */
[----:B------:R-:W-:Y:S02]  /*5a10*/  SHF.L.W.U32.HI R5, R5, 0x18, R5 ;  /* 0x0000001805057819 */ /* 0x000fe40000010e05 */
[----:B------:R-:W-:-:S02]  /*5a20*/  LOP3.LUT R13, R13, R27, RZ, 0x3c, !PT ;  /* 0x0000001b0d0d7212 */ /* 0x000fc400078e3cff */
[----:B------:R-:W-:Y:S02]  /*5a30*/  IADD3 R4, PT, PT, R4, R33, R34 ;  /* 0x0000002104047210 */ /* 0x000fe40007ffe022 */
[----:B------:R-:W-:Y:S01]  /*5a40*/  SHF.L.W.U32.HI R7, R7, 0x18, R7 ;  /* 0x0000001807077819 */ /* 0x000fe20000010e07 */
[----:B------:R-:W-:Y:S01]  /*5a50*/  IMAD.IADD R16, R16, 0x1, R5 ;  /* 0x0000000110107824 */ /* 0x000fe200078e0205 */
[----:B------:R-:W-:Y:S02]  /*5a60*/  SHF.L.W.U32.HI R18, R13, 0x18, R13 ;  /* 0x000000180d127819 */ /* 0x000fe40000010e0d */
[----:B------:R-:W-:Y:S01]  /*5a70*/  LOP3.LUT R6, R6, R4, RZ, 0x3c, !PT ;  /* 0x0000000406067212 */ /* 0x000fe200078e3cff */
[----:B------:R-:W-:Y:S01]  /*5a80*/  IMAD.IADD R10, R10, 0x1, R7 ;  /* 0x000000010a0a7824 */ /* 0x000fe200078e0207 */
[----:B------:R-:W-:Y:S01]  /*5a90*/  LOP3.LUT R17, R17, R16, RZ, 0x3c, !PT ;  /* 0x0000001011117212 */ /* 0x000fe200078e3cff */
[----:B------:R-:W-:Y:S01]  /*5aa0*/  IMAD.IADD R41, R41, 0x1, R18 ;  /* 0x0000000129297824 */ /* 0x000fe200078e0212 */
[----:B------:R-:W-:-:S02]  /*5ab0*/  SHF.L.W.U32.HI R3, R6, 0x18, R6 ;  /* 0x0000001806037819 */ /* 0x000fc40000010e06 */
[----:B------:R-:W-:Y:S02]  /*5ac0*/  LOP3.LUT R35, R35, R10, RZ, 0x3c, !PT ;  /* 0x0000000a23237212 */ /* 0x000fe400078e3cff */
[----:B------:R-:W-:Y:S01]  /*5ad0*/  SHF.L.W.U32.HI R17, R17, 0x19, R17 ;  /* 0x0000001911117819 */ /* 0x000fe20000010e11 */
[----:B------:R-:W-:Y:S01]  /*5ae0*/  IMAD.IADD R2, R2, 0x1, R3 ;  /* 0x0000000102027824 */ /* 0x000fe200078e0203 */
        /* <DEDUP_REMOVED lines=8> */
[----:B------:R-:W-:Y:S02]  /*5b70*/  SHF.L.W.U32.HI R33, R33, 0x19, R33 ;  /* 0x0000001921217819 */ /* 0x000fe40000010e21 */
[----:B------:R-:W-:-:S02]  /*5b80*/  LOP3.LUT R5, R5, R11, RZ, 0x3c, !PT ;  /* 0x0000000b05057212 */ /* 0x000fc400078e3cff */
[----:B------:R-:W-:Y:S02]  /*5b90*/  SHF.L.W.U32.HI R6, R7, 0x10, R7 ;  /* 0x0000001007067819 */ /* 0x000fe40000010e07 */
[----:B------:R-:W-:Y:S02]  /*5ba0*/  LOP3.LUT R3, R3, R37, RZ, 0x3c, !PT ;  /* 0x0000002503037212 */ /* 0x000fe400078e3cff */
        /* <DEDUP_REMOVED lines=208> */
[----:B------:R-:W-:Y:S02]  /*68b0*/  IADD3 R37, PT, PT, R37, R6, R0 ;  /* 0x0000000625257210 */ /* 0x000fe40007ffe000 */
        /* <DEDUP_REMOVED lines=10> */
[----:B------:R-:W-:Y:S01]  /*6960*/  SHF.L.W.U32.HI R2, R3, 0x18, R3 ;  /* 0x0000001803027819 */ /* 0x000fe20000010e03 */
[----:B------:R-:W-:Y:S01]  /*6970*/  IMAD.IADD R3, R42, 0x1, R35 ;  /* 0x000000012a037824 */ /* 0x000fe200078e0223 */
[----:B------:R-:W-:-:S02]  /*6980*/  LOP3.LUT R33, R33, R18, RZ, 0x3c, !PT ;  /* 0x0000001221217212 */ /* 0x000fc400078e3cff */
[----:B------:R-:W-:Y:S01]  /*6990*/  LOP3.LUT R17, R17, R10, RZ, 0x3c, !PT ;  /* 0x0000000a11117212 */ /* 0x000fe200078e3cff */
[----:B------:R-:W-:Y:S01]  /*69a0*/  IMAD.IADD R4, R5, 0x1, R2 ;  /* 0x0000000105047824 */ /* 0x000fe200078e0202 */
[----:B------:R-:W-:Y:S02]  /*69b0*/  SHF.L.W.U32.HI R26, R33, 0x18, R33 ;  /* 0x00000018211a7819 */ /* 0x000fe40000010e21 */
[----:B------:R-:W-:Y:S02]  /*69c0*/  LOP3.LUT R6, R6, R3, RZ, 0x3c, !PT ;  /* 0x0000000306067212 */ /* 0x000fe400078e3cff */
[----:B------:R-:W-:Y:S01]  /*69d0*/  SHF.L.W.U32.HI R17, R17, 0x19, R17 ;  /* 0x0000001911117819 */ /* 0x000fe20000010e11 */
[----:B------:R-:W-:Y:S01]  /*69e0*/  IMAD.IADD R27, R27, 0x1, R26 ;  /* 0x000000011b1b7824 */ /* 0x000fe200078e021a */
[----:B------:R-:W-:Y:S02]  /*69f0*/  LOP3.LUT R7, R7, R4, RZ, 0x3c, !PT ;  /* 0x0000000407077212 */ /* 0x000fe400078e3cff */
[----:B------:R-:W-:-:S02]  /*6a00*/  SHF.L.W.U32.HI R5, R6, 0x19, R6 ;  /* 0x0000001906057819 */ /* 0x000fc40000010e06 */
[----:B------:R-:W-:Y:S02]  /*6a10*/  IADD3 R8, PT, PT, R17, R8, R14 ;  /* 0x0000000811087210 */ /* 0x000fe40007ffe00e */
[----:B------:R-:W-:Y:S02]  /*6a20*/  SHF.L.W.U32.HI R6, R7, 0x19, R7 ;  /* 0x0000001907067819 */ /* 0x000fe40000010e07 */
[----:B------:R-:W-:Y:S02]  /*6a30*/  IADD3 R32, PT, PT, R5, R18, R23 ;  /* 0x0000001205207210 */ /* 0x000fe40007ffe017 */
[----:B------:R-:W-:Y:S02]  /*6a40*/  LOP3.LUT R16, R16, R27, RZ, 0x3c, !PT ;  /* 0x0000001b10107212 */ /* 0x000fe400078e3cff */
[----:B------:R-:W-:Y:S02]  /*6a50*/  LOP3.LUT R35, R35, R8, RZ, 0x3c, !PT ;  /* 0x0000000823237212 */ /* 0x000fe400078e3cff */
[----:B------:R-:W-:-:S02]  /*6a60*/  IADD3 R37, PT, PT, R6, R37, R15 ;  /* 0x0000002506257210 */ /* 0x000fc40007ffe00f */
[----:B------:R-:W-:Y:S02]  /*6a70*/  LOP3.LUT R13, R13, R32, RZ, 0x3c, !PT ;  /* 0x000000200d0d7212 */ /* 0x000fe400078e3cff */
[----:B------:R-:W-:Y:S02]  /*6a80*/  SHF.L.W.U32.HI R16, R16, 0x19, R16 ;  /* 0x0000001910107819 */ /* 0x000fe40000010e10 */
[----:B------:R-:W-:Y:S02]  /*6a90*/  SHF.L.W.U32.HI R18, R35, 0x10, R35 ;  /* 0x0000001023127819 */ /* 0x000fe40000010e23 */
[----:B------:R-:W-:Y:S02]  /*6aa0*/  LOP3.LUT R7, R26, R37, RZ, 0x3c, !PT ;  /* 0x000000251a077212 */ /* 0x000fe400078e3cff */
[----:B------:R-:W-:Y:S01]  /*6ab0*/  SHF.L.W.U32.HI R13, R13, 0x10, R13 ;  /* 0x000000100d0d7819 */ /* 0x000fe20000010e0d */
[----:B------:R-:W-:Y:S01]  /*6ac0*/  IMAD.IADD R26, R27, 0x1, R18 ;  /* 0x000000011b1a7824 */ /* 0x000fe200078e0212 */
[----:B------:R-:W-:-:S02]  /*6ad0*/  IADD3 R11, PT, PT, R16, R11, R34 ;  /* 0x0000000b100b7210 */ /* 0x000fc40007ffe022 */
[----:B------:R-:W-:Y:S01]  /*6ae0*/  SHF.L.W.U32.HI R27, R7, 0x10, R7 ;  /* 0x00000010071b7819 */ /* 0x000fe20000010e07 */
[----:B------:R-:W-:Y:S01]  /*6af0*/  IMAD.IADD R4, R4, 0x1, R13 ;  /* 0x0000000104047824 */ /* 0x000fe200078e020d */
[----:B------:R-:W-:Y:S02]  /*6b00*/  LOP3.LUT R2, R2, R11, RZ, 0x3c, !PT ;  /* 0x0000000b02027212 */ /* 0x000fe400078e3cff */
[----:B------:R-:W-:Y:S01]  /*6b10*/  LOP3.LUT R17, R17, R26, RZ, 0x3c, !PT ;  /* 0x0000001a11117212 */ /* 0x000fe200078e3cff */
[----:B------:R-:W-:Y:S01]  /*6b20*/  IMAD.IADD R33, R10, 0x1, R27 ;  /* 0x000000010a217824 */ /* 0x000fe200078e021b */
[----:B------:R-:W-:Y:S02]  /*6b30*/  SHF.L.W.U32.HI R2, R2, 0x10, R2 ;  /* 0x0000001002027819 */ /* 0x000fe40000010e02 */
[----:B------:R-:W-:Y:S02]  /*6b40*/  LOP3.LUT R5, R5, R4, RZ, 0x3c, !PT ;  /* 0x0000000405057212 */ /* 0x000fe400078e3cff */
[----:B------:R-:W-:Y:S01]  /*6b50*/  SHF.L.W.U32.HI R17, R17, 0x14, R17 ;  /* 0x0000001411117819 */ /* 0x000fe20000010e11 */
[----:B------:R-:W-:Y:S01]  /*6b60*/  IMAD.IADD R7, R3, 0x1, R2 ;  /* 0x0000000103077824 */ /* 0x000fe200078e0202 */
[----:B------:R-:W-:-:S02]  /*6b70*/  LOP3.LUT R10, R6, R33, RZ, 0x3c, !PT ;  /* 0x00000021060a7212 */ /* 0x000fc400078e3cff */
[----:B------:R-:W-:Y:S02]  /*6b80*/  SHF.L.W.U32.HI R6, R5, 0x14, R5 ;  /* 0x0000001405067819 */ /* 0x000fe40000010e05 */
[----:B------:R-:W-:Y:S02]  /*6b90*/  IADD3 R3, PT, PT, R8, R17, R9 ;  /* 0x0000001108037210 */ /* 0x000fe40007ffe009 */
[----:B------:R-:W-:Y:S02]  /*6ba0*/  SHF.L.W.U32.HI R10, R10, 0x14, R10 ;  /* 0x000000140a0a7819 */ /* 0x000fe40000010e0a */
[----:B------:R-:W-:Y:S02]  /*6bb0*/  IADD3 R32, PT, PT, R32, R6, R29 ;  /* 0x0000000620207210 */ /* 0x000fe40007ffe01d */
[----:B------:R-:W-:Y:S02]  /*6bc0*/  LOP3.LUT R16, R16, R7, RZ, 0x3c, !PT ;  /* 0x0000000710107212 */ /* 0x000fe400078e3cff */
[----:B------:R-:W-:-:S02]  /*6bd0*/  LOP3.LUT R18, R18, R3, RZ, 0x3c, !PT ;  /* 0x0000000312127212 */ /* 0x000fc400078e3cff */
[----:B------:R-:W-:Y:S02]  /*6be0*/  IADD3 R8, PT, PT, R37, R10, R22 ;  /* 0x0000000a25087210 */ /* 0x000fe40007ffe016 */
        /* <DEDUP_REMOVED lines=76> */
[----:B------:R-:W-:-:S02]  /*70b0*/  SHF.L.W.U32.HI R8, R8, 0x10, R8 ;  /* 0x0000001008087819 */ /* 0x000fc40000010e08 */
[----:B------:R-:W-:Y:S01]  /*70c0*/  IADD3 R5, PT, PT, R6, R4, R23 ;  /* 0x0000000406057210 */ /* 0x000fe20007ffe017 */
[----:B------:R-:W-:Y:S01]  /*70d0*/  IMAD.IADD R4, R13, 0x1, R42 ;  /* 0x000000010d047824 */ /* 0x000fe200078e022a */
[----:B------:R-:W-:Y:S01]  /*70e0*/  SHF.L.W.U32.HI R7, R7, 0x10, R7 ;  /* 0x0000001007077819 */ /* 0x000fe20000010e07 */
[----:B------:R-:W-:Y:S01]  /*70f0*/  IMAD.IADD R27, R27, 0x1, R8 ;  /* 0x000000011b1b7824 */ /* 0x000fe200078e0208 */
[----:B------:R-:W-:Y:S02]  /*7100*/  LOP3.LUT R2, R2, R5, RZ, 0x3c, !PT ;  /* 0x0000000502027212 */ /* 0x000fe400078e3cff */
[----:B------:R-:W-:Y:S01]  /*7110*/  LOP3.LUT R17, R17, R4, RZ, 0x3c, !PT ;  /* 0x0000000411117212 */ /* 0x000fe200078e3cff */
[----:B------:R-:W-:Y:S01]  /*7120*/  IMAD.IADD R16, R16, 0x1, R7 ;  /* 0x0000000110107824 */ /* 0x000fe200078e0207 */
[----:B------:R-:W-:Y:S02]  /*7130*/  SHF.L.W.U32.HI R2, R2, 0x10, R2 ;  /* 0x0000001002027819 */ /* 0x000fe40000010e02 */
[----:B------:R-:W-:-:S02]  /*7140*/  LOP3.LUT R18, R18, R27, RZ, 0x3c, !PT ;  /* 0x0000001b12127212 */ /* 0x000fc400078e3cff */
[----:B------:R-:W-:Y:S01]  /*7150*/  SHF.L.W.U32.HI R17, R17, 0x14, R17 ;  /* 0x0000001411117819 */ /* 0x000fe20000010e11 */
[----:B------:R-:W-:Y:S01]  /*7160*/  IMAD.IADD R35, R35, 0x1, R2 ;  /* 0x0000000123237824 */ /* 0x000fe200078e0202 */
[----:B------:R-:W-:Y:S02]  /*7170*/  LOP3.LUT R3, R3, R16, RZ, 0x3c, !PT ;  /* 0x0000001003037212 */ /* 0x000fe400078e3cff */
[----:B------:R-:W-:Y:S02]  /*7180*/  SHF.L.W.U32.HI R18, R18, 0x14, R18 ;  /* 0x0000001412127819 */ /* 0x000fe40000010e12 */
[----:B------:R-:W-:Y:S02]  /*7190*/  IADD3 R11, PT, PT, R11, R17, R12 ;  /* 0x000000110b0b7210 */ /* 0x000fe40007ffe00c */
[----:B------:R-:W-:Y:S02]  /*71a0*/  SHF.L.W.U32.HI R10, R3, 0x14, R3 ;  /* 0x00000014030a7819 */ /* 0x000fe40000010e03 */
[----:B------:R-:W-:-:S02]  /*71b0*/  IADD3 R32, PT, PT, R32, R18, R15 ;  /* 0x0000001220207210 */ /* 0x000fc40007ffe00f */
        /* <DEDUP_REMOVED lines=10> */
[----:B------:R-:W-:Y:S01]  /*7260*/  SHF.L.W.U32.HI R7, R7, 0x18, R7 ;  /* 0x0000001807077819 */ /* 0x000fe20000010e07 */
[----:B------:R-:W-:Y:S01]  /*7270*/  IMAD.IADD R27, R27, 0x1, R8 ;  /* 0x000000011b1b7824 */ /* 0x000fe200078e0208 */
[----:B------:R-:W-:Y:S02]  /*7280*/  LOP3.LUT R2, R2, R5, RZ, 0x3c, !PT ;  /* 0x0000000502027212 */ /* 0x000fe400078e3cff */
        /* <DEDUP_REMOVED lines=76> */
[----:B------:R-:W-:Y:S02]  /*7750*/  SHF.L.W.U32.HI R18, R18, 0x14, R18 ;  /* 0x0000001412127819 */ /* 0x000fe40000010e12 */
[----:B------:R-:W-:Y:S01]  /*7760*/  LOP3.LUT R2, R3, R40, RZ, 0x3c, !PT ;  /* 0x0000002803027212 */ /* 0x000fe200078e3cff */
[----:B------:R-:W-:Y:S01]  /*7770*/  IMAD.IADD R3, R16, 0x1, R13 ;  /* 0x0000000110037824 */ /* 0x000fe200078e020d */
        /* <DEDUP_REMOVED lines=35> */
[----:B------:R-:W-:Y:S01]  /*79b0*/  IADD3 R15, PT, PT, R8, R32, R15 ;  /* 0x00000020080f7210 */ /* 0x000fe20007ffe00f */
[----:B------:R-:W-:Y:S01]  /*79c0*/  IMAD.IADD R26, R27, 0x1, R2 ;  /* 0x000000011b1a7824 */ /* 0x000fe200078e0202 */
[----:B------:R-:W-:Y:S02]  /*79d0*/  SHF.L.W.U32.HI R32, R23, 0x10, R23 ;  /* 0x0000001017207819 */ /* 0x000fe40000010e17 */
[----:B------:R-:W-:Y:S02]  /*79e0*/  SHF.L.W.U32.HI R7, R6, 0x10, R6 ;  /* 0x0000001006077819 */ /* 0x000fe40000010e06 */
[----:B------:R-:W-:Y:S01]  /*79f0*/  LOP3.LUT R17, R17, R15, RZ, 0x3c, !PT ;  /* 0x0000000f11117212 */ /* 0x000fe200078e3cff */
[----:B------:R-:W-:Y:S01]  /*7a00*/  IMAD.IADD R23, R3, 0x1, R32 ;  /* 0x0000000103177824 */ /* 0x000fe200078e0220 */
[----:B------:R-:W-:Y:S01]  /*7a10*/  LOP3.LUT R13, R13, R26, RZ, 0x3c, !PT ;  /* 0x0000001a0d0d7212 */ /* 0x000fe200078e3cff */
[----:B------:R-:W-:Y:S01]  /*7a20*/  IMAD.IADD R3, R10, 0x1, R7 ;  /* 0x000000010a037824 */ /* 0x000fe200078e0207 */
[----:B------:R-:W-:-:S02]  /*7a30*/  SHF.L.W.U32.HI R6, R17, 0x10, R17 ;  /* 0x0000001011067819 */ /* 0x000fc40000010e11 */
[----:B------:R-:W-:Y:S02]  /*7a40*/  SHF.L.W.U32.HI R13, R13, 0x14, R13 ;  /* 0x000000140d0d7819 */ /* 0x000fe40000010e0d */
[----:B------:R-:W-:Y:S01]  /*7a50*/  LOP3.LUT R16, R16, R3, RZ, 0x3c, !PT ;  /* 0x0000000310107212 */ /* 0x000fe200078e3cff */
[----:B------:R-:W-:Y:S01]  /*7a60*/  IMAD.IADD R5, R5, 0x1, R6 ;  /* 0x0000000105057824 */ /* 0x000fe200078e0206 */
[----:B------:R-:W-:Y:S02]  /*7a70*/  IADD3 R9, PT, PT, R4, R13, R9 ;  /* 0x0000000d04097210 */ /* 0x000fe40007ffe009 */
[----:B------:R-:W-:Y:S02]  /*7a80*/  LOP3.LUT R18, R18, R23, RZ, 0x3c, !PT ;  /* 0x0000001712127212 */ /* 0x000fe400078e3cff */
[----:B------:R-:W-:Y:S02]  /*7a90*/  SHF.L.W.U32.HI R16, R16, 0x14, R16 ;  /* 0x0000001410107819 */ /* 0x000fe40000010e10 */
[----:B------:R-:W-:-:S02]  /*7aa0*/  LOP3.LUT R2, R2, R9, RZ, 0x3c, !PT ;  /* 0x0000000902027212 */ /* 0x000fc400078e3cff */
[----:B------:R-:W-:Y:S02]  /*7ab0*/  SHF.L.W.U32.HI R18, R18, 0x14, R18 ;  /* 0x0000001412127819 */ /* 0x000fe40000010e12 */
[----:B------:R-:W-:Y:S02]  /*7ac0*/  LOP3.LUT R8, R8, R5, RZ, 0x3c, !PT ;  /* 0x0000000508087212 */ /* 0x000fe400078e3cff */
[----:B------:R-:W-:Y:S02]  /*7ad0*/  IADD3 R0, PT, PT, R11, R16, R0 ;  /* 0x000000100b007210 */ /* 0x000fe40007ffe000 */
[----:B------:R-:W-:Y:S02]  /*7ae0*/  SHF.L.W.U32.HI R11, R2, 0x18, R2 ;  /* 0x00000018020b7819 */ /* 0x000fe40000010e02 */
[----:B------:R-:W-:Y:S02]  /*7af0*/  IADD3 R29, PT, PT, R29, R18, R22 ;  /* 0x000000121d1d7210 */ /* 0x000fe40007ffe016 */
[----:B------:R-:W-:-:S02]  /*7b00*/  SHF.L.W.U32.HI R8, R8, 0x14, R8 ;  /* 0x0000001408087819 */ /* 0x000fc40000010e08 */
[----:B------:R-:W-:Y:S01]  /*7b10*/  LOP3.LUT R7, R7, R0, RZ, 0x3c, !PT ;  /* 0x0000000007077212 */ /* 0x000fe200078e3cff */
[----:B------:R-:W-:Y:S01]  /*7b20*/  IMAD.IADD R26, R26, 0x1, R11 ;  /* 0x000000011a1a7824 */ /* 0x000fe200078e020b */
[----:B------:R-:W-:Y:S02]  /*7b30*/  LOP3.LUT R32, R32, R29, RZ, 0x3c, !PT ;  /* 0x0000001d20207212 */ /* 0x000fe400078e3cff */
[----:B------:R-:W-:Y:S02]  /*7b40*/  IADD3 R15, PT, PT, R15, R8, R30 ;  /* 0x000000080f0f7210 */ /* 0x000fe40007ffe01e */
        /* <DEDUP_REMOVED lines=34> */
[----:B------:R-:W-:Y:S02]  /*7d70*/  LOP3.LUT R18, R18, R3, RZ, 0x3c, !PT ;  /* 0x0000000312127212 */ /* 0x000fe400078e3cff */
[----:B------:R-:W-:Y:S02]  /*7d80*/  IADD3 R31, PT, PT, R0, R13, R31 ;  /* 0x0000000d001f7210 */ /* 0x000fe40007ffe01f */
[----:B------:R-:W-:Y:S02]  /*7d90*/  SHF.L.W.U32.HI R0, R5, 0x14, R5 ;  /* 0x0000001405007819 */ /* 0x000fe40000010e05 */
[----:B------:R-:W-:-:S02]  /*7da0*/  SHF.L.W.U32.HI R18, R18, 0x14, R18 ;  /* 0x0000001412127819 */ /* 0x000fc40000010e12 */
[----:B------:R-:W-:Y:S02]  /*7db0*/  LOP3.LUT R8, R8, R23, RZ, 0x3c, !PT ;  /* 0x0000001708087212 */ /* 0x000fe400078e3cff */
[----:B------:R-:W-:Y:S02]  /*7dc0*/  IADD3 R38, PT, PT, R29, R0, R38 ;  /* 0x000000001d267210 */ /* 0x000fe40007ffe026 */
[----:B------:R-:W-:Y:S02]  /*7dd0*/  IADD3 R15, PT, PT, R15, R18, R14 ;  /* 0x000000120f0f7210 */ /* 0x000fe40007ffe00e */
[----:B------:R-:W-:Y:S02]  /*7de0*/  SHF.L.W.U32.HI R8, R8, 0x14, R8 ;  /* 0x0000001408087819 */ /* 0x000fe40000010e08 */
[----:B------:R-:W-:Y:S02]  /*7df0*/  LOP3.LUT R7, R7, R38, RZ, 0x3c, !PT ;  /* 0x0000002607077212 */ /* 0x000fe400078e3cff */
[----:B------:R-:W-:-:S02]  /*7e00*/  LOP3.LUT R32, R32, R31, RZ, 0x3c, !PT ;  /* 0x0000001f20207212 */ /* 0x000fc400078e3cff */
[----:B------:R-:W-:Y:S02]  /*7e10*/  LOP3.LUT R6, R6, R15, RZ, 0x3c, !PT ;  /* 0x0000000f06067212 */ /* 0x000fe400078e3cff */
[----:B------:R-:W-:Y:S02]  /*7e20*/  IADD3 R5, PT, PT, R9, R8, R36 ;  /* 0x0000000809057210 */ /* 0x000fe40007ffe024 */
[----:B------:R-:W-:Y:S02]  /*7e30*/  SHF.L.W.U32.HI R17, R7, 0x18, R7 ;  /* 0x0000001807117819 */ /* 0x000fe40000010e07 */
[----:B------:R-:W-:Y:S02]  /*7e40*/  SHF.L.W.U32.HI R11, R32, 0x18, R32 ;  /* 0x00000018200b7819 */ /* 0x000fe40000010e20 */
[----:B------:R-:W-:Y:S02]  /*7e50*/  SHF.L.W.U32.HI R10, R6, 0x18, R6 ;  /* 0x00000018060a7819 */ /* 0x000fe40000010e06 */
[----:B------:R-:W-:Y:S01]  /*7e60*/  LOP3.LUT R2, R2, R5, RZ, 0x3c, !PT ;  /* 0x0000000502027212 */ /* 0x000fe200078e3cff */
[----:B------:R-:W-:-:S02]  /*7e70*/  IMAD.IADD R26, R26, 0x1, R17 ;  /* 0x000000011a1a7824 */ /* 0x000fc400078e0211 */
[----:B------:R-:W-:Y:S01]  /*7e80*/  IMAD.IADD R4, R4, 0x1, R11 ;  /* 0x0000000104047824 */ /* 0x000fe200078e020b */
[----:B------:R-:W-:Y:S01]  /*7e90*/  SHF.L.W.U32.HI R2, R2, 0x18, R2 ;  /* 0x0000001802027819 */ /* 0x000fe20000010e02 */
[----:B------:R-:W-:Y:S01]  /*7ea0*/  IMAD.IADD R3, R3, 0x1, R10 ;  /* 0x0000000103037824 */ /* 0x000fe200078e020a */
[----:B------:R-:W-:Y:S02]  /*7eb0*/  LOP3.LUT R0, R0, R26, RZ, 0x3c, !PT ;  /* 0x0000001a00007212 */ /* 0x000fe400078e3cff */
[----:B------:R-:W-:Y:S01]  /*7ec0*/  LOP3.LUT R13, R13, R4, RZ, 0x3c, !PT ;  /* 0x000000040d0d7212 */ /* 0x000fe200078e3cff */
[----:B------:R-:W-:Y:S01]  /*7ed0*/  IMAD.IADD R7, R23, 0x1, R2 ;  /* 0x0000000117077824 */ /* 0x000fe200078e0202 */
[----:B------:R-:W-:Y:S02]  /*7ee0*/  LOP3.LUT R6, R4, R15, RZ, 0x3c, !PT ;  /* 0x0000000f04067212 */ /* 0x000fe400078e3cff */
[----:B------:R-:W-:Y:S02]  /*7ef0*/  LOP3.LUT R18, R18, R3, RZ, 0x3c, !PT ;  /* 0x0000000312127212 */ /* 0x000fe400078e3cff */
[----:B------:R-:W-:-:S02]  /*7f00*/  LOP3.LUT R4, R3, R31, RZ, 0x3c, !PT ;  /* 0x0000001f03047212 */ /* 0x000fc400078e3cff */
[----:B------:R-:W-:Y:S01]  /*7f10*/  SHF.L.W.U32.HI R3, R0, 0x19, R0 ;  /* 0x0000001900037819 */ /* 0x000fe20000010e00 */
[----:B-1----:R-:W-:Y:S01]  /*7f20*/  UIADD3 UR8, UPT, UPT, UR18, UR14, URZ ;  /* 0x0000000e12087290 */ /* 0x002fe2000fffe0ff */
[----:B------:R-:W-:Y:S02]  /*7f30*/  LOP3.LUT R0, R8, R7, RZ, 0x3c, !PT ;  /* 0x0000000708007212 */ /* 0x000fe400078e3cff */
[----:B------:R-:W-:Y:S02]  /*7f40*/  LOP3.LUT R8, R2, R3, RZ, 0x3c, !PT ;  /* 0x0000000302087212 */ /* 0x000fe400078e3cff */
[----:B------:R-:W-:-:S03]  /*7f50*/  SHF.L.W.U32.HI R9, R13, 0x19, R13 ;  /* 0x000000190d097819 */ /* 0x000fc60000010e0d */
[----:B------:R-:W-:Y:S01]  /*7f60*/  VIADD R21, R8, UR8 ;  /* 0x0000000808157c36 */ /* 0x000fe20008000000 */
[----:B------:R-:W-:Y:S01]  /*7f70*/  LOP3.LUT R9, R10, R9, RZ, 0x3c, !PT ;  /* 0x000000090a097212 */ /* 0x000fe200078e3cff */
[----:B------:R-:W-:Y:S01]  /*7f80*/  UIADD3 UR4, UPT, UPT, UR16, UR12, URZ ;  /* 0x0000000c10047290 */ /* 0x000fe2000fffe0ff */
[----:B------:R-:W-:Y:S02]  /*7f90*/  SHF.L.W.U32.HI R10, R0, 0x19, R0 ;  /* 0x00000019000a7819 */ /* 0x000fe40000010e00 */
[C---:B------:R-:W-:Y:S01]  /*7fa0*/  LOP3.LUT R0, R21.reuse, 0x28, RZ, 0x3c, !PT ;  /* 0x0000002815007812 */ /* 0x040fe200078e3cff */
[----:B------:R-:W-:Y:S01]  /*7fb0*/  UIADD3 UR5, UPT, UPT, UR17, UR13, URZ ;  /* 0x0000000d11057290 */ /* 0x000fe2000fffe0ff */
[----:B------:R-:W-:Y:S01]  /*7fc0*/  SHF.L.W.U32.HI R18, R18, 0x19, R18 ;  /* 0x0000001912127819 */ /* 0x000fe20000010e12 */
[----:B------:R-:W-:Y:S01]  /*7fd0*/  UIADD3 UR9, UPT, UPT, UR19, UR15, URZ ;  /* 0x0000000f13097290 */ /* 0x000fe2000fffe0ff */
[----:B------:R-:W-:Y:S01]  /*7fe0*/  VIADD R22, R4, UR4 ;  /* 0x0000000404167c36 */ /* 0x000fe20008000000 */
[----:B------:R-:W-:-:S02]  /*7ff0*/  SHF.L.W.U32.HI R23, R21, 0x10, R0 ;  /* 0x0000001015177819 */ /* 0x000fc40000010e00 */
[----:B------:R-:W-:Y:S02]  /*8000*/  LOP3.LUT R10, R17, R10, RZ, 0x3c, !PT ;  /* 0x0000000a110a7212 */ /* 0x000fe400078e3cff */
[----:B------:R-:W-:Y:S01]  /*8010*/  LOP3.LUT R5, R26, R5, RZ, 0x3c, !PT ;  /* 0x000000051a057212 */ /* 0x000fe200078e3cff */
[----:B------:R-:W-:Y:S01]  /*8020*/  VIADD R26, R6, UR5 ;  /* 0x00000005061a7c36 */ /* 0x000fe20008000000 */
[----:B------:R-:W-:Y:S01]  /*8030*/  LOP3.LUT R11, R11, R18, RZ, 0x3c, !PT ;  /* 0x000000120b0b7212 */ /* 0x000fe200078e3cff */
[----:B------:R-:W-:Y:S01]  /*8040*/  VIADD R14, R23, UR18 ;  /* 0x00000012170e7c36 */ /* 0x000fe20008000000 */
[----:B------:R-:W-:Y:S01]  /*8050*/  SHF.L.W.U32.HI R0, R22, 0x10, R22 ;  /* 0x0000001016007819 */ /* 0x000fe20000010e16 */
[----:B------:R-:W-:Y:S01]  /*8060*/  VIADD R18, R10, UR9 ;  /* 0x000000090a127c36 */ /* 0x000fe20008000000 */
[----:B------:R-:W-:Y:S02]  /*8070*/  SHF.L.W.U32.HI R12, R26, 0x10, R26 ;  /* 0x000000101a0c7819 */ /* 0x000fe40000010e1a */
[----:B------:R-:W-:Y:S01]  /*8080*/  LOP3.LUT R15, R14, UR14, RZ, 0x3c, !PT ;  /* 0x0000000e0e0f7c12 */ /* 0x000fe2000f8e3cff */
[----:B------:R-:W-:Y:S01]  /*8090*/  VIADD R2, R0, UR16 ;  /* 0x0000001000027c36 */ /* 0x000fe20008000000 */
[----:B------:R-:W-:Y:S01]  /*80a0*/  LOP3.LUT R17, R18, 0x9, RZ, 0x3c, !PT ;  /* 0x0000000912117812 */ /* 0x000fe200078e3cff */
[----:B------:R-:W-:Y:S01]  /*80b0*/  VIADD R13, R12, UR17 ;  /* 0x000000110c0d7c36 */ /* 0x000fe20008000000 */
[----:B------:R-:W-:-:S02]  /*80c0*/  SHF.L.W.U32.HI R16, R15, 0x14, R15 ;  /* 0x000000140f107819 */ /* 0x000fc40000010e0f */
[----:B------:R-:W-:Y:S02]  /*80d0*/  LOP3.LUT R3, R2, UR12, RZ, 0x3c, !PT ;  /* 0x0000000c02037c12 */ /* 0x000fe4000f8e3cff */
[----:B------:R-:W-:Y:S02]  /*80e0*/  SHF.L.W.U32.HI R29, R18, 0x10, R17 ;  /* 0x00000010121d7819 */ /* 0x000fe40000010e11 */
[----:B------:R-:W-:Y:S02]  /*80f0*/  IADD3 R28, PT, PT, R21, R16, R9 ;  /* 0x00000010151c7210 */ /* 0x000fe40007ffe009 */
[----:B------:R-:W-:Y:S01]  /*8100*/  SHF.L.W.U32.HI R3, R3, 0x14, R3 ;  /* 0x0000001403037819 */ /* 0x000fe20000010e03 */
[----:B------:R-:W-:Y:S01]  /*8110*/  VIADD R30, R29, UR19 ;  /* 0x000000131d1e7c36 */ /* 0x000fe20008000000 */
[----:B------:R-:W-:Y:S02]  /*8120*/  LOP3.LUT R15, R13, UR13, RZ, 0x3c, !PT ;  /* 0x0000000d0d0f7c12 */ /* 0x000fe4000f8e3cff */
[----:B------:R-:W-:-:S02]  /*8130*/  LOP3.LUT R23, R23, R28, RZ, 0x3c, !PT ;  /* 0x0000001c17177212 */ /* 0x000fc400078e3cff */
[----:B------:R-:W-:Y:S02]  /*8140*/  IADD3 R22, PT, PT, R22, R3, R5 ;  /* 0x0000000316167210 */ /* 0x000fe40007ffe005 */
[----:B------:R-:W-:Y:S02]  /*8150*/  LOP3.LUT R7, R7, R38, RZ, 0x3c, !PT ;  /* 0x0000002607077212 */ /* 0x000fe400078e3cff */
[----:B------:R-:W-:Y:S02]  /*8160*/  SHF.L.W.U32.HI R17, R15, 0x14, R15 ;  /* 0x000000140f117819 */ /* 0x000fe40000010e0f */
[----:B------:R-:W-:Y:S02]  /*8170*/  LOP3.LUT R15, R30, UR15, RZ, 0x3c, !PT ;  /* 0x0000000f1e0f7c12 */ /* 0x000fe4000f8e3cff */
[----:B------:R-:W-:Y:S02]  /*8180*/  SHF.L.W.U32.HI R23, R23, 0x18, R23 ;  /* 0x0000001817177819 */ /* 0x000fe40000010e17 */
[----:B------:R-:W-:-:S02]  /*8190*/  LOP3.LUT R0, R0, R22, RZ, 0x3c, !PT ;  /* 0x0000001600007212 */ /* 0x000fc400078e3cff */
[----:B------:R-:W-:Y:S02]  /*81a0*/  IADD3 R21, PT, PT, R26, R17, R7 ;  /* 0x000000111a157210 */ /* 0x000fe40007ffe007 */
[----:B------:R-:W-:Y:S01]  /*81b0*/  SHF.L.W.U32.HI R26, R15, 0x14, R15 ;  /* 0x000000140f1a7819 */ /* 0x000fe20000010e0f */
[----:B------:R-:W-:Y:S01]  /*81c0*/  IMAD.IADD R27, R14, 0x1, R23 ;  /* 0x000000010e1b7824 */ /* 0x000fe200078e0217 */
[----:B------:R-:W-:Y:S02]  /*81d0*/  SHF.L.W.U32.HI R15, R0, 0x18, R0 ;  /* 0x00000018000f7819 */ /* 0x000fe40000010e00 */
[----:B------:R-:W-:Y:S02]  /*81e0*/  LOP3.LUT R12, R12, R21, RZ, 0x3c, !PT ;  /* 0x000000150c0c7212 */ /* 0x000fe400078e3cff */
[----:B------:R-:W-:Y:S01]  /*81f0*/  IADD3 R18, PT, PT, R18, R26, R11 ;  /* 0x0000001a12127210 */ /* 0x000fe20007ffe00b */
[----:B------:R-:W-:Y:S01]  /*8200*/  IMAD.IADD R2, R2, 0x1, R15 ;  /* 0x0000000102027824 */ /* 0x000fe200078e020f */
[----:B------:R-:W-:-:S02]  /*8210*/  LOP3.LUT R16, R16, R27, RZ, 0x3c, !PT ;  /* 0x0000001b10107212 */ /* 0x000fc400078e3cff */
[----:B------:R-:W-:Y:S02]  /*8220*/  SHF.L.W.U32.HI R12, R12, 0x18, R12 ;  /* 0x000000180c0c7819 */ /* 0x000fe40000010e0c */
[----:B------:R-:W-:Y:S02]  /*8230*/  LOP3.LUT R29, R29, R18, RZ, 0x3c, !PT ;  /* 0x000000121d1d7212 */ /* 0x000fe400078e3cff */
[----:B------:R-:W-:Y:S01]  /*8240*/  SHF.L.W.U32.HI R16, R16, 0x19, R16 ;  /* 0x0000001910107819 */ /* 0x000fe20000010e10 */
[----:B------:R-:W-:Y:S01]  /*8250*/  IMAD.IADD R0, R13, 0x1, R12 ;  /* 0x000000010d007824 */ /* 0x000fe200078e020c */
[----:B------:R-:W-:Y:S02]  /*8260*/  LOP3.LUT R3, R3, R2, RZ, 0x3c, !PT ;  /* 0x0000000203037212 */ /* 0x000fe400078e3cff */
[----:B------:R-:W-:Y:S01]  /*8270*/  SHF.L.W.U32.HI R29, R29, 0x18, R29 ;  /* 0x000000181d1d7819 */ /* 0x000fe20000010e1d */
[----:B------:R-:W-:Y:S01]  /*8280*/  IMAD.IADD R32, R21, 0x1, R16 ;  /* 0x0000000115207824 */ /* 0x000fe200078e0210 */
[----:B------:R-:W-:-:S02]  /*8290*/  SHF.L.W.U32.HI R3, R3, 0x19, R3 ;  /* 0x0000001903037819 */ /* 0x000fc40000010e03 */
[----:B------:R-:W-:Y:S01]  /*82a0*/  LOP3.LUT R17, R17, R0, RZ, 0x3c, !PT ;  /* 0x0000000011117212 */ /* 0x000fe200078e3cff */
[----:B------:R-:W-:Y:S01]  /*82b0*/  IMAD.IADD R13, R30, 0x1, R29 ;  /* 0x000000011e0d7824 */ /* 0x000fe200078e021d */
[----:B------:R-:W-:Y:S01]  /*82c0*/  LOP3.LUT R15, R15, R32, RZ, 0x3c, !PT ;  /* 0x000000200f0f7212 */ /* 0x000fe200078e3cff */
[----:B------:R-:W-:Y:S01]  /*82d0*/  IMAD.IADD R30, R3, 0x1, R18 ;  /* 0x00000001031e7824 */ /* 0x000fe200078e0212 */
[----:B------:R-:W-:Y:S02]  /*82e0*/  SHF.L.W.U32.HI R17, R17, 0x19, R17 ;  /* 0x0000001911117819 */ /* 0x000fe40000010e11 */
[----:B------:R-:W-:Y:S02]  /*82f0*/  LOP3.LUT R26, R26, R13, RZ, 0x3c, !PT ;  /* 0x0000000d1a1a7212 */ /* 0x000fe400078e3cff */
[----:B------:R-:W-:Y:S02]  /*8300*/  SHF.L.W.U32.HI R18, R15, 0x10, R15 ;  /* 0x000000100f127819 */ /* 0x000fe40000010e0f */
[----:B------:R-:W-:-:S02]  /*8310*/  IADD3 R22, PT, PT, R17, R22, R19 ;  /* 0x0000001611167210 */ /* 0x000fc40007ffe013 */
[----:B------:R-:W-:Y:S02]  /*8320*/  LOP3.LUT R23, R23, R30, RZ, 0x3c, !PT ;  /* 0x0000001e17177212 */ /* 0x000fe400078e3cff */
[----:B------:R-:W-:Y:S02]  /*8330*/  SHF.L.W.U32.HI R15, R26, 0x19, R26 ;  /* 0x000000191a0f7819 */ /* 0x000fe40000010e1a */
[----:B------:R-:W-:Y:S02]  /*8340*/  LOP3.LUT R29, R29, R22, RZ, 0x3c, !PT ;  /* 0x000000161d1d7212 */ /* 0x000fe400078e3cff */
[----:B------:R-:W-:Y:S01]  /*8350*/  SHF.L.W.U32.HI R31, R23, 0x10, R23 ;  /* 0x00000010171f7819 */ /* 0x000fe20000010e17 */
[----:B------:R-:W-:Y:S02]  /*8360*/  IMAD.IADD R23, R28, 0x1, R15 ;  /* 0x000000011c177824 */ /* 0x000fe400078e020f */
[----:B------:R-:W-:Y:S01]  /*8370*/  IMAD.IADD R13, R13, 0x1, R18 ;  /* 0x000000010d0d7824 */ /* 0x000fe200078e0212 */
[----:B------:R-:W-:-:S02]  /*8380*/  SHF.L.W.U32.HI R14, R29, 0x10, R29 ;  /* 0x000000101d0e7819 */ /* 0x000fc40000010e1d */
[----:B------:R-:W-:Y:S01]  /*8390*/  LOP3.LUT R12, R12, R23, RZ, 0x3c, !PT ;  /* 0x000000170c0c7212 */ /* 0x000fe200078e3cff */
[----:B------:R-:W-:Y:S01]  /*83a0*/  IMAD.IADD R26, R0, 0x1, R31 ;  /* 0x00000001001a7824 */ /* 0x000fe200078e021f */
[----:B------:R-:W-:Y:S01]  /*83b0*/  LOP3.LUT R16, R16, R13, RZ, 0x3c, !PT ;  /* 0x0000000d10107212 */ /* 0x000fe200078e3cff */
        /* <DEDUP_REMOVED lines=9> */
[----:B------:R-:W-:Y:S02]  /*8450*/  LOP3.LUT R15, R15, R12, RZ, 0x3c, !PT ;  /* 0x0000000c0f0f7212 */ /* 0x000fe400078e3cff */
[----:B------:R-:W-:Y:S01]  /*8460*/  LOP3.LUT R18, R18, R32, RZ, 0x3c, !PT ;  /* 0x0000002012127212 */ /* 0x000fe200078e3cff */
[----:B------:R-:W-:Y:S01]  /*8470*/  IMAD.IADD R30, R30, 0x1, R29 ;  /* 0x000000011e1e7824 */ /* 0x000fe200078e021d */
[----:B------:R-:W-:Y:S02]  /*8480*/  IADD3 R3, PT, PT, R22, R17, R20 ;  /* 0x0000001116037210 */ /* 0x000fe40007ffe014 */
[----:B------:R-:W-:Y:S02]  /*8490*/  SHF.L.W.U32.HI R16, R15, 0x14, R15 ;  /* 0x000000140f107819 */ /* 0x000fe40000010e0f */
        /* <DEDUP_REMOVED lines=12> */
[----:B------:R-:W-:Y:S02]  /*8560*/  LOP3.LUT R17, R17, R0, RZ, 0x3c, !PT ;  /* 0x0000000011117212 */ /* 0x000fe400078e3cff */
[----:B------:R-:W-:Y:S01]  /*8570*/  LOP3.LUT R29, R29, R26, RZ, 0x3c, !PT ;  /* 0x0000001a1d1d7212 */ /* 0x000fe200078e3cff */
[----:B------:R-:W-:Y:S01]  /*8580*/  IMAD.IADD R15, R12, 0x1, R27 ;  /* 0x000000010c0f7824 */ /* 0x000fe200078e021b */
[----:B------:R-:W-:Y:S02]  /*8590*/  SHF.L.W.U32.HI R21, R21, 0x19, R21 ;  /* 0x0000001915157819 */ /* 0x000fe40000010e15 */
[----:B------:R-:W-:Y:S02]  /*85a0*/  SHF.L.W.U32.HI R17, R17, 0x19, R17 ;  /* 0x0000001911117819 */ /* 0x000fe40000010e11 */
[----:B------:R-:W-:Y:S02]  /*85b0*/  SHF.L.W.U32.HI R29, R29, 0x19, R29 ;  /* 0x000000191d1d7819 */ /* 0x000fe40000010e1d */
[----:B------:R-:W-:-:S02]  /*85c0*/  IADD3 R22, PT, PT, R21, R22, R11 ;  /* 0x0000001615167210 */ /* 0x000fc40007ffe00b */
[----:B------:R-:W-:Y:S02]  /*85d0*/  LOP3.LUT R16, R16, R15, RZ, 0x3c, !PT ;  /* 0x0000000f10107212 */ /* 0x000fe400078e3cff */
[----:B------:R-:W-:Y:S02]  /*85e0*/  IADD3 R32, PT, PT, R17, R32, R7 ;  /* 0x0000002011207210 */ /* 0x000fe40007ffe007 */
[----:B------:R-:W-:Y:S02]  /*85f0*/  IADD3 R23, PT, PT, R29, R3, R6 ;  /* 0x000000031d177210 */ /* 0x000fe40007ffe006 */
[----:B------:R-:W-:Y:S02]  /*8600*/  LOP3.LUT R31, R31, R22, RZ, 0x3c, !PT ;  /* 0x000000161f1f7212 */ /* 0x000fe400078e3cff */
        /* <DEDUP_REMOVED lines=45> */
[----:B------:R-:W-:Y:S01]  /*88e0*/  IADD3 R16, PT, PT, R2, R23, R5 ;  /* 0x0000001702107210 */ /* 0x000fe20007ffe005 */
[----:B------:R-:W-:Y:S01]  /*88f0*/  IMAD.IADD R30, R29, 0x1, R30 ;  /* 0x000000011d1e7824 */ /* 0x000fe200078e021e */
        /* <DEDUP_REMOVED lines=70> */
[----:B------:R-:W-:Y:S01]  /*8d60*/  IADD3 R16, PT, PT, R16, R29, R8 ;  /* 0x0000001d10107210 */ /* 0x000fe20007ffe008 */
[----:B------:R-:W-:Y:S01]  /*8d70*/  IMAD.IADD R32, R32, 0x1, R17 ;  /* 0x0000000120207824 */ /* 0x000fe200078e0211 */
[----:B------:R-:W-:Y:S02]  /*8d80*/  LOP3.LUT R31, R31, R22, RZ, 0x3c, !PT ;  /* 0x000000161f1f7212 */ /* 0x000fe400078e3cff */
[----:B------:R-:W-:Y:S02]  /*8d90*/  SHF.L.W.U32.HI R18, R15, 0x14, R15 ;  /* 0x000000140f127819 */ /* 0x000fe40000010e0f */
[----:B------:R-:W-:Y:S02]  /*8da0*/  LOP3.LUT R23, R23, R16, RZ, 0x3c, !PT ;  /* 0x0000001017177212 */ /* 0x000fe400078e3cff */
[----:B------:R-:W-:Y:S01]  /*8db0*/  SHF.L.W.U32.HI R31, R31, 0x18, R31 ;  /* 0x000000181f1f7819 */ /* 0x000fe20000010e1f */
[----:B------:R-:W-:Y:S01]  /*8dc0*/  IMAD.IADD R28, R3, 0x1, R18 ;  /* 0x00000001031c7824 */ /* 0x000fe200078e0212 */
[----:B------:R-:W-:-:S02]  /*8dd0*/  LOP3.LUT R27, R27, R32, RZ, 0x3c, !PT ;  /* 0x000000201b1b7212 */ /* 0x000fc400078e3cff */
[----:B------:R-:W-:Y:S01]  /*8de0*/  SHF.L.W.U32.HI R23, R23, 0x18, R23 ;  /* 0x0000001817177819 */ /* 0x000fe20000010e17 */
[----:B------:R-:W-:Y:S01]  /*8df0*/  IMAD.IADD R2, R2, 0x1, R31 ;  /* 0x0000000102027824 */ /* 0x000fe200078e021f */
[----:B------:R-:W-:Y:S02]  /*8e00*/  SHF.L.W.U32.HI R27, R27, 0x18, R27 ;  /* 0x000000181b1b7819 */ /* 0x000fe40000010e1b */
[----:B------:R-:W-:Y:S01]  /*8e10*/  LOP3.LUT R13, R13, R28, RZ, 0x3c, !PT ;  /* 0x0000001c0d0d7212 */ /* 0x000fe200078e3cff */
[----:B------:R-:W-:Y:S01]  /*8e20*/  IMAD.IADD R12, R12, 0x1, R23 ;  /* 0x000000010c0c7824 */ /* 0x000fe200078e0217 */
        /* <DEDUP_REMOVED lines=17> */
[----:B------:R-:W-:Y:S01]  /*8f40*/  LOP3.LUT R13, R13, R16, RZ, 0x3c, !PT ;  /* 0x000000100d0d7212 */ /* 0x000fe200078e3cff */
[----:B------:R-:W-:Y:S01]  /*8f50*/  IMAD.IADD R22, R22, 0x1, R15 ;  /* 0x0000000116167824 */ /* 0x000fe200078e020f */
        /* <DEDUP_REMOVED lines=9> */
[----:B------:R-:W-:Y:S02]  /*8ff0*/  SHF.L.W.U32.HI R21, R21, 0x14, R21 ;  /* 0x0000001415157819 */ /* 0x000fe40000010e15 */
[----:B------:R-:W-:Y:S01]  /*9000*/  LOP3.LUT R17, R17, R2, RZ, 0x3c, !PT ;  /* 0x0000000211117212 */ /* 0x000fe200078e3cff */
[----:B------:R-:W-:Y:S01]  /*9010*/  IMAD.IADD R12, R12, 0x1, R27 ;  /* 0x000000010c0c7824 */ /* 0x000fe200078e021b */
        /* <DEDUP_REMOVED lines=13> */
[----:B------:R-:W-:Y:S01]  /*90f0*/  SHF.L.W.U32.HI R13, R13, 0x18, R13 ;  /* 0x000000180d0d7819 */ /* 0x000fe20000010e0d */
[----:B------:R-:W-:Y:S02]  /*9100*/  IMAD.IADD R22, R22, 0x1, R23 ;  /* 0x0000000116167824 */ /* 0x000fe400078e0217 */
[----:B------:R-:W-:Y:S01]  /*9110*/  IMAD.IADD R29, R29, 0x1, R0 ;  /* 0x000000011d1d7824 */ /* 0x000fe200078e0200 */
[----:B------:R-:W-:Y:S01]  /*9120*/  LOP3.LUT R21, R21, R18, RZ, 0x3c, !PT ;  /* 0x0000001215157212 */ /* 0x000fe200078e3cff */
[----:B------:R-:W-:Y:S01]  /*9130*/  IMAD.IADD R2, R2, 0x1, R13 ;  /* 0x0000000102027824 */ /* 0x000fe200078e020d */
[----:B------:R-:W-:-:S02]  /*9140*/  LOP3.LUT R27, R27, R22, RZ, 0x3c, !PT ;  /* 0x000000161b1b7212 */ /* 0x000fc400078e3cff */
[----:B------:R-:W-:Y:S02]  /*9150*/  LOP3.LUT R26, R26, R29, RZ, 0x3c, !PT ;  /* 0x0000001d1a1a7212 */ /* 0x000fe400078e3cff */
[----:B------:R-:W-:Y:S02]  /*9160*/  SHF.L.W.U32.HI R31, R21, 0x19, R21 ;  /* 0x00000019151f7819 */ /* 0x000fe40000010e15 */
[----:B------:R-:W-:Y:S02]  /*9170*/  SHF.L.W.U32.HI R27, R27, 0x18, R27 ;  /* 0x000000181b1b7819 */ /* 0x000fe40000010e1b */
[----:B------:R-:W-:Y:S02]  /*9180*/  LOP3.LUT R17, R17, R2, RZ, 0x3c, !PT ;  /* 0x0000000211117212 */ /* 0x000fe400078e3cff */
[----:B------:R-:W-:Y:S01]  /*9190*/  SHF.L.W.U32.HI R21, R26, 0x19, R26 ;  /* 0x000000191a157819 */ /* 0x000fe20000010e1a */
[----:B------:R-:W-:Y:S01]  /*91a0*/  IMAD.IADD R22, R22, 0x1, R31 ;  /* 0x0000000116167824 */ /* 0x000fe200078e021f */
[----:B------:R-:W-:Y:S01]  /*91b0*/  SHF.L.W.U32.HI R14, R17, 0x19, R17 ;  /* 0x00000019110e7819 */ /* 0x000fe20000010e11 */
[----:B------:R-:W-:-:S02]  /*91c0*/  IMAD.IADD R12, R12, 0x1, R27 ;  /* 0x000000010c0c7824 */ /* 0x000fc400078e021b */
[----:B------:R-:W-:Y:S01]  /*91d0*/  IMAD.IADD R16, R16, 0x1, R21 ;  /* 0x0000000110107824 */ /* 0x000fe200078e0215 */
[----:B------:R-:W-:Y:S01]  /*91e0*/  LOP3.LUT R0, R0, R22, RZ, 0x3c, !PT ;  /* 0x0000001600007212 */ /* 0x000fe200078e3cff */
[----:B------:R-:W-:Y:S01]  /*91f0*/  IMAD.IADD R3, R3, 0x1, R14 ;  /* 0x0000000103037824 */ /* 0x000fe200078e020e */
[----:B------:R-:W-:Y:S02]  /*9200*/  LOP3.LUT R23, R23, R12, RZ, 0x3c, !PT ;  /* 0x0000000c17177212 */ /* 0x000fe400078e3cff */
[----:B------:R-:W-:Y:S02]  /*9210*/  LOP3.LUT R15, R15, R16, RZ, 0x3c, !PT ;  /* 0x000000100f0f7212 */ /* 0x000fe400078e3cff */
[----:B------:R-:W-:Y:S02]  /*9220*/  SHF.L.W.U32.HI R17, R0, 0x10, R0 ;  /* 0x0000001000117819 */ /* 0x000fe40000010e00 */
[----:B------:R-:W-:Y:S02]  /*9230*/  SHF.L.W.U32.HI R23, R23, 0x19, R23 ;  /* 0x0000001917177819 */ /* 0x000fe40000010e17 */
[----:B------:R-:W-:-:S02]  /*9240*/  LOP3.LUT R27, R27, R3, RZ, 0x3c, !PT ;  /* 0x000000031b1b7212 */ /* 0x000fc400078e3cff */
[----:B------:R-:W-:Y:S01]  /*9250*/  SHF.L.W.U32.HI R15, R15, 0x10, R15 ;  /* 0x000000100f0f7819 */ /* 0x000fe20000010e0f */
[----:B------:R-:W-:Y:S01]  /*9260*/  IMAD.IADD R2, R2, 0x1, R17 ;  /* 0x0000000102027824 */ /* 0x000fe200078e0211 */
[----:B------:R-:W-:Y:S01]  /*9270*/  SHF.L.W.U32.HI R0, R27, 0x10, R27 ;  /* 0x000000101b007819 */ /* 0x000fe20000010e1b */
[----:B------:R-:W-:Y:S02]  /*9280*/  IMAD.IADD R28, R28, 0x1, R23 ;  /* 0x000000011c1c7824 */ /* 0x000fe400078e0217 */
[----:B------:R-:W-:Y:S01]  /*9290*/  IMAD.IADD R12, R12, 0x1, R15 ;  /* 0x000000010c0c7824 */ /* 0x000fe200078e020f */
[----:B------:R-:W-:Y:S01]  /*92a0*/  LOP3.LUT R31, R31, R2, RZ, 0x3c, !PT ;  /* 0x000000021f1f7212 */ /* 0x000fe200078e3cff */
[----:B------:R-:W-:Y:S01]  /*92b0*/  IMAD.IADD R29, R29, 0x1, R0 ;  /* 0x000000011d1d7824 */ /* 0x000fe200078e0200 */
[----:B------:R-:W-:Y:S02]  /*92c0*/  LOP3.LUT R13, R13, R28, RZ, 0x3c, !PT ;  /* 0x0000001c0d0d7212 */ /* 0x000fe400078e3cff */
[----:B------:R-:W-:-:S02]  /*92d0*/  LOP3.LUT R21, R21, R12, RZ, 0x3c, !PT ;  /* 0x0000000c15157212 */ /* 0x000fc400078e3cff */
[----:B------:R-:W-:Y:S02]  /*92e0*/  SHF.L.W.U32.HI R31, R31, 0x14, R31 ;  /* 0x000000141f1f7819 */ /* 0x000fe40000010e1f */
[----:B------:R-:W-:Y:S02]  /*92f0*/  SHF.L.W.U32.HI R13, R13, 0x10, R13 ;  /* 0x000000100d0d7819 */ /* 0x000fe40000010e0d */
[----:B------:R-:W-:Y:S02]  /*9300*/  LOP3.LUT R14, R14, R29, RZ, 0x3c, !PT ;  /* 0x0000001d0e0e7212 */ /* 0x000fe400078e3cff */
[----:B------:R-:W-:Y:S02]  /*9310*/  SHF.L.W.U32.HI R21, R21, 0x14, R21 ;  /* 0x0000001415157819 */ /* 0x000fe40000010e15 */
[----:B------:R-:W-:Y:S01]  /*9320*/  IADD3 R22, PT, PT, R22, R31, R7 ;  /* 0x0000001f16167210 */ /* 0x000fe20007ffe007 */
[----:B------:R-:W-:Y:S01]  /*9330*/  IMAD.IADD R30, R18, 0x1, R13 ;  /* 0x00000001121e7824 */ /* 0x000fe200078e020d */
[----:B------:R-:W-:-:S02]  /*9340*/  SHF.L.W.U32.HI R14, R14, 0x14, R14 ;  /* 0x000000140e0e7819 */ /* 0x000fc40000010e0e */
[----:B------:R-:W-:Y:S02]  /*9350*/  IADD3 R16, PT, PT, R16, R21, R11 ;  /* 0x0000001510107210 */ /* 0x000fe40007ffe00b */
[----:B------:R-:W-:Y:S02]  /*9360*/  LOP3.LUT R17, R17, R22, RZ, 0x3c, !PT ;  /* 0x0000001611117212 */ /* 0x000fe400078e3cff */
[----:B------:R-:W-:Y:S02]  /*9370*/  IADD3 R3, PT, PT, R3, R14, R20 ;  /* 0x0000000e03037210 */ /* 0x000fe40007ffe014 */
[----:B------:R-:W-:Y:S02]  /*9380*/  LOP3.LUT R23, R23, R30, RZ, 0x3c, !PT ;  /* 0x0000001e17177212 */ /* 0x000fe400078e3cff */
[----:B------:R-:W-:Y:S02]  /*9390*/  LOP3.LUT R15, R15, R16, RZ, 0x3c, !PT ;  /* 0x000000100f0f7212 */ /* 0x000fe400078e3cff */
[----:B------:R-:W-:-:S02]  /*93a0*/  SHF.L.W.U32.HI R17, R17, 0x18, R17 ;  /* 0x0000001811117819 */ /* 0x000fc40000010e11 */
[----:B------:R-:W-:Y:S02]  /*93b0*/  LOP3.LUT R0, R0, R3, RZ, 0x3c, !PT ;  /* 0x0000000300007212 */ /* 0x000fe400078e3cff */
[----:B------:R-:W-:Y:S02]  /*93c0*/  SHF.L.W.U32.HI R23, R23, 0x14, R23 ;  /* 0x0000001417177819 */ /* 0x000fe40000010e17 */
        /* <DEDUP_REMOVED lines=10> */
[----:B------:R-:W-:Y:S02]  /*9470*/  LOP3.LUT R14, R14, R29, RZ, 0x3c, !PT ;  /* 0x0000001d0e0e7212 */ /* 0x000fe400078e3cff */
[----:B------:R-:W-:Y:S02]  /*9480*/  SHF.L.W.U32.HI R13, R13, 0x18, R13 ;  /* 0x000000180d0d7819 */ /* 0x000fe40000010e0d */
[----:B------:R-:W-:Y:S01]  /*9490*/  SHF.L.W.U32.HI R0, R21, 0x19, R21 ;  /* 0x0000001915007819 */ /* 0x000fe20000010e15 */
[----:B------:R-:W-:Y:S01]  /*94a0*/  IMAD.IADD R21, R3, 0x1, R26 ;  /* 0x0000000103157824 */ /* 0x000fe200078e021a */
[----:B------:R-:W-:Y:S01]  /*94b0*/  SHF.L.W.U32.HI R3, R14, 0x19, R14 ;  /* 0x000000190e037819 */ /* 0x000fe20000010e0e */
[----:B------:R-:W-:Y:S01]  /*94c0*/  IMAD.IADD R30, R30, 0x1, R13 ;  /* 0x000000011e1e7824 */ /* 0x000fe200078e020d */
[----:B------:R-:W-:-:S02]  /*94d0*/  IADD3 R28, PT, PT, R0, R28, R5 ;  /* 0x0000001c001c7210 */ /* 0x000fc40007ffe005 */
[----:B------:R-:W-:Y:S02]  /*94e0*/  LOP3.LUT R15, R15, R21, RZ, 0x3c, !PT ;  /* 0x000000150f0f7212 */ /* 0x000fe400078e3cff */
[----:B------:R-:W-:Y:S02]  /*94f0*/  IADD3 R16, PT, PT, R3, R16, R8 ;  /* 0x0000001003107210 */ /* 0x000fe40007ffe008 */
[----:B------:R-:W-:Y:S02]  /*9500*/  LOP3.LUT R17, R17, R28, RZ, 0x3c, !PT ;  /* 0x0000001c11117212 */ /* 0x000fe400078e3cff */
[----:B------:R-:W-:Y:S02]  /*9510*/  LOP3.LUT R23, R23, R30, RZ, 0x3c, !PT ;  /* 0x0000001e17177212 */ /* 0x000fe400078e3cff */
[----:B------:R-:W-:Y:S02]  /*9520*/  SHF.L.W.U32.HI R15, R15, 0x10, R15 ;  /* 0x000000100f0f7819 */ /* 0x000fe40000010e0f */
[----:B------:R-:W-:-:S02]  /*9530*/  LOP3.LUT R13, R13, R16, RZ, 0x3c, !PT ;  /* 0x000000100d0d7212 */ /* 0x000fc400078e3cff */
[----:B------:R-:W-:Y:S02]  /*9540*/  SHF.L.W.U32.HI R14, R17, 0x10, R17 ;  /* 0x00000010110e7819 */ /* 0x000fe40000010e11 */
[----:B------:R-:W-:Y:S01]  /*9550*/  SHF.L.W.U32.HI R23, R23, 0x19, R23 ;  /* 0x0000001917177819 */ /* 0x000fe20000010e17 */
[----:B------:R-:W-:Y:S01]  /*9560*/  IMAD.IADD R17, R30, 0x1, R15 ;  /* 0x000000011e117824 */ /* 0x000fe200078e020f */
[----:B------:R-:W-:Y:S01]  /*9570*/  SHF.L.W.U32.HI R13, R13, 0x10, R13 ;  /* 0x000000100d0d7819 */ /* 0x000fe20000010e0d */
[----:B------:R-:W-:Y:S01]  /*9580*/  IMAD.IADD R29, R29, 0x1, R14 ;  /* 0x000000011d1d7824 */ /* 0x000fe200078e020e */
[----:B------:R-:W-:Y:S02]  /*9590*/  IADD3 R22, PT, PT, R23, R22, R9 ;  /* 0x0000001617167210 */ /* 0x000fe40007ffe009 */
[----:B------:R-:W-:Y:S01]  /*95a0*/  LOP3.LUT R26, R26, R17, RZ, 0x3c, !PT ;  /* 0x000000111a1a7212 */ /* 0x000fe200078e3cff */
[----:B------:R-:W-:Y:S01]  /*95b0*/  IMAD.IADD R18, R18, 0x1, R13 ;  /* 0x0000000112127824 */ /* 0x000fe200078e020d */
[----:B------:R-:W-:-:S02]  /*95c0*/  LOP3.LUT R2, R2, R22, RZ, 0x3c, !PT ;  /* 0x0000001602027212 */ /* 0x000fc400078e3cff */
[----:B------:R-:W-:Y:S02]  /*95d0*/  LOP3.LUT R0, R0, R29, RZ, 0x3c, !PT ;  /* 0x0000001d00007212 */ /* 0x000fe400078e3cff */
[----:B------:R-:W-:Y:S02]  /*95e0*/  SHF.L.W.U32.HI R26, R26, 0x14, R26 ;  /* 0x000000141a1a7819 */ /* 0x000fe40000010e1a */
[----:B------:R-:W-:Y:S02]  /*95f0*/  LOP3.LUT R3, R3, R18, RZ, 0x3c, !PT ;  /* 0x0000001203037212 */ /* 0x000fe400078e3cff */
[----:B------:R-:W-:Y:S02]  /*9600*/  SHF.L.W.U32.HI R27, R2, 0x10, R2 ;  /* 0x00000010021b7819 */ /* 0x000fe40000010e02 */
[----:B------:R-:W-:Y:S02]  /*9610*/  SHF.L.W.U32.HI R31, R0, 0x14, R0 ;  /* 0x00000014001f7819 */ /* 0x000fe40000010e00 */
[----:B------:R-:W-:-:S02]  /*9620*/  IADD3 R21, PT, PT, R21, R26, R6 ;  /* 0x0000001a15157210 */ /* 0x000fc40007ffe006 */
[----:B------:R-:W-:Y:S01]  /*9630*/  SHF.L.W.U32.HI R3, R3, 0x14, R3 ;  /* 0x0000001403037819 */ /* 0x000fe20000010e03 */
[----:B------:R-:W-:Y:S01]  /*9640*/  IMAD.IADD R12, R12, 0x1, R27 ;  /* 0x000000010c0c7824 */ /* 0x000fe200078e021b */
[----:B------:R-:W-:Y:S02]  /*9650*/  IADD3 R33, PT, PT, R28, R31, R10 ;  /* 0x0000001f1c217210 */ /* 0x000fe40007ffe00a */
[----:B------:R-:W-:Y:S02]  /*9660*/  LOP3.LUT R15, R15, R21, RZ, 0x3c, !PT ;  /* 0x000000150f0f7212 */ /* 0x000fe400078e3cff */
[----:B------:R-:W-:Y:S02]  /*9670*/  IADD3 R16, PT, PT, R16, R3, R4 ;  /* 0x0000000310107210 */ /* 0x000fe40007ffe004 */
[----:B------:R-:W-:Y:S02]  /*9680*/  LOP3.LUT R14, R14, R33, RZ, 0x3c, !PT ;  /* 0x000000210e0e7212 */ /* 0x000fe400078e3cff */
[----:B------:R-:W-:-:S02]  /*9690*/  LOP3.LUT R23, R23, R12, RZ, 0x3c, !PT ;  /* 0x0000000c17177212 */ /* 0x000fc400078e3cff */
        /* <DEDUP_REMOVED lines=8> */
[----:B------:R-:W-:Y:S01]  /*9720*/  LOP3.LUT R26, R26, R17, RZ, 0x3c, !PT ;  /* 0x000000111a1a7212 */ /* 0x000fe200078e3cff */
[----:B------:R-:W-:Y:S01]  /*9730*/  IMAD.IADD R18, R18, 0x1, R13 ;  /* 0x0000000112127824 */ /* 0x000fe200078e020d */
[----:B------:R-:W-:Y:S02]  /*9740*/  LOP3.LUT R27, R27, R22, RZ, 0x3c, !PT ;  /* 0x000000161b1b7212 */ /* 0x000fe400078e3cff */
[----:B------:R-:W-:Y:S02]  /*9750*/  LOP3.LUT R31, R31, R2, RZ, 0x3c, !PT ;  /* 0x000000021f1f7212 */ /* 0x000fe400078e3cff */
[----:B------:R-:W-:Y:S02]  /*9760*/  SHF.L.W.U32.HI R15, R26, 0x19, R26 ;  /* 0x000000191a0f7819 */ /* 0x000fe40000010e1a */
[----:B------:R-:W-:Y:S02]  /*9770*/  LOP3.LUT R3, R3, R18, RZ, 0x3c, !PT ;  /* 0x0000001203037212 */ /* 0x000fe400078e3cff */
[----:B------:R-:W-:-:S02]  /*9780*/  SHF.L.W.U32.HI R27, R27, 0x18, R27 ;  /* 0x000000181b1b7819 */ /* 0x000fc40000010e1b */
[----:B------:R-:W-:Y:S01]  /*9790*/  SHF.L.W.U32.HI R31, R31, 0x19, R31 ;  /* 0x000000191f1f7819 */ /* 0x000fe20000010e1f */
[----:B------:R-:W-:Y:S01]  /*97a0*/  IMAD.IADD R35, R22, 0x1, R15 ;  /* 0x0000000116237824 */ /* 0x000fe200078e020f */
[----:B------:R-:W-:Y:S01]  /*97b0*/  SHF.L.W.U32.HI R3, R3, 0x19, R3 ;  /* 0x0000001903037819 */ /* 0x000fe20000010e03 */
[----:B------:R-:W-:Y:S02]  /*97c0*/  IMAD.IADD R12, R12, 0x1, R27 ;  /* 0x000000010c0c7824 */ /* 0x000fe400078e021b */
[----:B------:R-:W-:Y:S01]  /*97d0*/  IMAD.IADD R29, R16, 0x1, R31 ;  /* 0x00000001101d7824 */ /* 0x000fe200078e021f */
[----:B------:R-:W-:Y:S02]  /*97e0*/  IADD3 R16, PT, PT, R3, R21, R20 ;  /* 0x0000001503107210 */ /* 0x000fe40007ffe014 */
[----:B------:R-:W-:Y:S02]  /*97f0*/  LOP3.LUT R22, R14, R35, RZ, 0x3c, !PT ;  /* 0x000000230e167212 */ /* 0x000fe400078e3cff */
[----:B------:R-:W-:-:S02]  /*9800*/  LOP3.LUT R23, R23, R12, RZ, 0x3c, !PT ;  /* 0x0000000c17177212 */ /* 0x000fc400078e3cff */
[----:B------:R-:W-:Y:S02]  /*9810*/  LOP3.LUT R14, R0, R29, RZ, 0x3c, !PT ;  /* 0x0000001d000e7212 */ /* 0x000fe400078e3cff */
[----:B------:R-:W-:Y:S02]  /*9820*/  LOP3.LUT R27, R27, R16, RZ, 0x3c, !PT ;  /* 0x000000101b1b7212 */ /* 0x000fe400078e3cff */
[----:B------:R-:W-:Y:S02]  /*9830*/  SHF.L.W.U32.HI R37, R22, 0x10, R22 ;  /* 0x0000001016257819 */ /* 0x000fe40000010e16 */
[----:B------:R-:W-:Y:S02]  /*9840*/  SHF.L.W.U32.HI R0, R23, 0x19, R23 ;  /* 0x0000001917007819 */ /* 0x000fe40000010e17 */
[----:B------:R-:W-:Y:S02]  /*9850*/  SHF.L.W.U32.HI R21, R14, 0x10, R14 ;  /* 0x000000100e157819 */ /* 0x000fe40000010e0e */
[----:B------:R-:W-:Y:S01]  /*9860*/  SHF.L.W.U32.HI R27, R27, 0x10, R27 ;  /* 0x000000101b1b7819 */ /* 0x000fe20000010e1b */
[----:B------:R-:W-:-:S02]  /*9870*/  IMAD.IADD R22, R18, 0x1, R37 ;  /* 0x0000000112167824 */ /* 0x000fc400078e0225 */
[----:B------:R-:W-:Y:S02]  /*9880*/  IMAD.IADD R28, R33, 0x1, R0 ;  /* 0x00000001211c7824 */ /* 0x000fe400078e0200 */
[----:B------:R-:W-:Y:S02]  /*9890*/  IMAD.IADD R12, R12, 0x1, R21 ;  /* 0x000000010c0c7824 */ /* 0x000fe400078e0215 */
[----:B------:R-:W-:Y:S01]  /*98a0*/  IMAD.IADD R18, R2, 0x1, R27 ;  /* 0x0000000102127824 */ /* 0x000fe200078e021b */
[----:B------:R-:W-:Y:S02]  /*98b0*/  LOP3.LUT R13, R13, R28, RZ, 0x3c, !PT ;  /* 0x0000001c0d0d7212 */ /* 0x000fe400078e3cff */
[----:B------:R-:W-:Y:S02]  /*98c0*/  LOP3.LUT R31, R31, R12, RZ, 0x3c, !PT ;  /* 0x0000000c1f1f7212 */ /* 0x000fe400078e3cff */
[----:B------:R-:W-:Y:S02]  /*98d0*/  LOP3.LUT R3, R3, R18, RZ, 0x3c, !PT ;  /* 0x0000001203037212 */ /* 0x000fe400078e3cff */
[----:B------:R-:W-:-:S02]  /*98e0*/  LOP3.LUT R15, R15, R22, RZ, 0x3c, !PT ;  /* 0x000000160f0f7212 */ /* 0x000fc400078e3cff */
[----:B------:R-:W-:Y:S02]  /*98f0*/  SHF.L.W.U32.HI R30, R13, 0x10, R13 ;  /* 0x000000100d1e7819 */ /* 0x000fe40000010e0d */
[----:B------:R-:W-:Y:S02]  /*9900*/  SHF.L.W.U32.HI R2, R31, 0x14, R31 ;  /* 0x000000141f027819 */ /* 0x000fe40000010e1f */
[----:B------:R-:W-:Y:S02]  /*9910*/  SHF.L.W.U32.HI R13, R3, 0x14, R3 ;  /* 0x00000014030d7819 */ /* 0x000fe40000010e03 */
[----:B------:R-:W-:Y:S01]  /*9920*/  SHF.L.W.U32.HI R26, R15, 0x14, R15 ;  /* 0x000000140f1a7819 */ /* 0x000fe20000010e0f */
[----:B------:R-:W-:Y:S02]  /*9930*/  IMAD.IADD R14, R29, 0x1, R2 ;  /* 0x000000011d0e7824 */ /* 0x000fe400078e0202 */
[----:B------:R-:W-:Y:S02]  /*9940*/  IMAD.IADD R17, R17, 0x1, R30 ;  /* 0x0000000111117824 */ /* 0x000fe400078e021e */
[----:B------:R-:W-:-:S02]  /*9950*/  IMAD.IADD R16, R16, 0x1, R13 ;  /* 0x0000000110107824 */ /* 0x000fc400078e020d */
[----:B------:R-:W-:Y:S01]  /*9960*/  IMAD.IADD R35, R35, 0x1, R26 ;  /* 0x0000000123237824 */ /* 0x000fe200078e021a */
[----:B------:R-:W-:Y:S02]  /*9970*/  LOP3.LUT R21, R21, R14, RZ, 0x3c, !PT ;  /* 0x0000000e15157212 */ /* 0x000fe400078e3cff */
[----:B------:R-:W-:Y:S02]  /*9980*/  LOP3.LUT R0, R0, R17, RZ, 0x3c, !PT ;  /* 0x0000001100007212 */ /* 0x000fe400078e3cff */
[----:B------:R-:W-:Y:S02]  /*9990*/  LOP3.LUT R27, R27, R16, RZ, 0x3c, !PT ;  /* 0x000000101b1b7212 */ /* 0x000fe400078e3cff */
[----:B------:R-:W-:Y:S02]  /*99a0*/  LOP3.LUT R37, R37, R35, RZ, 0x3c, !PT ;  /* 0x0000002325257212 */ /* 0x000fe400078e3cff */
[----:B------:R-:W-:Y:S02]  /*99b0*/  SHF.L.W.U32.HI R21, R21, 0x18, R21 ;  /* 0x0000001815157819 */ /* 0x000fe40000010e15 */
[----:B------:R-:W-:-:S02]  /*99c0*/  SHF.L.W.U32.HI R23, R0, 0x14, R0 ;  /* 0x0000001400177819 */ /* 0x000fc40000010e00 */
[----:B------:R-:W-:Y:S02]  /*99d0*/  SHF.L.W.U32.HI R27, R27, 0x18, R27 ;  /* 0x000000181b1b7819 */ /* 0x000fe40000010e1b */
[----:B------:R-:W-:Y:S01]  /*99e0*/  SHF.L.W.U32.HI R37, R37, 0x18, R37 ;  /* 0x0000001825257819 */ /* 0x000fe20000010e25 */
[----:B------:R-:W-:Y:S01]  /*99f0*/  IMAD.IADD R3, R12, 0x1, R21 ;  /* 0x000000010c037824 */ /* 0x000fe200078e0215 */
[----:B------:R-:W-:Y:S01]  /*9a00*/  IADD3 R29, PT, PT, R28, R23, R19 ;  /* 0x000000171c1d7210 */ /* 0x000fe20007ffe013 */
[----:B------:R-:W-:Y:S02]  /*9a10*/  IMAD.IADD R18, R18, 0x1, R27 ;  /* 0x0000000112127824 */ /* 0x000fe400078e021b */
[----:B------:R-:W-:Y:S01]  /*9a20*/  IMAD.IADD R15, R22, 0x1, R37 ;  /* 0x00000001160f7824 */ /* 0x000fe200078e0225 */
[----:B------:R-:W-:Y:S02]  /*9a30*/  LOP3.LUT R30, R30, R29, RZ, 0x3c, !PT ;  /* 0x0000001d1e1e7212 */ /* 0x000fe400078e3cff */
[----:B------:R-:W-:-:S02]  /*9a40*/  LOP3.LUT R2, R2, R3, RZ, 0x3c, !PT ;  /* 0x0000000302027212 */ /* 0x000fc400078e3cff */
[----:B------:R-:W-:Y:S02]  /*9a50*/  LOP3.LUT R0, R13, R18, RZ, 0x3c, !PT ;  /* 0x000000120d007212 */ /* 0x000fe400078e3cff */
[----:B------:R-:W-:Y:S02]  /*9a60*/  LOP3.LUT R26, R26, R15, RZ, 0x3c, !PT ;  /* 0x0000000f1a1a7212 */ /* 0x000fe400078e3cff */
[----:B------:R-:W-:Y:S02]  /*9a70*/  SHF.L.W.U32.HI R30, R30, 0x18, R30 ;  /* 0x000000181e1e7819 */ /* 0x000fe40000010e1e */
[----:B------:R-:W-:Y:S02]  /*9a80*/  SHF.L.W.U32.HI R13, R2, 0x19, R2 ;  /* 0x00000019020d7819 */ /* 0x000fe40000010e02 */
[----:B------:R-:W-:Y:S01]  /*9a90*/  SHF.L.W.U32.HI R0, R0, 0x19, R0 ;  /* 0x0000001900007819 */ /* 0x000fe20000010e00 */
[----:B------:R-:W-:Y:S01]  /*9aa0*/  IMAD.IADD R2, R17, 0x1, R30 ;  /* 0x0000000111027824 */ /* 0x000fe200078e021e */
[----:B------:R-:W-:-:S02]  /*9ab0*/  SHF.L.W.U32.HI R26, R26, 0x19, R26 ;  /* 0x000000191a1a7819 */ /* 0x000fc40000010e1a */
[----:B------:R-:W-:Y:S02]  /*9ac0*/  IADD3 R22, PT, PT, R13, R29, R10 ;  /* 0x0000001d0d167210 */ /* 0x000fe40007ffe00a */
[----:B------:R-:W-:Y:S02]  /*9ad0*/  IADD3 R17, PT, PT, R0, R14, R11 ;  /* 0x0000000e00117210 */ /* 0x000fe40007ffe00b */
[----:B------:R-:W-:Y:S02]  /*9ae0*/  IADD3 R16, PT, PT, R26, R16, R9 ;  /* 0x000000101a107210 */ /* 0x000fe40007ffe009 */
[----:B------:R-:W-:Y:S02]  /*9af0*/  LOP3.LUT R37, R37, R22, RZ, 0x3c, !PT ;  /* 0x0000001625257212 */ /* 0x000fe400078e3cff */
        /* <DEDUP_REMOVED lines=8> */
[----:B------:R-:W-:Y:S02]  /*9b80*/  IMAD.IADD R15, R15, 0x1, R30 ;  /* 0x000000010f0f7824 */ /* 0x000fe400078e021e */
[----:B------:R-:W-:Y:S01]  /*9b90*/  IMAD.IADD R29, R2, 0x1, R21 ;  /* 0x00000001021d7824 */ /* 0x000fe200078e0215 */
[----:B------:R-:W-:-:S02]  /*9ba0*/  IADD3 R12, PT, PT, R23, R35, R4 ;  /* 0x00000023170c7210 */ /* 0x000fc40007ffe004 */
[----:B------:R-:W-:Y:S02]  /*9bb0*/  LOP3.LUT R13, R13, R28, RZ, 0x3c, !PT ;  /* 0x0000001c0d0d7212 */ /* 0x000fe400078e3cff */
[----:B------:R-:W-:Y:S02]  /*9bc0*/  LOP3.LUT R0, R0, R15, RZ, 0x3c, !PT ;  /* 0x0000000f00007212 */ /* 0x000fe400078e3cff */
[----:B------:R-:W-:Y:S02]  /*9bd0*/  LOP3.LUT R26, R26, R29, RZ, 0x3c, !PT ;  /* 0x0000001d1a1a7212 */ /* 0x000fe400078e3cff */
[----:B------:R-:W-:Y:S02]  /*9be0*/  LOP3.LUT R27, R27, R12, RZ, 0x3c, !PT ;  /* 0x0000000c1b1b7212 */ /* 0x000fe400078e3cff */
[----:B------:R-:W-:Y:S02]  /*9bf0*/  SHF.L.W.U32.HI R13, R13, 0x14, R13 ;  /* 0x000000140d0d7819 */ /* 0x000fe40000010e0d */
[----:B------:R-:W-:-:S02]  /*9c00*/  SHF.L.W.U32.HI R0, R0, 0x14, R0 ;  /* 0x0000001400007819 */ /* 0x000fc40000010e00 */
[----:B------:R-:W-:Y:S02]  /*9c10*/  SHF.L.W.U32.HI R26, R26, 0x14, R26 ;  /* 0x000000141a1a7819 */ /* 0x000fe40000010e1a */
[----:B------:R-:W-:Y:S02]  /*9c20*/  SHF.L.W.U32.HI R14, R27, 0x10, R27 ;  /* 0x000000101b0e7819 */ /* 0x000fe40000010e1b */
[----:B------:R-:W-:Y:S02]  /*9c30*/  IADD3 R22, PT, PT, R22, R13, R8 ;  /* 0x0000000d16167210 */ /* 0x000fe40007ffe008 */
[----:B------:R-:W-:Y:S01]  /*9c40*/  IADD3 R17, PT, PT, R17, R0, R6 ;  /* 0x0000000011117210 */ /* 0x000fe20007ffe006 */
[----:B------:R-:W-:Y:S01]  /*9c50*/  IMAD.IADD R18, R3, 0x1, R14 ;  /* 0x0000000103127824 */ /* 0x000fe200078e020e */
[----:B------:R-:W-:Y:S02]  /*9c60*/  IADD3 R16, PT, PT, R16, R26, R7 ;  /* 0x0000001a10107210 */ /* 0x000fe40007ffe007 */
[----:B------:R-:W-:-:S02]  /*9c70*/  LOP3.LUT R37, R37, R22, RZ, 0x3c, !PT ;  /* 0x0000001625257212 */ /* 0x000fc400078e3cff */
[----:B------:R-:W-:Y:S02]  /*9c80*/  LOP3.LUT R30, R30, R17, RZ, 0x3c, !PT ;  /* 0x000000111e1e7212 */ /* 0x000fe400078e3cff */
[----:B------:R-:W-:Y:S02]  /*9c90*/  LOP3.LUT R21, R21, R16, RZ, 0x3c, !PT ;  /* 0x0000001015157212 */ /* 0x000fe400078e3cff */
[----:B------:R-:W-:Y:S02]  /*9ca0*/  SHF.L.W.U32.HI R37, R37, 0x18, R37 ;  /* 0x0000001825257819 */ /* 0x000fe40000010e25 */
[----:B------:R-:W-:Y:S02]  /*9cb0*/  LOP3.LUT R23, R23, R18, RZ, 0x3c, !PT ;  /* 0x0000001217177212 */ /* 0x000fe400078e3cff */
[----:B------:R-:W-:Y:S02]  /*9cc0*/  SHF.L.W.U32.HI R30, R30, 0x18, R30 ;  /* 0x000000181e1e7819 */ /* 0x000fe40000010e1e */
[----:B------:R-:W-:Y:S01]  /*9cd0*/  SHF.L.W.U32.HI R2, R21, 0x18, R21 ;  /* 0x0000001815027819 */ /* 0x000fe20000010e15 */
[----:B------:R-:W-:Y:S01]  /*9ce0*/  IMAD.IADD R28, R28, 0x1, R37 ;  /* 0x000000011c1c7824 */ /* 0x000fe200078e0225 */
[----:B------:R-:W-:Y:S01]  /*9cf0*/  SHF.L.W.U32.HI R23, R23, 0x14, R23 ;  /* 0x0000001417177819 */ /* 0x000fe20000010e17 */
[----:B------:R-:W-:-:S02]  /*9d00*/  IMAD.IADD R15, R15, 0x1, R30 ;  /* 0x000000010f0f7824 */ /* 0x000fc400078e021e */
[----:B------:R-:W-:Y:S01]  /*9d10*/  IMAD.IADD R29, R29, 0x1, R2 ;  /* 0x000000011d1d7824 */ /* 0x000fe200078e0202 */
[----:B------:R-:W-:Y:S02]  /*9d20*/  IADD3 R12, PT, PT, R12, R23, R5 ;  /* 0x000000170c0c7210 */ /* 0x000fe40007ffe005 */
[----:B------:R-:W-:Y:S02]  /*9d30*/  LOP3.LUT R13, R13, R28, RZ, 0x3c, !PT ;  /* 0x0000001c0d0d7212 */ /* 0x000fe400078e3cff */
[----:B------:R-:W-:Y:S02]  /*9d40*/  LOP3.LUT R0, R0, R15, RZ, 0x3c, !PT ;  /* 0x0000000f00007212 */ /* 0x000fe400078e3cff */
[----:B------:R-:W-:Y:S02]  /*9d50*/  LOP3.LUT R26, R26, R29, RZ, 0x3c, !PT ;  /* 0x0000001d1a1a7212 */ /* 0x000fe400078e3cff */
[----:B------:R-:W-:Y:S02]  /*9d60*/  LOP3.LUT R14, R14, R12, RZ, 0x3c, !PT ;  /* 0x0000000c0e0e7212 */ /* 0x000fe400078e3cff */
[----:B------:R-:W-:-:S02]  /*9d70*/  SHF.L.W.U32.HI R13, R13, 0x19, R13 ;  /* 0x000000190d0d7819 */ /* 0x000fc40000010e0d */
[----:B------:R-:W-:Y:S02]  /*9d80*/  SHF.L.W.U32.HI R21, R0, 0x19, R0 ;  /* 0x0000001900157819 */ /* 0x000fe40000010e00 */
[----:B------:R-:W-:Y:S02]  /*9d90*/  SHF.L.W.U32.HI R26, R26, 0x19, R26 ;  /* 0x000000191a1a7819 */ /* 0x000fe40000010e1a */
[----:B------:R-:W-:Y:S02]  /*9da0*/  SHF.L.W.U32.HI R3, R14, 0x18, R14 ;  /* 0x000000180e037819 */ /* 0x000fe40000010e0e */
[----:B------:R-:W-:Y:S01]  /*9db0*/  IADD3 R17, PT, PT, R13, R17, R20 ;  /* 0x000000110d117210 */ /* 0x000fe20007ffe014 */
[----:B------:R-:W-:Y:S01]  /*9dc0*/  IMAD.IADD R16, R16, 0x1, R21 ;  /* 0x0000000110107824 */ /* 0x000fe200078e0215 */
[----:B------:R-:W-:Y:S01]  /*9dd0*/  IADD3 R12, PT, PT, R26, R12, R19 ;  /* 0x0000000c1a0c7210 */ /* 0x000fe20007ffe013 */
[----:B------:R-:W-:Y:S01]  /*9de0*/  IMAD.IADD R18, R18, 0x1, R3 ;  /* 0x0000000112127824 */ /* 0x000fe200078e0203 */
[----:B------:R-:W-:-:S02]  /*9df0*/  LOP3.LUT R2, R2, R17, RZ, 0x3c, !PT ;  /* 0x0000001102027212 */ /* 0x000fc400078e3cff */
[----:B------:R-:W-:Y:S02]  /*9e00*/  LOP3.LUT R37, R37, R12, RZ, 0x3c, !PT ;  /* 0x0000000c25257212 */ /* 0x000fe400078e3cff */
[----:B------:R-:W-:Y:S02]  /*9e10*/  LOP3.LUT R0, R3, R16, RZ, 0x3c, !PT ;  /* 0x0000001003007212 */ /* 0x000fe400078e3cff */
[----:B------:R-:W-:Y:S02]  /*9e20*/  SHF.L.W.U32.HI R3, R2, 0x10, R2 ;  /* 0x0000001002037819 */ /* 0x000fe40000010e02 */
[----:B------:R-:W-:Y:S02]  /*9e30*/  LOP3.LUT R23, R23, R18, RZ, 0x3c, !PT ;  /* 0x0000001217177212 */ /* 0x000fe400078e3cff */
[----:B------:R-:W-:Y:S01]  /*9e40*/  SHF.L.W.U32.HI R14, R37, 0x10, R37 ;  /* 0x00000010250e7819 */ /* 0x000fe20000010e25 */
[----:B------:R-:W-:Y:S01]  /*9e50*/  IMAD.IADD R18, R18, 0x1, R3 ;  /* 0x0000000112127824 */ /* 0x000fe200078e0203 */
[----:B------:R-:W-:-:S03]  /*9e60*/  SHF.L.W.U32.HI R23, R23, 0x19, R23 ;  /* 0x0000001917177819 */ /* 0x000fc60000010e17 */
[----:B------:R-:W-:Y:S01]  /*9e70*/  IMAD.IADD R27, R15, 0x1, R14 ;  /* 0x000000010f1b7824 */ /* 0x000fe200078e020e */
[----:B------:R-:W-:Y:S01]  /*9e80*/  LOP3.LUT R13, R13, R18, RZ, 0x3c, !PT ;  /* 0x000000120d0d7212 */ /* 0x000fe200078e3cff */
[----:B------:R-:W-:Y:S01]  /*9e90*/  IMAD.IADD R22, R22, 0x1, R23 ;  /* 0x0000000116167824 */ /* 0x000fe200078e0217 */
        /* <DEDUP_REMOVED lines=22> */
[----:B------:R-:W-:Y:S02]  /*a000*/  IADD3 R27, PT, PT, R22, R23, R5 ;  /* 0x00000017161b7210 */ /* 0x000fe40007ffe005 */
[----:B------:R-:W-:-:S02]  /*a010*/  SHF.L.W.U32.HI R17, R15, 0x18, R15 ;  /* 0x000000180f117819 */ /* 0x000fc40000010e0f */
[----:B------:R-:W-:Y:S02]  /*a020*/  LOP3.LUT R0, R0, R13, RZ, 0x3c, !PT ;  /* 0x0000000d00007212 */ /* 0x000fe400078e3cff */
[-C--:B------:R-:W-:Y:S01]  /*a030*/  LOP3.LUT R30, R30, R27.reuse, RZ, 0x3c, !PT ;  /* 0x0000001b1e1e7212 */ /* 0x080fe200078e3cff */
[----:B------:R-:W-:Y:S01]  /*a040*/  IMAD.IADD R28, R28, 0x1, R17 ;  /* 0x000000011c1c7824 */ /* 0x000fe200078e0211 */
[----:B------:R-:W-:Y:S02]  /*a050*/  SHF.L.W.U32.HI R15, R0, 0x19, R0 ;  /* 0x00000019000f7819 */ /* 0x000fe40000010e00 */
[----:B------:R-:W-:Y:S02]  /*a060*/  SHF.L.W.U32.HI R29, R30, 0x18, R30 ;  /* 0x000000181e1d7819 */ /* 0x000fe40000010e1e */
[----:B------:R-:W-:Y:S02]  /*a070*/  IADD3 R27, PT, PT, R15, R27, R8 ;  /* 0x0000001b0f1b7210 */ /* 0x000fe40007ffe008 */
[----:B------:R-:W-:-:S02]  /*a080*/  LOP3.LUT R31, R31, R12, RZ, 0x3c, !PT ;  /* 0x0000000c1f1f7212 */ /* 0x000fc400078e3cff */
[----:B------:R-:W-:Y:S01]  /*a090*/  LOP3.LUT R21, R21, R28, RZ, 0x3c, !PT ;  /* 0x0000001c15157212 */ /* 0x000fe200078e3cff */
[----:B------:R-:W-:Y:S01]  /*a0a0*/  IMAD.IADD R26, R26, 0x1, R29 ;  /* 0x000000011a1a7824 */ /* 0x000fe200078e021d */
[----:B------:R-:W-:Y:S02]  /*a0b0*/  LOP3.LUT R14, R14, R27, RZ, 0x3c, !PT ;  /* 0x0000001b0e0e7212 */ /* 0x000fe400078e3cff */
[----:B------:R-:W-:Y:S02]  /*a0c0*/  SHF.L.W.U32.HI R31, R31, 0x19, R31 ;  /* 0x000000191f1f7819 */ /* 0x000fe40000010e1f */
        /* <DEDUP_REMOVED lines=9> */
[----:B------:R-:W-:Y:S02]  /*a160*/  SHF.L.W.U32.HI R3, R3, 0x10, R3 ;  /* 0x0000001003037819 */ /* 0x000fe40000010e03 */
[----:B------:R-:W-:Y:S02]  /*a170*/  IADD3 R33, PT, PT, R23, R33, R6 ;  /* 0x0000002117217210 */ /* 0x000fe40007ffe006 */
[----:B------:R-:W-:Y:S02]  /*a180*/  LOP3.LUT R15, R15, R28, RZ, 0x3c, !PT ;  /* 0x0000001c0f0f7212 */ /* 0x000fe400078e3cff */
[----:B------:R-:W-:Y:S01]  /*a190*/  SHF.L.W.U32.HI R29, R29, 0x10, R29 ;  /* 0x000000101d1d7819 */ /* 0x000fe20000010e1d */
[----:B------:R-:W-:Y:S01]  /*a1a0*/  IMAD.IADD R26, R26, 0x1, R3 ;  /* 0x000000011a1a7824 */ /* 0x000fe200078e0203 */
[----:B------:R-:W-:-:S02]  /*a1b0*/  LOP3.LUT R17, R17, R33, RZ, 0x3c, !PT ;  /* 0x0000002111117212 */ /* 0x000fc400078e3cff */
[----:B------:R-:W-:Y:S01]  /*a1c0*/  SHF.L.W.U32.HI R22, R15, 0x14, R15 ;  /* 0x000000140f167819 */ /* 0x000fe20000010e0f */
        /* <DEDUP_REMOVED lines=34> */
[----:B------:R-:W-:Y:S02]  /*a3f0*/  SHF.L.W.U32.HI R2, R2, 0x10, R2 ;  /* 0x0000001002027819 */ /* 0x000fe40000010e02 */
[----:B------:R-:W-:-:S02]  /*a400*/  IADD3 R33, PT, PT, R32, R33, R5 ;  /* 0x0000002120217210 */ /* 0x000fc40007ffe005 */
[----:B------:R-:W-:Y:S01]  /*a410*/  IADD3 R3, PT, PT, R21, R16, R9 ;  /* 0x0000001015037210 */ /* 0x000fe20007ffe009 */
[----:B------:R0:W-:Y:S01]  /*a420*/  STL.128 [R1], R4 ;  /* 0x0000000401007387 */ /* 0x0001e20000100c00 */
[----:B------:R-:W-:Y:S01]  /*a430*/  SHF.L.W.U32.HI R0, R0, 0x19, R0 ;  /* 0x0000001900007819 */ /* 0x000fe20000010e00 */
[----:B------:R-:W-:Y:S01]  /*a440*/  IMAD.IADD R18, R18, 0x1, R2 ;  /* 0x0000000112127824 */ /* 0x000fe200078e0202 */
[----:B------:R-:W-:Y:S02]  /*a450*/  LOP3.LUT R12, R35, R33, RZ, 0x3c, !PT ;  /* 0x00000021230c7212 */ /* 0x000fe400078e3cff */
[----:B------:R-:W-:Y:S02]  /*a460*/  IADD3 R13, PT, PT, R0, R30, R19 ;  /* 0x0000001e000d7210 */ /* 0x000fe40007ffe013 */
[----:B------:R-:W-:Y:S02]  /*a470*/  SHF.L.W.U32.HI R12, R12, 0x10, R12 ;  /* 0x000000100c0c7819 */ /* 0x000fe40000010e0c */
[----:B------:R-:W-:-:S02]  /*a480*/  LOP3.LUT R17, R17, R18, RZ, 0x3c, !PT ;  /* 0x0000001211117212 */ /* 0x000fc400078e3cff */
[----:B0-----:R-:W-:Y:S02]  /*a490*/  LOP3.LUT R5, R15, R3, RZ, 0x3c, !PT ;  /* 0x000000030f057212 */ /* 0x001fe400078e3cff */
[----:B------:R-:W-:Y:S02]  /*a4a0*/  LOP3.LUT R29, R29, R13, RZ, 0x3c, !PT ;  /* 0x0000000d1d1d7212 */ /* 0x000fe400078e3cff */
[----:B------:R-:W-:Y:S01]  /*a4b0*/  SHF.L.W.U32.HI R5, R5, 0x10, R5 ;  /* 0x0000001005057819 */ /* 0x000fe20000010e05 */
[----:B------:R-:W-:Y:S01]  /*a4c0*/  IMAD.IADD R15, R14, 0x1, R12 ;  /* 0x000000010e0f7824 */ /* 0x000fe200078e020c */
[----:B------:R-:W-:Y:S02]  /*a4d0*/  SHF.L.W.U32.HI R17, R17, 0x14, R17 ;  /* 0x0000001411117819 */ /* 0x000fe40000010e11 */
[----:B------:R-:W-:Y:S01]  /*a4e0*/  SHF.L.W.U32.HI R29, R29, 0x10, R29 ;  /* 0x000000101d1d7819 */ /* 0x000fe20000010e1d */
[----:B------:R-:W-:Y:S01]  /*a4f0*/  IMAD.IADD R28, R28, 0x1, R5 ;  /* 0x000000011c1c7824 */ /* 0x000fe200078e0205 */
[----:B------:R0:W-:Y:S01]  /*a500*/  STL.128 [R1+0x10], R8 ;  /* 0x0000100801007387 */ /* 0x0001e20000100c00 */
[----:B------:R-:W-:-:S02]  /*a510*/  LOP3.LUT R32, R32, R15, RZ, 0x3c, !PT ;  /* 0x0000000f20207212 */ /* 0x000fc400078e3cff */
[----:B------:R-:W-:Y:S01]  /*a520*/  IMAD.IADD R19, R26, 0x1, R29 ;  /* 0x000000011a137824 */ /* 0x000fe200078e021d */
[----:B------:R-:W-:Y:S02]  /*a530*/  LOP3.LUT R21, R21, R28, RZ, 0x3c, !PT ;  /* 0x0000001c15157212 */ /* 0x000fe400078e3cff */
[----:B------:R-:W-:Y:S02]  /*a540*/  SHF.L.W.U32.HI R32, R32, 0x14, R32 ;  /* 0x0000001420207819 */ /* 0x000fe40000010e20 */
[----:B------:R-:W-:Y:S02]  /*a550*/  SHF.L.W.U32.HI R21, R21, 0x14, R21 ;  /* 0x0000001415157819 */ /* 0x000fe40000010e15 */
[----:B------:R-:W-:Y:S01]  /*a560*/  LOP3.LUT R0, R0, R19, RZ, 0x3c, !PT ;  /* 0x0000001300007212 */ /* 0x000fe200078e3cff */
[----:B0-----:R-:W-:Y:S01]  /*a570*/  IMAD.IADD R9, R22, 0x1, R17 ;  /* 0x0000000116097824 */ /* 0x001fe200078e0211 */
[----:B------:R-:W-:-:S04]  /*a580*/  IADD3 R20, PT, PT, R33, R32, R20 ;  /* 0x0000002021147210 */ /* 0x000fc80007ffe014 */
[----:B------:R-:W-:Y:S02]  /*a590*/  LOP3.LUT R2, R2, R9, RZ, 0x3c, !PT ;  /* 0x0000000902027212 */ /* 0x000fe400078e3cff */
[----:B------:R-:W-:Y:S02]  /*a5a0*/  IADD3 R4, PT, PT, R3, R21, R4 ;  /* 0x0000001503047210 */ /* 0x000fe40007ffe004 */
[----:B------:R-:W-:Y:S02]  /*a5b0*/  SHF.L.W.U32.HI R3, R2, 0x18, R2 ;  /* 0x0000001802037819 */ /* 0x000fe40000010e02 */
[----:B------:R-:W-:Y:S02]  /*a5c0*/  SHF.L.W.U32.HI R14, R0, 0x14, R0 ;  /* 0x00000014000e7819 */ /* 0x000fe40000010e00 */
[----:B------:R-:W-:Y:S01]  /*a5d0*/  LOP3.LUT R12, R12, R20, RZ, 0x3c, !PT ;  /* 0x000000140c0c7212 */ /* 0x000fe200078e3cff */
[----:B------:R-:W-:Y:S01]  /*a5e0*/  IMAD.IADD R18, R18, 0x1, R3 ;  /* 0x0000000112127824 */ /* 0x000fe200078e0203 */
[----:B------:R-:W-:-:S02]  /*a5f0*/  IADD3 R10, PT, PT, R13, R14, R10 ;  /* 0x0000000e0d0a7210 */ /* 0x000fc40007ffe00a */
[----:B------:R-:W-:Y:S02]  /*a600*/  LOP3.LUT R5, R5, R4, RZ, 0x3c, !PT ;  /* 0x0000000405057212 */ /* 0x000fe400078e3cff */
[----:B------:R-:W-:Y:S02]  /*a610*/  SHF.L.W.U32.HI R12, R12, 0x18, R12 ;  /* 0x000000180c0c7819 */ /* 0x000fe40000010e0c */
[----:B------:R-:W-:Y:S02]  /*a620*/  LOP3.LUT R29, R29, R10, RZ, 0x3c, !PT ;  /* 0x0000000a1d1d7212 */ /* 0x000fe400078e3cff */
[----:B------:R-:W-:Y:S01]  /*a630*/  LOP3.LUT R17, R17, R18, RZ, 0x3c, !PT ;  /* 0x0000001211117212 */ /* 0x000fe200078e3cff */
[----:B------:R-:W-:Y:S01]  /*a640*/  IMAD.IADD R15, R15, 0x1, R12 ;  /* 0x000000010f0f7824 */ /* 0x000fe200078e020c */
[----:B------:R-:W-:Y:S02]  /*a650*/  SHF.L.W.U32.HI R5, R5, 0x18, R5 ;  /* 0x0000001805057819 */ /* 0x000fe40000010e05 */
[----:B------:R-:W-:-:S02]  /*a660*/  SHF.L.W.U32.HI R16, R29, 0x18, R29 ;  /* 0x000000181d107819 */ /* 0x000fc40000010e1d */
[----:B------:R-:W-:Y:S01]  /*a670*/  SHF.L.W.U32.HI R0, R17, 0x19, R17 ;  /* 0x0000001911007819 */ /* 0x000fe20000010e11 */
[----:B------:R-:W-:Y:S01]  /*a680*/  IMAD.IADD R28, R28, 0x1, R5 ;  /* 0x000000011c1c7824 */ /* 0x000fe200078e0205 */
[----:B------:R-:W-:Y:S01]  /*a690*/  LOP3.LUT R32, R32, R15, RZ, 0x3c, !PT ;  /* 0x0000000f20207212 */ /* 0x000fe200078e3cff */
[----:B------:R-:W-:Y:S01]  /*a6a0*/  IMAD.IADD R19, R19, 0x1, R16 ;  /* 0x0000000113137824 */ /* 0x000fe200078e0210 */
[----:B------:R-:W-:Y:S02]  /*a6b0*/  IADD3 R17, PT, PT, R0, R10, R11 ;  /* 0x0000000a00117210 */ /* 0x000fe40007ffe00b */
[----:B------:R-:W-:Y:S02]  /*a6c0*/  LOP3.LUT R21, R21, R28, RZ, 0x3c, !PT ;  /* 0x0000001c15157212 */ /* 0x000fe400078e3cff */
[----:B------:R-:W-:Y:S02]  /*a6d0*/  SHF.L.W.U32.HI R13, R32, 0x19, R32 ;  /* 0x00000019200d7819 */ /* 0x000fe40000010e20 */
[----:B------:R-:W-:-:S02]  /*a6e0*/  LOP3.LUT R12, R12, R17, RZ, 0x3c, !PT ;  /* 0x000000110c0c7212 */ /* 0x000fc400078e3cff */
[----:B------:R-:W-:Y:S02]  /*a6f0*/  LOP3.LUT R14, R14, R19, RZ, 0x3c, !PT ;  /* 0x000000130e0e7212 */ /* 0x000fe400078e3cff */
[----:B------:R-:W-:Y:S02]  /*a700*/  SHF.L.W.U32.HI R2, R21, 0x19, R21 ;  /* 0x0000001915027819 */ /* 0x000fe40000010e15 */
[----:B------:R-:W-:Y:S02]  /*a710*/  IADD3 R4, PT, PT, R13, R4, R6 ;  /* 0x000000040d047210 */ /* 0x000fe40007ffe006 */
        /* <DEDUP_REMOVED lines=8> */
[----:B------:R-:W-:Y:S01]  /*a7a0*/  LOP3.LUT R0, R0, R23, RZ, 0x3c, !PT ;  /* 0x0000001700007212 */ /* 0x000fe200078e3cff */
[----:B------:R-:W-:Y:S01]  /*a7b0*/  IMAD.IADD R10, R19, 0x1, R6 ;  /* 0x00000001130a7824 */ /* 0x000fe200078e0206 */
[----:B------:R-:W-:Y:S02]  /*a7c0*/  LOP3.LUT R16, R16, R9, RZ, 0x3c, !PT ;  /* 0x0000000910107212 */ /* 0x000fe400078e3cff */
[----:B------:R-:W-:Y:S02]  /*a7d0*/  SHF.L.W.U32.HI R5, R5, 0x10, R5 ;  /* 0x0000001005057819 */ /* 0x000fe40000010e05 */
[----:B------:R-:W-:Y:S02]  /*a7e0*/  SHF.L.W.U32.HI R12, R0, 0x14, R0 ;  /* 0x00000014000c7819 */ /* 0x000fe40000010e00 */
[----:B------:R-:W-:Y:S01]  /*a7f0*/  SHF.L.W.U32.HI R16, R16, 0x10, R16 ;  /* 0x0000001010107819 */ /* 0x000fe20000010e10 */
[----:B------:R-:W-:Y:S01]  /*a800*/  IMAD.IADD R11, R18, 0x1, R5 ;  /* 0x00000001120b7824 */ /* 0x000fe200078e0205 */
[----:B------:R-:W-:Y:S01]  /*a810*/  LOP3.LUT R13, R13, R10, RZ, 0x3c, !PT ;  /* 0x0000000a0d0d7212 */ /* 0x000fe200078e3cff */
[----:B------:R-:W-:-:S02]  /*a820*/  IMAD.IADD R19, R17, 0x1, R12 ;  /* 0x0000000111137824 */ /* 0x000fc400078e020c */
[----:B------:R-:W-:Y:S01]  /*a830*/  IMAD.IADD R15, R15, 0x1, R16 ;  /* 0x000000010f0f7824 */ /* 0x000fe200078e0210 */
[----:B------:R-:W-:Y:S02]  /*a840*/  SHF.L.W.U32.HI R13, R13, 0x14, R13 ;  /* 0x000000140d0d7819 */ /* 0x000fe40000010e0d */
[----:B------:R-:W-:Y:S02]  /*a850*/  LOP3.LUT R14, R14, R11, RZ, 0x3c, !PT ;  /* 0x0000000b0e0e7212 */ /* 0x000fe400078e3cff */
[----:B------:R-:W-:Y:S01]  /*a860*/  LOP3.LUT R21, R21, R19, RZ, 0x3c, !PT ;  /* 0x0000001315157212 */ /* 0x000fe200078e3cff */
[----:B------:R-:W-:Y:S01]  /*a870*/  IMAD.IADD R17, R4, 0x1, R13 ;  /* 0x0000000104117824 */ /* 0x000fe200078e020d */
[----:B------:R-:W-:Y:S02]  /*a880*/  LOP3.LUT R2, R2, R15, RZ, 0x3c, !PT ;  /* 0x0000000f02027212 */ /* 0x000fe400078e3cff */
[----:B------:R-:W-:Y:S02]  /*a890*/  SHF.L.W.U32.HI R4, R14, 0x14, R14 ;  /* 0x000000140e047819 */ /* 0x000fe40000010e0e */
[----:B------:R-:W-:-:S02]  /*a8a0*/  SHF.L.W.U32.HI R14, R21, 0x18, R21 ;  /* 0x00000018150e7819 */ /* 0x000fc40000010e15 */
[----:B------:R-:W-:Y:S02]  /*a8b0*/  SHF.L.W.U32.HI R2, R2, 0x14, R2 ;  /* 0x0000001402027819 */ /* 0x000fe40000010e02 */
[----:B------:R-:W-:Y:S01]  /*a8c0*/  LOP3.LUT R6, R6, R17, RZ, 0x3c, !PT ;  /* 0x0000001106067212 */ /* 0x000fe200078e3cff */
[----:B------:R-:W-:Y:S02]  /*a8d0*/  IMAD.IADD R23, R23, 0x1, R14 ;  /* 0x0000000117177824 */ /* 0x000fe400078e020e */
[----:B------:R-:W-:Y:S01]  /*a8e0*/  IMAD.IADD R9, R9, 0x1, R2 ;  /* 0x0000000109097824 */ /* 0x000fe200078e0202 */
[----:B------:R-:W-:Y:S02]  /*a8f0*/  SHF.L.W.U32.HI R3, R6, 0x18, R6 ;  /* 0x0000001806037819 */ /* 0x000fe40000010e06 */
[----:B------:R-:W-:Y:S02]  /*a900*/  LOP3.LUT R12, R12, R23, RZ, 0x3c, !PT ;  /* 0x000000170c0c7212 */ /* 0x000fe400078e3cff */
[----:B------:R-:W-:-:S02]  /*a910*/  LOP3.LUT R16, R16, R9, RZ, 0x3c, !PT ;  /* 0x0000000910107212 */ /* 0x000fc400078e3cff */
[----:B------:R-:W-:Y:S01]  /*a920*/  IADD3 R8, PT, PT, R7, R4, R8 ;  /* 0x0000000407087210 */ /* 0x000fe20007ffe008 */
[----:B------:R-:W-:Y:S01]  /*a930*/  IMAD.IADD R10, R10, 0x1, R3 ;  /* 0x000000010a0a7824 */ /* 0x000fe200078e0203 */
[----:B------:R-:W-:Y:S02]  /*a940*/  SHF.L.W.U32.HI R12, R12, 0x19, R12 ;  /* 0x000000190c0c7819 */ /* 0x000fe40000010e0c */
[----:B------:R-:W-:Y:S02]  /*a950*/  SHF.L.W.U32.HI R0, R16, 0x18, R16 ;  /* 0x0000001810007819 */ /* 0x000fe40000010e10 */
[----:B------:R-:W-:Y:S02]  /*a960*/  LOP3.LUT R5, R5, R8, RZ, 0x3c, !PT ;  /* 0x0000000805057212 */ /* 0x000fe400078e3cff */
[----:B------:R-:W-:Y:S02]  /*a970*/  LOP3.LUT R12, R3, R12, RZ, 0x3c, !PT ;  /* 0x0000000c030c7212 */ /* 0x000fe400078e3cff */
[----:B------:R-:W-:Y:S01]  /*a980*/  LOP3.LUT R13, R13, R10, RZ, 0x3c, !PT ;  /* 0x0000000a0d0d7212 */ /* 0x000fe200078e3cff */
[----:B------:R-:W-:Y:S01]  /*a990*/  IMAD.IADD R15, R15, 0x1, R0 ;  /* 0x000000010f0f7824 */ /* 0x000fe200078e0200 */
[----:B------:R-:W-:Y:S01]  /*a9a0*/  SHF.L.W.U32.HI R6, R5, 0x18, R5 ;  /* 0x0000001805067819 */ /* 0x000fe20000010e05 */
[----:B------:R-:W-:Y:S01]  /*a9b0*/  VIADD R20, R12, UR8 ;  /* 0x000000080c147c36 */ /* 0x000fe20008000000 */
[----:B------:R-:W-:-:S02]  /*a9c0*/  SHF.L.W.U32.HI R13, R13, 0x19, R13 ;  /* 0x000000190d0d7819 */ /* 0x000fc40000010e0d */
[----:B------:R-:W-:Y:S01]  /*a9d0*/  LOP3.LUT R18, R15, R8, RZ, 0x3c, !PT ;  /* 0x000000080f127212 */ /* 0x000fe200078e3cff */
[----:B------:R-:W-:Y:S01]  /*a9e0*/  IMAD.IADD R11, R11, 0x1, R6 ;  /* 0x000000010b0b7824 */ /* 0x000fe200078e0206 */
[----:B------:R-:W-:Y:S02]  /*a9f0*/  LOP3.LUT R14, R14, R13, RZ, 0x3c, !PT ;  /* 0x0000000d0e0e7212 */ /* 0x000fe400078e3cff */
[----:B------:R-:W-:Y:S01]  /*aa00*/  LOP3.LUT R3, R20, 0x24, RZ, 0x3c, !PT ;  /* 0x0000002414037812 */ /* 0x000fe200078e3cff */
[----:B------:R-:W-:Y:S01]  /*aa10*/  VIADD R22, R18, UR5 ;  /* 0x0000000512167c36 */ /* 0x000fe20008000000 */
[----:B------:R-:W-:Y:S02]  /*aa20*/  LOP3.LUT R4, R4, R11, RZ, 0x3c, !PT ;  /* 0x0000000b04047212 */ /* 0x000fe400078e3cff */
[----:B------:R-:W-:Y:S01]  /*aa30*/  LOP3.LUT R16, R11, R9, RZ, 0x3c, !PT ;  /* 0x000000090b107212 */ /* 0x000fe200078e3cff */
[----:B------:R-:W-:Y:S01]  /*aa40*/  VIADD R30, R14, UR9 ;  /* 0x000000090e1e7c36 */ /* 0x000fe20008000000 */
[----:B------:R-:W-:-:S02]  /*aa50*/  SHF.L.W.U32.HI R11, R20, 0x10, R3 ;  /* 0x00000010140b7819 */ /* 0x000fc40000010e03 */
[----:B------:R-:W-:Y:S01]  /*aa60*/  SHF.L.W.U32.HI R32, R22, 0x10, R22 ;  /* 0x0000001016207819 */ /* 0x000fe20000010e16 */
[----:B------:R-:W-:Y:S01]  /*aa70*/  VIADD R26, R16, UR4 ;  /* 0x00000004101a7c36 */ /* 0x000fe20008000000 */
[----:B------:R-:W-:Y:S01]  /*aa80*/  LOP3.LUT R2, R2, R15, RZ, 0x3c, !PT ;  /* 0x0000000f02027212 */ /* 0x000fe200078e3cff */
[----:B------:R-:W-:Y:S01]  /*aa90*/  VIADD R36, R11, UR18 ;  /* 0x000000120b247c36 */ /* 0x000fe20008000000 */
[----:B------:R-:W-:Y:S01]  /*aaa0*/  LOP3.LUT R5, R30, 0x9, RZ, 0x3c, !PT ;  /* 0x000000091e057812 */ /* 0x000fe200078e3cff */
[----:B------:R-:W-:Y:S01]  /*aab0*/  VIADD R33, R32, UR17 ;  /* 0x0000001120217c36 */ /* 0x000fe20008000000 */
[----:B------:R-:W-:Y:S02]  /*aac0*/  SHF.L.W.U32.HI R13, R2, 0x19, R2 ;  /* 0x00000019020d7819 */ /* 0x000fe40000010e02 */
[----:B------:R-:W-:Y:S02]  /*aad0*/  SHF.L.W.U32.HI R38, R30, 0x10, R5 ;  /* 0x000000101e267819 */ /* 0x000fe40000010e05 */
[----:B------:R-:W-:-:S02]  /*aae0*/  LOP3.LUT R29, R36, UR14, RZ, 0x3c, !PT ;  /* 0x0000000e241d7c12 */ /* 0x000fc4000f8e3cff */
[----:B------:R-:W-:Y:S01]  /*aaf0*/  SHF.L.W.U32.HI R27, R26, 0x10, R26 ;  /* 0x000000101a1b7819 */ /* 0x000fe20000010e1a */
[----:B------:R-:W-:Y:S01]  /*ab00*/  VIADD R40, R38, UR19 ;  /* 0x0000001326287c36 */ /* 0x000fe20008000000 */
[----:B------:R-:W-:Y:S02]  /*ab10*/  LOP3.LUT R13, R6, R13, RZ, 0x3c, !PT ;  /* 0x0000000d060d7212 */ /* 0x000fe400078e3cff */
[----:B------:R-:W-:Y:S01]  /*ab20*/  SHF.L.W.U32.HI R31, R29, 0x14, R29 ;  /* 0x000000141d1f7819 */ /* 0x000fe20000010e1d */
[----:B------:R-:W-:Y:S01]  /*ab30*/  VIADD R28, R27, UR16 ;  /* 0x000000101b1c7c36 */ /* 0x000fe20008000000 */
[----:B------:R-:W-:Y:S02]  /*ab40*/  LOP3.LUT R3, R33, UR13, RZ, 0x3c, !PT ;  /* 0x0000000d21037c12 */ /* 0x000fe4000f8e3cff */
[----:B------:R-:W-:Y:S02]  /*ab50*/  IADD3 R20, PT, PT, R20, R31, R13 ;  /* 0x0000001f14147210 */ /* 0x000fe40007ffe00d */
[----:B------:R-:W-:-:S02]  /*ab60*/  LOP3.LUT R19, R10, R19, RZ, 0x3c, !PT ;  /* 0x000000130a137212 */ /* 0x000fc400078e3cff */
[----:B------:R-:W-:Y:S02]  /*ab70*/  SHF.L.W.U32.HI R34, R3, 0x14, R3 ;  /* 0x0000001403227819 */ /* 0x000fe40000010e03 */
[----:B------:R-:W-:Y:S02]  /*ab80*/  LOP3.LUT R35, R40, UR15, RZ, 0x3c, !PT ;  /* 0x0000000f28237c12 */ /* 0x000fe4000f8e3cff */
[----:B------:R-:W-:Y:S02]  /*ab90*/  SHF.L.W.U32.HI R15, R4, 0x19, R4 ;  /* 0x00000019040f7819 */ /* 0x000fe40000010e04 */
[----:B------:R-:W-:Y:S02]  /*aba0*/  SHF.R.U32.HI R2, RZ, 0x18, R13 ;  /* 0x00000018ff027819 */ /* 0x000fe4000001160d */
[----:B------:R-:W-:Y:S02]  /*abb0*/  LOP3.LUT R21, R28, UR12, RZ, 0x3c, !PT ;  /* 0x0000000c1c157c12 */ /* 0x000fe4000f8e3cff */
[----:B------:R-:W-:-:S02]  /*abc0*/  LOP3.LUT R11, R11, R20, RZ, 0x3c, !PT ;  /* 0x000000140b0b7212 */ /* 0x000fc400078e3cff */
[----:B------:R-:W-:Y:S02]  /*abd0*/  IADD3 R3, PT, PT, R22, R34, R19 ;  /* 0x0000002216037210 */ /* 0x000fe40007ffe013 */
[----:B------:R-:W-:Y:S02]  /*abe0*/  LOP3.LUT R15, R0, R15, RZ, 0x3c, !PT ;  /* 0x0000000f000f7212 */ /* 0x000fe400078e3cff */
[C---:B------:R-:W-:Y:S02]  /*abf0*/  PRMT R7, R2.reuse, 0x7610, R7 ;  /* 0x0000761002077816 */ /* 0x040fe40000000007 */
[----:B------:R-:W-:Y:S02]  /*ac00*/  PRMT R45, R2, 0x654, R13 ;  /* 0x00000654022d7816 */ /* 0x000fe4000000000d */
[----:B------:R-:W-:Y:S02]  /*ac10*/  SHF.L.W.U32.HI R22, R35, 0x14, R35 ;  /* 0x0000001423167819 */ /* 0x000fe40000010e23 */
[----:B------:R-:W-:-:S02]  /*ac20*/  SHF.L.W.U32.HI R2, R21, 0x14, R21 ;  /* 0x0000001415027819 */ /* 0x000fc40000010e15 */
[----:B------:R-:W-:Y:S02]  /*ac30*/  LOP3.LUT R17, R23, R17, RZ, 0x3c, !PT ;  /* 0x0000001117117212 */ /* 0x000fe400078e3cff */
[----:B------:R-:W-:Y:S02]  /*ac40*/  SHF.L.W.U32.HI R21, R11, 0x18, R11 ;  /* 0x000000180b157819 */ /* 0x000fe40000010e0b */
[----:B------:R-:W-:Y:S02]  /*ac50*/  IADD3 R23, PT, PT, R30, R22, R15 ;  /* 0x000000161e177210 */ /* 0x000fe40007ffe00f */
[----:B------:R-:W-:Y:S01]  /*ac60*/  IADD3 R30, PT, PT, R26, R2, R17 ;  /* 0x000000021a1e7210 */ /* 0x000fe20007ffe011 */
[----:B------:R-:W-:Y:S01]  /*ac70*/  IMAD.IADD R26, R36, 0x1, R21 ;  /* 0x00000001241a7824 */ /* 0x000fe200078e0215 */
[----:B------:R-:W-:Y:S02]  /*ac80*/  LOP3.LUT R38, R38, R23, RZ, 0x3c, !PT ;  /* 0x0000001726267212 */ /* 0x000fe400078e3cff */
[----:B------:R-:W-:-:S02]  /*ac90*/  LOP3.LUT R29, R27, R30, RZ, 0x3c, !PT ;  /* 0x0000001e1b1d7212 */ /* 0x000fc400078e3cff */
[----:B------:R-:W-:Y:S02]  /*aca0*/  LOP3.LUT R31, R31, R26, RZ, 0x3c, !PT ;  /* 0x0000001a1f1f7212 */ /* 0x000fe400078e3cff */
[----:B------:R-:W-:Y:S02]  /*acb0*/  SHF.L.W.U32.HI R27, R38, 0x18, R38 ;  /* 0x00000018261b7819 */ /* 0x000fe40000010e26 */
[----:B------:R-:W-:Y:S02]  /*acc0*/  SHF.L.W.U32.HI R29, R29, 0x18, R29 ;  /* 0x000000181d1d7819 */ /* 0x000fe40000010e1d */
[----:B------:R-:W-:Y:S01]  /*acd0*/  SHF.L.W.U32.HI R36, R31, 0x19, R31 ;  /* 0x000000191f247819 */ /* 0x000fe20000010e1f */
[----:B------:R-:W-:Y:S02]  /*ace0*/  IMAD.IADD R35, R40, 0x1, R27 ;  /* 0x0000000128237824 */ /* 0x000fe400078e021b */
[----:B------:R-:W-:Y:S02]  /*acf0*/  IMAD.IADD R31, R28, 0x1, R29 ;  /* 0x000000011c1f7824 */ /* 0x000fe400078e021d */
[----:B------:R-:W-:Y:S01]  /*ad00*/  IMAD.IADD R28, R3, 0x1, R36 ;  /* 0x00000001031c7824 */ /* 0x000fe200078e0224 */
[----:B------:R-:W-:-:S02]  /*ad10*/  LOP3.LUT R22, R22, R35, RZ, 0x3c, !PT ;  /* 0x0000002316167212 */ /* 0x000fc400078e3cff */
[----:B------:R-:W-:Y:S02]  /*ad20*/  LOP3.LUT R32, R32, R3, RZ, 0x3c, !PT ;  /* 0x0000000320207212 */ /* 0x000fe400078e3cff */
[----:B------:R-:W-:Y:S02]  /*ad30*/  LOP3.LUT R2, R2, R31, RZ, 0x3c, !PT ;  /* 0x0000001f02027212 */ /* 0x000fe400078e3cff */
[----:B------:R-:W-:Y:S02]  /*ad40*/  LOP3.LUT R29, R29, R28, RZ, 0x3c, !PT ;  /* 0x0000001c1d1d7212 */ /* 0x000fe400078e3cff */
[----:B------:R-:W-:Y:S02]  /*ad50*/  SHF.L.W.U32.HI R3, R22, 0x19, R22 ;  /* 0x0000001916037819 */ /* 0x000fe40000010e16 */
[----:B------:R-:W-:Y:S02]  /*ad60*/  SHF.L.W.U32.HI R2, R2, 0x19, R2 ;  /* 0x0000001902027819 */ /* 0x000fe40000010e02 */
[----:B------:R-:W-:-:S02]  /*ad70*/  SHF.L.W.U32.HI R32, R32, 0x18, R32 ;  /* 0x0000001820207819 */ /* 0x000fc40000010e20 */
[----:B------:R-:W-:Y:S01]  /*ad80*/  SHF.L.W.U32.HI R22, R29, 0x10, R29 ;  /* 0x000000101d167819 */ /* 0x000fe20000010e1d */
[----:B------:R-:W-:Y:S02]  /*ad90*/  IMAD.IADD R29, R20, 0x1, R3 ;  /* 0x00000001141d7824 */ /* 0x000fe400078e0203 */
[----:B------:R-:W-:Y:S02]  /*ada0*/  IMAD.IADD R38, R2, 0x1, R23 ;  /* 0x0000000102267824 */ /* 0x000fe400078e0217 */
[----:B------:R-:W-:Y:S01]  /*adb0*/  IMAD.IADD R33, R33, 0x1, R32 ;  /* 0x0000000121217824 */ /* 0x000fe200078e0220 */
[----:B------:R-:W-:Y:S01]  /*adc0*/  LOP3.LUT R32, R32, R29, RZ, 0x3c, !PT ;  /* 0x0000001d20207212 */ /* 0x000fe200078e3cff */
[----:B------:R-:W-:Y:S01]  /*add0*/  IMAD.IADD R35, R35, 0x1, R22 ;  /* 0x0000000123237824 */ /* 0x000fe200078e0216 */
[----:B------:R-:W-:Y:S02]  /*ade0*/  LOP3.LUT R21, R21, R38, RZ, 0x3c, !PT ;  /* 0x0000002615157212 */ /* 0x000fe400078e3cff */
[----:B------:R-:W-:-:S02]  /*adf0*/  SHF.L.W.U32.HI R32, R32, 0x10, R32 ;  /* 0x0000001020207819 */ /* 0x000fc40000010e20 */
[----:B------:R-:W-:Y:S02]  /*ae00*/  LOP3.LUT R36, R36, R35, RZ, 0x3c, !PT ;  /* 0x0000002324247212 */ /* 0x000fe400078e3cff */
[----:B------:R-:W-:Y:S01]  /*ae10*/  SHF.L.W.U32.HI R42, R21, 0x10, R21 ;  /* 0x00000010152a7819 */ /* 0x000fe20000010e15 */
[----:B------:R-:W-:Y:S01]  /*ae20*/  IMAD.IADD R31, R31, 0x1, R32 ;  /* 0x000000011f1f7824 */ /* 0x000fe200078e0220 */
[----:B------:R-:W-:-:S03]  /*ae30*/  SHF.L.W.U32.HI R36, R36, 0x14, R36 ;  /* 0x0000001424247819 */ /* 0x000fc60000010e24 */
[----:B------:R-:W-:Y:S01]  /*ae40*/  IMAD.IADD R21, R33, 0x1, R42 ;  /* 0x0000000121157824 */ /* 0x000fe200078e022a */
[----:B------:R-:W-:Y:S01]  /*ae50*/  LOP3.LUT R3, R3, R31, RZ, 0x3c, !PT ;  /* 0x0000001f03037212 */ /* 0x000fe200078e3cff */
[----:B------:R-:W-:-:S03]  /*ae60*/  IMAD.IADD R28, R28, 0x1, R36 ;  /* 0x000000011c1c7824 */ /* 0x000fc600078e0224 */
        /* <DEDUP_REMOVED lines=9> */
[----:B------:R0:W-:Y:S01]  /*af00*/  STL.128 [R1+0xc0], R16 ;  /* 0x0000c01001007387 */ /* 0x0001e20000100c00 */
[----:B------:R-:W-:-:S03]  /*af10*/  LOP3.LUT R34, R34, R33, RZ, 0x3c, !PT ;  /* 0x0000002122227212 */ /* 0x000fc600078e3cff */
[----:B------:R0:W-:Y:S01]  /*af20*/  STL.128 [R1+0xd0], R12 ;  /* 0x0000d00c01007387 */ /* 0x0001e20000100c00 */
[----:B------:R-:W-:Y:S02]  /*af30*/  LOP3.LUT R42, R42, R47, RZ, 0x3c, !PT ;  /* 0x0000002f2a2a7212 */ /* 0x000fe400078e3cff */
[----:B------:R-:W-:Y:S02]  /*af40*/  SHF.L.W.U32.HI R32, R32, 0x18, R32 ;  /* 0x0000001820207819 */ /* 0x000fe40000010e20 */
        /* <DEDUP_REMOVED lines=8> */
[----:B------:R-:W-:Y:S02]  /*afd0*/  SHF.R.U32.HI R123, RZ, 0x8, R14 ;  /* 0x00000008ff7b7819 */ /* 0x000fe4000001160e */
[----:B------:R-:W-:Y:S02]  /*afe0*/  LOP3.LUT R23, R23, R36, RZ, 0x3c, !PT ;  /* 0x0000002417177212 */ /* 0x000fe400078e3cff */
[----:B------:R-:W-:Y:S02]  /*aff0*/  LOP3.LUT R43, R42, R29, RZ, 0x3c, !PT ;  /* 0x0000001d2a2b7212 */ /* 0x000fe400078e3cff */
[----:B------:R-:W-:Y:S01]  /*b000*/  SHF.L.W.U32.HI R39, R20, 0x19, R20 ;  /* 0x0000001914277819 */ /* 0x000fe20000010e14 */
[----:B------:R-:W-:Y:S01]  /*b010*/  IMAD.MOV.U32 R0, RZ, RZ, 0x1 ;  /* 0x00000001ff007424 */ /* 0x000fe200078e00ff */
[----:B------:R-:W-:Y:S01]  /*b020*/  SHF.R.U32.HI R116, RZ, 0x8, R17 ;  /* 0x00000008ff747819 */ /* 0x000fe20000011611 */
[----:B------:R-:W-:Y:S01]  /*b030*/  IMAD.IADD R37, R30, 0x1, R33 ;  /* 0x000000011e257824 */ /* 0x000fe200078e0221 */
[----:B------:R-:W-:Y:S01]  /*b040*/  SHF.R.U32.HI R118, RZ, 0x18, R17 ;  /* 0x00000018ff767819 */ /* 0x000fe20000011611 */
[----:B------:R-:W-:Y:S01]  /*b050*/  IMAD.IADD R38, R19, 0x1, R28 ;  /* 0x0000000113267824 */ /* 0x000fe200078e021c */
[--C-:B------:R-:W-:Y:S01]  /*b060*/  SHF.R.U32.HI R124, RZ, 0x8, R18.reuse ;  /* 0x00000008ff7c7819 */ /* 0x100fe20000011612 */
[----:B------:R-:W-:Y:S01]  /*b070*/  IMAD.IADD R42, R16, 0x1, R29 ;  /* 0x00000001102a7824 */ /* 0x000fe200078e021d */
[----:B------:R-:W-:-:S02]  /*b080*/  SHF.R.U32.HI R129, RZ, 0x18, R18 ;  /* 0x00000018ff817819 */ /* 0x000fc40000011612 */
[C---:B------:R-:W-:Y:S02]  /*b090*/  PRMT R115, R17.reuse, 0x7610, R115 ;  /* 0x0000761011737816 */ /* 0x040fe40000000073 */
[----:B------:R-:W-:Y:S02]  /*b0a0*/  PRMT R113, R17, 0x7632, R113 ;  /* 0x0000763211717816 */ /* 0x000fe40000000071 */
[C---:B------:R-:W-:Y:S02]  /*b0b0*/  PRMT R114, R18.reuse, 0x7610, R114 ;  /* 0x0000761012727816 */ /* 0x040fe40000000072 */
[----:B------:R-:W-:Y:S02]  /*b0c0*/  PRMT R110, R18, 0x7632, R110 ;  /* 0x00007632126e7816 */ /* 0x000fe4000000006e */
[--C-:B------:R-:W-:Y:S02]  /*b0d0*/  SHF.R.U32.HI R4, RZ, 0x8, R12.reuse ;  /* 0x00000008ff047819 */ /* 0x100fe4000001160c */
[----:B------:R-:W-:-:S02]  /*b0e0*/  SHF.R.U32.HI R5, RZ, 0x18, R12 ;  /* 0x00000018ff057819 */ /* 0x000fc4000001160c */
[----:B------:R-:W-:Y:S02]  /*b0f0*/  SHF.R.U32.HI R6, RZ, 0x8, R13 ;  /* 0x00000008ff067819 */ /* 0x000fe4000001160d */
[C---:B------:R-:W-:Y:S02]  /*b100*/  PRMT R8, R12.reuse, 0x7610, R8 ;  /* 0x000076100c087816 */ /* 0x040fe40000000008 */
[----:B------:R-:W-:Y:S02]  /*b110*/  PRMT R10, R12, 0x7632, R10 ;  /* 0x000076320c0a7816 */ /* 0x000fe4000000000a */
[C---:B------:R-:W-:Y:S02]  /*b120*/  PRMT R120, R13.reuse, 0x7610, R120 ;  /* 0x000076100d787816 */ /* 0x040fe40000000078 */
[----:B------:R-:W-:Y:S02]  /*b130*/  PRMT R9, R13, 0x7632, R9 ;  /* 0x000076320d097816 */ /* 0x000fe40000000009 */
[----:B------:R-:W-:-:S02]  /*b140*/  SHF.R.U32.HI R119, RZ, 0x8, R16 ;  /* 0x00000008ff777819 */ /* 0x000fc40000011610 */
[----:B------:R-:W-:Y:S02]  /*b150*/  SHF.R.U32.HI R117, RZ, 0x18, R16 ;  /* 0x00000018ff757819 */ /* 0x000fe40000011610 */
[--C-:B------:R-:W-:Y:S02]  /*b160*/  SHF.R.U32.HI R130, RZ, 0x8, R19.reuse ;  /* 0x00000008ff827819 */ /* 0x100fe40000011613 */
[----:B------:R-:W-:Y:S02]  /*b170*/  SHF.R.U32.HI R131, RZ, 0x18, R19 ;  /* 0x00000018ff837819 */ /* 0x000fe40000011613 */
[C---:B------:R-:W-:Y:S02]  /*b180*/  PRMT R109, R16.reuse, 0x7610, R109 ;  /* 0x00007610106d7816 */ /* 0x040fe4000000006d */
[----:B------:R-:W-:Y:S02]  /*b190*/  PRMT R111, R16, 0x7632, R111 ;  /* 0x00007632106f7816 */ /* 0x000fe4000000006f */
[----:B------:R-:W-:-:S02]  /*b1a0*/  PRMT R112, R19, 0x7610, R112 ;  /* 0x0000761013707816 */ /* 0x000fc40000000070 */
[----:B------:R-:W-:Y:S02]  /*b1b0*/  PRMT R126, R19, 0x7632, R126 ;  /* 0x00007632137e7816 */ /* 0x000fe4000000007e */
[----:B------:R-:W-:Y:S02]  /*b1c0*/  SHF.R.U32.HI R125, RZ, 0x18, R14 ;  /* 0x00000018ff7d7819 */ /* 0x000fe4000001160e */
[--C-:B------:R-:W-:Y:S02]  /*b1d0*/  SHF.R.U32.HI R127, RZ, 0x8, R15.reuse ;  /* 0x00000008ff7f7819 */ /* 0x100fe4000001160f */
[----:B------:R-:W-:Y:S02]  /*b1e0*/  SHF.R.U32.HI R128, RZ, 0x18, R15 ;  /* 0x00000018ff807819 */ /* 0x000fe4000001160f */
[C---:B------:R-:W-:Y:S02]  /*b1f0*/  PRMT R11, R14.reuse, 0x7610, R11 ;  /* 0x000076100e0b7816 */ /* 0x040fe4000000000b */
[----:B------:R-:W-:-:S02]  /*b200*/  PRMT R108, R14, 0x7632, R108 ;  /* 0x000076320e6c7816 */ /* 0x000fc4000000006c */
[C---:B------:R-:W-:Y:S02]  /*b210*/  PRMT R121, R15.reuse, 0x7610, R121 ;  /* 0x000076100f797816 */ /* 0x040fe40000000079 */
[----:B------:R-:W-:Y:S02]  /*b220*/  PRMT R122, R15, 0x7632, R122 ;  /* 0x000076320f7a7816 */ /* 0x000fe4000000007a */
[----:B------:R-:W-:Y:S02]  /*b230*/  PRMT R40, R123, 0x7604, R14 ;  /* 0x000076047b287816 */ /* 0x000fe4000000000e */
[----:B------:R-:W-:Y:S02]  /*b240*/  SHF.L.W.U32.HI R41, R23, 0x19, R23 ;  /* 0x0000001917297819 */ /* 0x000fe40000010e17 */
[----:B------:R-:W-:Y:S02]  /*b250*/  SHF.L.W.U32.HI R43, R43, 0x10, R43 ;  /* 0x000000102b2b7819 */ /* 0x000fe40000010e2b */
[----:B0-----:R-:W-:-:S07]  /*b260*/  IADD3 R44, PT, PT, R39, R47, R12 ;  /* 0x0000002f272c7210 */ /* 0x001fce0007ffe00c */
.L_x_12:
[----:B0-----:R-:W-:-:S05]  /*b270*/  LOP3.LUT R20, R0, 0xff, RZ, 0xc0, !PT ;  /* 0x000000ff00147812 */ /* 0x001fca00078ec0ff */
[----:B------:R-:W-:-:S05]  /*b280*/  IMAD.IADD R22, R37, 0x1, R20 ;  /* 0x0000000125167824 */ /* 0x000fca00078e0214 */
[----:B------:R-:W-:-:S04]  /*b290*/  LOP3.LUT R21, R27, R22, RZ, 0x3c, !PT ;  /* 0x000000161b157212 */ /* 0x000fc800078e3cff */
[----:B------:R-:W-:-:S05]  /*b2a0*/  SHF.L.W.U32.HI R21, R21, 0x10, R21 ;  /* 0x0000001015157819 */ /* 0x000fca0000010e15 */
[----:B------:R-:W-:-:S05]  /*b2b0*/  IMAD.IADD R28, R26, 0x1, R21 ;  /* 0x000000011a1c7824 */ /* 0x000fca00078e0215 */
[----:B------:R-:W-:-:S04]  /*b2c0*/  LOP3.LUT R23, R33, R28, RZ, 0x3c, !PT ;  /* 0x0000001c21177212 */ /* 0x000fc800078e3cff */
[----:B------:R-:W-:-:S05]  /*b2d0*/  SHF.L.W.U32.HI R23, R23, 0x14, R23 ;  /* 0x0000001417177819 */ /* 0x000fca0000010e17 */
[----:B------:R-:W-:-:S05]  /*b2e0*/  IMAD.IADD R22, R22, 0x1, R23 ;  /* 0x0000000116167824 */ /* 0x000fca00078e0217 */
[----:B------:R-:W-:Y:S02]  /*b2f0*/  LOP3.LUT R21, R21, R22, RZ, 0x3c, !PT ;  /* 0x0000001615157212 */ /* 0x000fe400078e3cff */
[----:B------:R-:W-:Y:S02]  /*b300*/  IADD3 R29, PT, PT, R22, R18, R41 ;  /* 0x00000012161d7210 */ /* 0x000fe40007ffe029 */
[----:B------:R-:W-:Y:S02]  /*b310*/  SHF.L.W.U32.HI R21, R21, 0x18, R21 ;  /* 0x0000001815157819 */ /* 0x000fe40000010e15 */
[----:B------:R-:W-:-:S03]  /*b320*/  LOP3.LUT R22, R2, R29, RZ, 0x3c, !PT ;  /* 0x0000001d02167212 */ /* 0x000fc600078e3cff */
[----:B------:R-:W-:Y:S01]  /*b330*/  IMAD.IADD R28, R28, 0x1, R21 ;  /* 0x000000011c1c7824 */ /* 0x000fe200078e0215 */
        /* <DEDUP_REMOVED lines=13> */
[----:B------:R-:W-:Y:S02]  /*b410*/  LOP3.LUT R28, R32, R31, RZ, 0x3c, !PT ;  /* 0x0000001f201c7212 */ /* 0x000fe400078e3cff */
[----:B------:R-:W-:Y:S02]  /*b420*/  SHF.L.W.U32.HI R51, R46, 0x14, R46 ;  /* 0x000000142e337819 */ /* 0x000fe40000010e2e */
[----:B------:R-:W-:Y:S02]  /*b430*/  SHF.L.W.U32.HI R47, R28, 0x10, R28 ;  /* 0x000000101c2f7819 */ /* 0x000fe40000010e1c */
[----:B------:R-:W-:Y:S02]  /*b440*/  IADD3 R29, PT, PT, R29, R21, R14 ;  /* 0x000000151d1d7210 */ /* 0x000fe40007ffe00e */
[----:B------:R-:W-:Y:S01]  /*b450*/  SHF.L.W.U32.HI R53, R48, 0x14, R48 ;  /* 0x0000001430357819 */ /* 0x000fe20000010e30 */
[----:B------:R-:W-:Y:S01]  /*b460*/  IMAD.IADD R28, R36, 0x1, R47 ;  /* 0x00000001241c7824 */ /* 0x000fe200078e022f */
[----:B------:R-:W-:Y:S01]  /*b470*/  LOP3.LUT R22, R22, R29, RZ, 0x3c, !PT ;  /* 0x0000001d16167212 */ /* 0x000fe200078e3cff */
[----:B------:R-:W-:-:S02]  /*b480*/  IMAD.IADD R48, R42, 0x1, R51 ;  /* 0x000000012a307824 */ /* 0x000fc400078e0233 */
[----:B------:R-:W-:Y:S01]  /*b490*/  IMAD.IADD R55, R44, 0x1, R53 ;  /* 0x000000012c377824 */ /* 0x000fe200078e0235 */
[----:B------:R-:W-:Y:S02]  /*b4a0*/  LOP3.LUT R23, R23, R28, RZ, 0x3c, !PT ;  /* 0x0000001c17177212 */ /* 0x000fe400078e3cff */
[----:B------:R-:W-:Y:S02]  /*b4b0*/  LOP3.LUT R50, R43, R48, RZ, 0x3c, !PT ;  /* 0x000000302b327212 */ /* 0x000fe400078e3cff */
[----:B------:R-:W-:Y:S02]  /*b4c0*/  SHF.L.W.U32.HI R46, R23, 0x14, R23 ;  /* 0x00000014172e7819 */ /* 0x000fe40000010e17 */
[----:B------:R-:W-:Y:S02]  /*b4d0*/  SHF.L.W.U32.HI R23, R22, 0x18, R22 ;  /* 0x0000001816177819 */ /* 0x000fe40000010e16 */
[----:B------:R-:W-:Y:S01]  /*b4e0*/  LOP3.LUT R52, R52, R55, RZ, 0x3c, !PT ;  /* 0x0000003734347212 */ /* 0x000fe200078e3cff */
[----:B------:R-:W-:Y:S01]  /*b4f0*/  IMAD.IADD R22, R31, 0x1, R46 ;  /* 0x000000011f167824 */ /* 0x000fe200078e022e */
        /* <DEDUP_REMOVED lines=21> */
[----:B------:R-:W-:Y:S02]  /*b650*/  LOP3.LUT R47, R47, R50, RZ, 0x3c, !PT ;  /* 0x000000322f2f7212 */ /* 0x000fe400078e3cff */
[----:B------:R-:W-:Y:S02]  /*b660*/  SHF.L.W.U32.HI R56, R22, 0x10, R22 ;  /* 0x0000001016387819 */ /* 0x000fe40000010e16 */
[----:B------:R-:W-:Y:S02]  /*b670*/  SHF.L.W.U32.HI R23, R23, 0x10, R23 ;  /* 0x0000001017177819 */ /* 0x000fe40000010e17 */
[----:B------:R-:W-:Y:S01]  /*b680*/  IADD3 R22, PT, PT, R46, R29, R17 ;  /* 0x0000001d2e167210 */ /* 0x000fe20007ffe011 */
[----:B------:R-:W-:Y:S01]  /*b690*/  IMAD.IADD R58, R31, 0x1, R56 ;  /* 0x000000011f3a7824 */ /* 0x000fe200078e0238 */
[----:B------:R-:W-:Y:S01]  /*b6a0*/  SHF.L.W.U32.HI R47, R47, 0x10, R47 ;  /* 0x000000102f2f7819 */ /* 0x000fe20000010e2f */
[----:B------:R-:W-:Y:S01]  /*b6b0*/  IMAD.IADD R54, R54, 0x1, R23 ;  /* 0x0000000136367824 */ /* 0x000fe200078e0217 */
[----:B------:R-:W-:-:S02]  /*b6c0*/  LOP3.LUT R57, R57, R22, RZ, 0x3c, !PT ;  /* 0x0000001639397212 */ /* 0x000fc400078e3cff */
[----:B------:R-:W-:Y:S01]  /*b6d0*/  LOP3.LUT R21, R21, R58, RZ, 0x3c, !PT ;  /* 0x0000003a15157212 */ /* 0x000fe200078e3cff */
[----:B------:R-:W-:Y:S01]  /*b6e0*/  IMAD.IADD R30, R30, 0x1, R47 ;  /* 0x000000011e1e7824 */ /* 0x000fe200078e022f */
[----:B------:R-:W-:Y:S02]  /*b6f0*/  SHF.L.W.U32.HI R57, R57, 0x10, R57 ;  /* 0x0000001039397819 */ /* 0x000fe40000010e39 */
[----:B------:R-:W-:Y:S02]  /*b700*/  LOP3.LUT R51, R51, R54, RZ, 0x3c, !PT ;  /* 0x0000003633337212 */ /* 0x000fe400078e3cff */
[----:B------:R-:W-:Y:S02]  /*b710*/  LOP3.LUT R53, R53, R30, RZ, 0x3c, !PT ;  /* 0x0000001e35357212 */ /* 0x000fe400078e3cff */
[----:B------:R-:W-:Y:S01]  /*b720*/  SHF.L.W.U32.HI R31, R21, 0x14, R21 ;  /* 0x00000014151f7819 */ /* 0x000fe20000010e15 */
[----:B------:R-:W-:Y:S01]  /*b730*/  IMAD.IADD R21, R52, 0x1, R57 ;  /* 0x0000000134157824 */ /* 0x000fe200078e0239 */
[----:B------:R-:W-:-:S02]  /*b740*/  SHF.L.W.U32.HI R51, R51, 0x14, R51 ;  /* 0x0000001433337819 */ /* 0x000fc40000010e33 */
[----:B------:R-:W-:Y:S02]  /*b750*/  SHF.L.W.U32.HI R53, R53, 0x14, R53 ;  /* 0x0000001435357819 */ /* 0x000fe40000010e35 */
[----:B------:R-:W-:Y:S02]  /*b760*/  IADD3 R55, PT, PT, R55, R31, R20 ;  /* 0x0000001f37377210 */ /* 0x000fe40007ffe014 */
[----:B------:R-:W-:Y:S01]  /*b770*/  IADD3 R48, PT, PT, R28, R51, R13 ;  /* 0x000000331c307210 */ /* 0x000fe20007ffe00d */
[----:B------:R-:W-:Y:S01]  /*b780*/  IMAD.IADD R50, R50, 0x1, R53 ;  /* 0x0000000132327824 */ /* 0x000fe200078e0235 */
[----:B------:R-:W-:Y:S02]  /*b790*/  LOP3.LUT R46, R46, R21, RZ, 0x3c, !PT ;  /* 0x000000152e2e7212 */ /* 0x000fe400078e3cff */
[----:B------:R-:W-:Y:S02]  /*b7a0*/  LOP3.LUT R56, R56, R55, RZ, 0x3c, !PT ;  /* 0x0000003738387212 */ /* 0x000fe400078e3cff */
[----:B------:R-:W-:-:S02]  /*b7b0*/  LOP3.LUT R28, R23, R48, RZ, 0x3c, !PT ;  /* 0x00000030171c7212 */ /* 0x000fc400078e3cff */
[----:B------:R-:W-:Y:S02]  /*b7c0*/  SHF.L.W.U32.HI R23, R46, 0x14, R46 ;  /* 0x000000142e177819 */ /* 0x000fe40000010e2e */
[----:B------:R-:W-:Y:S02]  /*b7d0*/  SHF.L.W.U32.HI R49, R56, 0x18, R56 ;  /* 0x0000001838317819 */ /* 0x000fe40000010e38 */
        /* <DEDUP_REMOVED lines=16> */
[----:B------:R-:W-:Y:S01]  /*b8e0*/  SHF.L.W.U32.HI R22, R53, 0x19, R53 ;  /* 0x0000001935167819 */ /* 0x000fe20000010e35 */
[----:B------:R-:W-:Y:S01]  /*b8f0*/  IMAD.IADD R50, R50, 0x1, R51 ;  /* 0x0000000132327824 */ /* 0x000fe200078e0233 */
[----:B------:R-:W-:-:S02]  /*b900*/  LOP3.LUT R23, R23, R30, RZ, 0x3c, !PT ;  /* 0x0000001e17177212 */ /* 0x000fc400078e3cff */
[----:B------:R-:W-:Y:S02]  /*b910*/  IADD3 R55, PT, PT, R22, R55, R15 ;  /* 0x0000003716377210 */ /* 0x000fe40007ffe00f */
[----:B------:R-:W-:Y:S02]  /*b920*/  LOP3.LUT R49, R49, R50, RZ, 0x3c, !PT ;  /* 0x0000003231317212 */ /* 0x000fe400078e3cff */
[----:B------:R-:W-:Y:S02]  /*b930*/  LOP3.LUT R28, R28, R55, RZ, 0x3c, !PT ;  /* 0x000000371c1c7212 */ /* 0x000fe400078e3cff */
[----:B------:R-:W-:Y:S02]  /*b940*/  LOP3.LUT R29, R29, R21, RZ, 0x3c, !PT ;  /* 0x000000151d1d7212 */ /* 0x000fe400078e3cff */
[----:B------:R-:W-:Y:S02]  /*b950*/  SHF.L.W.U32.HI R23, R23, 0x19, R23 ;  /* 0x0000001917177819 */ /* 0x000fe40000010e17 */
[----:B------:R-:W-:-:S02]  /*b960*/  SHF.L.W.U32.HI R53, R28, 0x10, R28 ;  /* 0x000000101c357819 */ /* 0x000fc40000010e1c */
        /* <DEDUP_REMOVED lines=9> */
[----:B------:R-:W-:Y:S02]  /*ba00*/  LOP3.LUT R31, R31, R46, RZ, 0x3c, !PT ;  /* 0x0000002e1f1f7212 */ /* 0x000fe400078e3cff */
[----:B------:R-:W-:Y:S02]  /*ba10*/  SHF.L.W.U32.HI R47, R47, 0x10, R47 ;  /* 0x000000102f2f7819 */ /* 0x000fe40000010e2f */
[----:B------:R-:W-:Y:S02]  /*ba20*/  SHF.L.W.U32.HI R22, R22, 0x14, R22 ;  /* 0x0000001416167819 */ /* 0x000fe40000010e16 */
[----:B------:R-:W-:Y:S01]  /*ba30*/  SHF.L.W.U32.HI R51, R51, 0x14, R51 ;  /* 0x0000001433337819 */ /* 0x000fe20000010e33 */
[----:B------:R-:W-:Y:S01]  /*ba40*/  IMAD.IADD R58, R58, 0x1, R47 ;  /* 0x000000013a3a7824 */ /* 0x000fe200078e022f */
[----:B------:R-:W-:Y:S01]  /*ba50*/  SHF.L.W.U32.HI R31, R31, 0x14, R31 ;  /* 0x000000141f1f7819 */ /* 0x000fe20000010e1f */
[----:B------:R-:W-:Y:S01]  /*ba60*/  IMAD.IADD R28, R55, 0x1, R22 ;  /* 0x00000001371c7824 */ /* 0x000fe200078e0216 */
[----:B------:R-:W-:-:S02]  /*ba70*/  IADD3 R50, PT, PT, R50, R51, R18 ;  /* 0x0000003332327210 */ /* 0x000fc40007ffe012 */
[----:B------:R-:W-:Y:S02]  /*ba80*/  IADD3 R21, PT, PT, R21, R31, R12 ;  /* 0x0000001f15157210 */ /* 0x000fe40007ffe00c */
[----:B------:R-:W-:Y:S02]  /*ba90*/  LOP3.LUT R23, R23, R58, RZ, 0x3c, !PT ;  /* 0x0000003a17177212 */ /* 0x000fe400078e3cff */
[----:B------:R-:W-:Y:S02]  /*baa0*/  LOP3.LUT R49, R49, R50, RZ, 0x3c, !PT ;  /* 0x0000003231317212 */ /* 0x000fe400078e3cff */
[----:B------:R-:W-:Y:S02]  /*bab0*/  LOP3.LUT R29, R29, R21, RZ, 0x3c, !PT ;  /* 0x000000151d1d7212 */ /* 0x000fe400078e3cff */
[----:B------:R-:W-:Y:S02]  /*bac0*/  LOP3.LUT R53, R53, R28, RZ, 0x3c, !PT ;  /* 0x0000001c35357212 */ /* 0x000fe400078e3cff */
[----:B------:R-:W-:-:S02]  /*bad0*/  SHF.L.W.U32.HI R23, R23, 0x14, R23 ;  /* 0x0000001417177819 */ /* 0x000fc40000010e17 */
        /* <DEDUP_REMOVED lines=40> */
[----:B------:R-:W-:Y:S02]  /*bd60*/  IADD3 R54, PT, PT, R54, R52, R17 ;  /* 0x0000003436367210 */ /* 0x000fe40007ffe011 */
[----:B------:R-:W-:Y:S01]  /*bd70*/  IADD3 R31, PT, PT, R48, R51, R16 ;  /* 0x00000033301f7210 */ /* 0x000fe20007ffe010 */
[----:B------:R-:W-:Y:S01]  /*bd80*/  IMAD.IADD R48, R28, 0x1, R53 ;  /* 0x000000011c307824 */ /* 0x000fe200078e0235 */
[----:B------:R-:W-:Y:S02]  /*bd90*/  LOP3.LUT R23, R23, R30, RZ, 0x3c, !PT ;  /* 0x0000001e17177212 */ /* 0x000fe400078e3cff */
[----:B------:R-:W-:Y:S02]  /*bda0*/  LOP3.LUT R49, R49, R54, RZ, 0x3c, !PT ;  /* 0x0000003631317212 */ /* 0x000fe400078e3cff */
[----:B------:R-:W-:Y:S02]  /*bdb0*/  LOP3.LUT R28, R22, R31, RZ, 0x3c, !PT ;  /* 0x0000001f161c7212 */ /* 0x000fe400078e3cff */
[----:B------:R-:W-:-:S02]  /*bdc0*/  SHF.L.W.U32.HI R22, R23, 0x14, R23 ;  /* 0x0000001417167819 */ /* 0x000fc40000010e17 */
[----:B------:R-:W-:Y:S02]  /*bdd0*/  SHF.L.W.U32.HI R49, R49, 0x18, R49 ;  /* 0x0000001831317819 */ /* 0x000fe40000010e31 */
[----:B------:R-:W-:Y:S02]  /*bde0*/  LOP3.LUT R47, R47, R48, RZ, 0x3c, !PT ;  /* 0x000000302f2f7212 */ /* 0x000fe400078e3cff */
[----:B------:R-:W-:Y:S01]  /*bdf0*/  SHF.L.W.U32.HI R23, R28, 0x18, R28 ;  /* 0x000000181c177819 */ /* 0x000fe20000010e1c */
[----:B------:R-:W-:Y:S01]  /*be00*/  IMAD.IADD R55, R58, 0x1, R49 ;  /* 0x000000013a377824 */ /* 0x000fe200078e0231 */
[----:B------:R-:W-:Y:S02]  /*be10*/  SHF.L.W.U32.HI R47, R47, 0x18, R47 ;  /* 0x000000182f2f7819 */ /* 0x000fe40000010e2f */
[----:B------:R-:W-:Y:S01]  /*be20*/  IADD3 R28, PT, PT, R21, R22, R13 ;  /* 0x00000016151c7210 */ /* 0x000fe20007ffe00d */
[----:B------:R-:W-:Y:S01]  /*be30*/  IMAD.IADD R50, R50, 0x1, R23 ;  /* 0x0000000132327824 */ /* 0x000fe200078e0217 */
        /* <DEDUP_REMOVED lines=56> */
[----:B------:R-:W-:Y:S01]  /*c1c0*/  IMAD.IADD R29, R29, 0x1, R50 ;  /* 0x000000011d1d7824 */ /* 0x000fe200078e0232 */
[----:B------:R-:W-:Y:S01]  /*c1d0*/  IADD3 R58, PT, PT, R22, R58, R17 ;  /* 0x0000003a163a7210 */ /* 0x000fe20007ffe011 */
[----:B------:R-:W-:Y:S01]  /*c1e0*/  IMAD.IADD R30, R55, 0x1, R48 ;  /* 0x00000001371e7824 */ /* 0x000fe200078e0230 */
[----:B------:R-:W-:Y:S02]  /*c1f0*/  SHF.L.W.U32.HI R53, R53, 0x19, R53 ;  /* 0x0000001935357819 */ /* 0x000fe40000010e35 */
[----:B------:R-:W-:Y:S02]  /*c200*/  LOP3.LUT R31, R31, R58, RZ, 0x3c, !PT ;  /* 0x0000003a1f1f7212 */ /* 0x000fe400078e3cff */
[----:B------:R-:W-:-:S02]  /*c210*/  IADD3 R49, PT, PT, R53, R52, R13 ;  /* 0x0000003435317210 */ /* 0x000fc40007ffe00d */
[----:B------:R-:W-:Y:S02]  /*c220*/  LOP3.LUT R23, R23, R29, RZ, 0x3c, !PT ;  /* 0x0000001d17177212 */ /* 0x000fe400078e3cff */
[----:B------:R-:W-:Y:S02]  /*c230*/  LOP3.LUT R21, R21, R30, RZ, 0x3c, !PT ;  /* 0x0000001e15157212 */ /* 0x000fe400078e3cff */
[----:B------:R-:W-:Y:S02]  /*c240*/  SHF.L.W.U32.HI R55, R31, 0x10, R31 ;  /* 0x000000101f377819 */ /* 0x000fe40000010e1f */
[----:B------:R-:W-:Y:S02]  /*c250*/  LOP3.LUT R48, R48, R49, RZ, 0x3c, !PT ;  /* 0x0000003130307212 */ /* 0x000fe400078e3cff */
[----:B------:R-:W-:Y:S01]  /*c260*/  SHF.L.W.U32.HI R23, R23, 0x10, R23 ;  /* 0x0000001017177819 */ /* 0x000fe20000010e17 */
[----:B------:R-:W-:Y:S01]  /*c270*/  IMAD.IADD R57, R30, 0x1, R55 ;  /* 0x000000011e397824 */ /* 0x000fe200078e0237 */
[----:B------:R-:W-:-:S02]  /*c280*/  SHF.L.W.U32.HI R21, R21, 0x19, R21 ;  /* 0x0000001915157819 */ /* 0x000fc40000010e15 */
[----:B------:R-:W-:Y:S01]  /*c290*/  SHF.L.W.U32.HI R51, R48, 0x10, R48 ;  /* 0x0000001030337819 */ /* 0x000fe20000010e30 */
[----:B------:R-:W-:Y:S01]  /*c2a0*/  IMAD.IADD R31, R54, 0x1, R23 ;  /* 0x00000001361f7824 */ /* 0x000fe200078e0217 */
[----:B------:R-:W-:Y:S02]  /*c2b0*/  IADD3 R28, PT, PT, R21, R28, R12 ;  /* 0x0000001c151c7210 */ /* 0x000fe40007ffe00c */
[----:B------:R-:W-:Y:S01]  /*c2c0*/  LOP3.LUT R22, R22, R57, RZ, 0x3c, !PT ;  /* 0x0000003916167212 */ /* 0x000fe200078e3cff */
[----:B------:R-:W-:Y:S01]  /*c2d0*/  IMAD.IADD R46, R46, 0x1, R51 ;  /* 0x000000012e2e7824 */ /* 0x000fe200078e0233 */
[----:B------:R-:W-:Y:S02]  /*c2e0*/  LOP3.LUT R47, R47, R28, RZ, 0x3c, !PT ;  /* 0x0000001c2f2f7212 */ /* 0x000fe400078e3cff */
        /* <DEDUP_REMOVED lines=9> */
[----:B------:R-:W-:Y:S02]  /*c380*/  LOP3.LUT R55, R55, R58, RZ, 0x3c, !PT ;  /* 0x0000003a37377212 */ /* 0x000fe400078e3cff */
[----:B------:R-:W-:Y:S02]  /*c390*/  IADD3 R48, PT, PT, R49, R53, R20 ;  /* 0x0000003531307210 */ /* 0x000fe40007ffe014 */
[----:B------:R-:W-:Y:S02]  /*c3a0*/  LOP3.LUT R23, R23, R22, RZ, 0x3c, !PT ;  /* 0x0000001617177212 */ /* 0x000fe400078e3cff */
[----:B------:R-:W-:Y:S02]  /*c3b0*/  LOP3.LUT R21, R21, R56, RZ, 0x3c, !PT ;  /* 0x0000003815157212 */ /* 0x000fe400078e3cff */
[----:B------:R-:W-:Y:S02]  /*c3c0*/  SHF.L.W.U32.HI R52, R55, 0x18, R55 ;  /* 0x0000001837347819 */ /* 0x000fe40000010e37 */
[----:B------:R-:W-:-:S02]  /*c3d0*/  LOP3.LUT R51, R51, R48, RZ, 0x3c, !PT ;  /* 0x0000003033337212 */ /* 0x000fc400078e3cff */
[----:B------:R-:W-:Y:S01]  /*c3e0*/  SHF.L.W.U32.HI R30, R23, 0x18, R23 ;  /* 0x00000018171e7819 */ /* 0x000fe20000010e17 */
[----:B------:R-:W-:Y:S01]  /*c3f0*/  IMAD.IADD R54, R57, 0x1, R52 ;  /* 0x0000000139367824 */ /* 0x000fe200078e0234 */
[----:B------:R-:W-:Y:S02]  /*c400*/  SHF.L.W.U32.HI R21, R21, 0x14, R21 ;  /* 0x0000001415157819 */ /* 0x000fe40000010e15 */
        /* <DEDUP_REMOVED lines=41> */
[----:B------:R-:W-:Y:S02]  /*c6a0*/  IADD3 R57, PT, PT, R58, R53, R20 ;  /* 0x000000353a397210 */ /* 0x000fe40007ffe014 */
        /* <DEDUP_REMOVED lines=16> */
[----:B------:R-:W-:Y:S01]  /*c7b0*/  SHF.L.W.U32.HI R48, R48, 0x19, R48 ;  /* 0x0000001930307819 */ /* 0x000fe20000010e30 */
[----:B------:R-:W-:Y:S01]  /*c7c0*/  IMAD.IADD R54, R54, 0x1, R51 ;  /* 0x0000000136367824 */ /* 0x000fe200078e0233 */
[----:B------:R-:W-:Y:S02]  /*c7d0*/  IADD3 R57, PT, PT, R23, R57, R14 ;  /* 0x0000003917397210 */ /* 0x000fe40007ffe00e */
[----:B------:R-:W-:Y:S02]  /*c7e0*/  SHF.L.W.U32.HI R53, R53, 0x19, R53 ;  /* 0x0000001935357819 */ /* 0x000fe40000010e35 */
[----:B------:R-:W-:Y:S02]  /*c7f0*/  IADD3 R46, PT, PT, R48, R30, R13 ;  /* 0x0000001e302e7210 */ /* 0x000fe40007ffe00d */
        /* <DEDUP_REMOVED lines=17> */
[----:B------:R-:W-:Y:S02]  /*c910*/  LOP3.LUT R53, R53, R52, RZ, 0x3c, !PT ;  /* 0x0000003435357212 */ /* 0x000fe400078e3cff */
[----:B------:R-:W-:Y:S01]  /*c920*/  SHF.L.W.U32.HI R23, R23, 0x14, R23 ;  /* 0x0000001417177819 */ /* 0x000fe20000010e17 */
[----:B------:R-:W-:Y:S01]  /*c930*/  IMAD.IADD R30, R31, 0x1, R22 ;  /* 0x000000011f1e7824 */ /* 0x000fe200078e0216 */
[----:B------:R-:W-:Y:S02]  /*c940*/  SHF.L.W.U32.HI R48, R48, 0x14, R48 ;  /* 0x0000001430307819 */ /* 0x000fe40000010e30 */
[----:B------:R-:W-:Y:S02]  /*c950*/  SHF.L.W.U32.HI R53, R53, 0x14, R53 ;  /* 0x0000001435357819 */ /* 0x000fe40000010e35 */
[----:B------:R-:W-:Y:S02]  /*c960*/  IADD3 R58, PT, PT, R57, R23, R12 ;  /* 0x00000017393a7210 */ /* 0x000fe40007ffe00c */
        /* <DEDUP_REMOVED lines=50> */
[----:B------:R-:W-:Y:S02]  /*cc90*/  IADD3 R57, PT, PT, R58, R53, R17 ;  /* 0x000000353a397210 */ /* 0x000fe40007ffe011 */
[----:B------:R-:W-:Y:S02]  /*cca0*/  LOP3.LUT R29, R29, R56, RZ, 0x3c, !PT ;  /* 0x000000381d1d7212 */ /* 0x000fe400078e3cff */
[----:B------:R-:W-:-:S02]  /*ccb0*/  LOP3.LUT R31, R31, R22, RZ, 0x3c, !PT ;  /* 0x000000161f1f7212 */ /* 0x000fc400078e3cff */
[----:B------:R-:W-:Y:S02]  /*ccc0*/  LOP3.LUT R50, R50, R57, RZ, 0x3c, !PT ;  /* 0x0000003932327212 */ /* 0x000fe400078e3cff */
[----:B------:R-:W-:Y:S02]  /*ccd0*/  SHF.L.W.U32.HI R48, R55, 0x18, R55 ;  /* 0x0000001837307819 */ /* 0x000fe40000010e37 */
[----:B------:R-:W-:Y:S02]  /*cce0*/  SHF.L.W.U32.HI R29, R29, 0x14, R29 ;  /* 0x000000141d1d7819 */ /* 0x000fe40000010e1d */
[----:B------:R-:W-:Y:S02]  /*ccf0*/  SHF.L.W.U32.HI R30, R31, 0x18, R31 ;  /* 0x000000181f1e7819 */ /* 0x000fe40000010e1f */
[----:B------:R-:W-:Y:S01]  /*cd00*/  SHF.L.W.U32.HI R31, R50, 0x18, R50 ;  /* 0x00000018321f7819 */ /* 0x000fe20000010e32 */
[----:B------:R-:W-:Y:S01]  /*cd10*/  IMAD.IADD R50, R51, 0x1, R48 ;  /* 0x0000000133327824 */ /* 0x000fe200078e0230 */
[----:B------:R-:W-:Y:S01]  /*cd20*/  IADD3 R46, PT, PT, R46, R29, R13 ;  /* 0x0000001d2e2e7210 */ /* 0x000fe20007ffe00d */
[----:B------:R-:W-:-:S02]  /*cd30*/  IMAD.IADD R23, R23, 0x1, R30 ;  /* 0x0000000117177824 */ /* 0x000fc400078e021e */
[----:B------:R-:W-:Y:S01]  /*cd40*/  IMAD.IADD R52, R52, 0x1, R31 ;  /* 0x0000000134347824 */ /* 0x000fe200078e021f */
[----:B------:R-:W-:Y:S02]  /*cd50*/  LOP3.LUT R49, R49, R46, RZ, 0x3c, !PT ;  /* 0x0000002e31317212 */ /* 0x000fe400078e3cff */
[----:B------:R-:W-:Y:S02]  /*cd60*/  LOP3.LUT R47, R47, R50, RZ, 0x3c, !PT ;  /* 0x000000322f2f7212 */ /* 0x000fe400078e3cff */
        /* <DEDUP_REMOVED lines=32> */
[----:B------:R-:W-:Y:S02]  /*cf70*/  IADD3 R54, PT, PT, R54, R53, R14 ;  /* 0x0000003536367210 */ /* 0x000fe40007ffe00e */
[----:B------:R-:W-:Y:S02]  /*cf80*/  LOP3.LUT R49, R49, R30, RZ, 0x3c, !PT ;  /* 0x0000001e31317212 */ /* 0x000fe400078e3cff */
[----:B------:R-:W-:Y:S02]  /*cf90*/  IADD3 R57, PT, PT, R57, R58, R15 ;  /* 0x0000003a39397210 */ /* 0x000fe40007ffe00f */
        /* <DEDUP_REMOVED lines=20> */
[----:B------:R-:W-:Y:S02]  /*d0e0*/  SHF.L.W.U32.HI R51, R58, 0x19, R58 ;  /* 0x000000193a337819 */ /* 0x000fe40000010e3a */
        /* <DEDUP_REMOVED lines=32> */
[----:B------:R-:W-:Y:S01]  /*d2f0*/  IADD3 R21, PT, PT, R30, R29, R16 ;  /* 0x0000001d1e157210 */ /* 0x000fe20007ffe010 */
[----:B------:R-:W-:Y:S01]  /*d300*/  IMAD.IADD R30, R31, 0x1, R46 ;  /* 0x000000011f1e7824 */ /* 0x000fe200078e022e */
[----:B------:R-:W-:Y:S02]  /*d310*/  SHF.L.W.U32.HI R49, R49, 0x18, R49 ;  /* 0x0000001831317819 */ /* 0x000fe40000010e31 */
[----:B------:R-:W-:Y:S02]  /*d320*/  LOP3.LUT R20, R20, R21, RZ, 0x3c, !PT ;  /* 0x0000001514147212 */ /* 0x000fe400078e3cff */
[----:B------:R-:W-:Y:S01]  /*d330*/  LOP3.LUT R31, R23, R30, RZ, 0x3c, !PT ;  /* 0x0000001e171f7212 */ /* 0x000fe200078e3cff */
[----:B------:R-:W-:Y:S01]  /*d340*/  IMAD.IADD R48, R48, 0x1, R49 ;  /* 0x0000000130307824 */ /* 0x000fe200078e0231 */
[----:B------:R-:W-:-:S02]  /*d350*/  SHF.L.W.U32.HI R23, R20, 0x18, R20 ;  /* 0x0000001814177819 */ /* 0x000fc40000010e14 */
[----:B------:R-:W-:Y:S02]  /*d360*/  SHF.L.W.U32.HI R47, R47, 0x18, R47 ;  /* 0x000000182f2f7819 */ /* 0x000fe40000010e2f */
[----:B------:R-:W-:Y:S01]  /*d370*/  LOP3.LUT R51, R51, R48, RZ, 0x3c, !PT ;  /* 0x0000003033337212 */ /* 0x000fe200078e3cff */
[----:B------:R-:W-:Y:S01]  /*d380*/  IMAD.IADD R28, R28, 0x1, R23 ;  /* 0x000000011c1c7824 */ /* 0x000fe200078e0217 */
[----:B------:R-:W-:Y:S01]  /*d390*/  SHF.L.W.U32.HI R31, R31, 0x19, R31 ;  /* 0x000000191f1f7819 */ /* 0x000fe20000010e1f */
[----:B------:R-:W-:Y:S01]  /*d3a0*/  IMAD.IADD R50, R50, 0x1, R47 ;  /* 0x0000000132327824 */ /* 0x000fe200078e022f */
[----:B------:R-:W-:Y:S02]  /*d3b0*/  SHF.L.W.U32.HI R20, R51, 0x19, R51 ;  /* 0x0000001933147819 */ /* 0x000fe40000010e33 */
[----:B------:R-:W-:Y:S02]  /*d3c0*/  LOP3.LUT R29, R29, R28, RZ, 0x3c, !PT ;  /* 0x0000001c1d1d7212 */ /* 0x000fe400078e3cff */
[----:B------:R-:W-:-:S02]  /*d3d0*/  LOP3.LUT R53, R53, R50, RZ, 0x3c, !PT ;  /* 0x0000003235357212 */ /* 0x000fc400078e3cff */
[----:B------:R-:W-:Y:S02]  /*d3e0*/  IADD3 R57, PT, PT, R20, R57, R15 ;  /* 0x0000003914397210 */ /* 0x000fe40007ffe00f */
[----:B------:R-:W-:Y:S02]  /*d3f0*/  SHF.L.W.U32.HI R29, R29, 0x19, R29 ;  /* 0x000000191d1d7819 */ /* 0x000fe40000010e1d */
[----:B------:R-:W-:Y:S02]  /*d400*/  IADD3 R52, PT, PT, R31, R21, R18 ;  /* 0x000000151f347210 */ /* 0x000fe40007ffe012 */
[----:B------:R-:W-:Y:S01]  /*d410*/  SHF.L.W.U32.HI R53, R53, 0x19, R53 ;  /* 0x0000001935357819 */ /* 0x000fe20000010e35 */
[----:B------:R-:W-:Y:S01]  /*d420*/  IMAD.IADD R22, R22, 0x1, R29 ;  /* 0x0000000116167824 */ /* 0x000fe200078e021d */
[----:B------:R-:W-:Y:S02]  /*d430*/  LOP3.LUT R46, R46, R57, RZ, 0x3c, !PT ;  /* 0x000000392e2e7212 */ /* 0x000fe400078e3cff */
[----:B------:R-:W-:-:S02]  /*d440*/  LOP3.LUT R49, R49, R52, RZ, 0x3c, !PT ;  /* 0x0000003431317212 */ /* 0x000fc400078e3cff */
        /* <DEDUP_REMOVED lines=40> */
[----:B------:R-:W-:Y:S02]  /*d6d0*/  LOP3.LUT R29, R29, R22, RZ, 0x3c, !PT ;  /* 0x000000161d1d7212 */ /* 0x000fe400078e3cff */
[----:B------:R-:W-:Y:S02]  /*d6e0*/  LOP3.LUT R20, R48, R20, RZ, 0x3c, !PT ;  /* 0x0000001430147212 */ /* 0x000fe400078e3cff */
[----:B------:R-:W-:Y:S01]  /*d6f0*/  LOP3.LUT R30, R46, R47, RZ, 0x3c, !PT ;  /* 0x0000002f2e1e7212 */ /* 0x000fe200078e3cff */
[----:B------:R-:W-:Y:S01]  /*d700*/  IMAD.U32 R47, R0, 0x20, R1 ;  /* 0x00000020002f7824 */ /* 0x000fe200078e0001 */
[----:B------:R-:W-:-:S02]  /*d710*/  SHF.L.W.U32.HI R48, R53, 0x19, R53 ;  /* 0x0000001935307819 */ /* 0x000fc40000010e35 */
[----:B------:R-:W-:Y:S02]  /*d720*/  SHF.L.W.U32.HI R46, R29, 0x19, R29 ;  /* 0x000000191d2e7819 */ /* 0x000fe40000010e1d */
[----:B------:R-:W-:Y:S01]  /*d730*/  LOP3.LUT R21, R55, R52, RZ, 0x3c, !PT ;  /* 0x0000003437157212 */ /* 0x000fe200078e3cff */
[----:B------:R-:W-:Y:S01]  /*d740*/  IMAD.MOV.U32 R55, RZ, RZ, R0 ;  /* 0x000000ffff377224 */ /* 0x000fe200078e0000 */
[----:B------:R-:W-:Y:S01]  /*d750*/  LOP3.LUT R23, R50, R57, RZ, 0x3c, !PT ;  /* 0x0000003932177212 */ /* 0x000fe200078e3cff */
[----:B------:R-:W-:Y:S01]  /*d760*/  VIADD R0, R0, 0x1 ;  /* 0x0000000100007836 */ /* 0x000fe20000000000 */
[----:B------:R-:W-:Y:S02]  /*d770*/  LOP3.LUT R28, R49, R56, RZ, 0x3c, !PT ;  /* 0x00000038311c7212 */ /* 0x000fe400078e3cff */
[----:B------:R-:W-:Y:S02]  /*d780*/  LOP3.LUT R31, R31, R48, RZ, 0x3c, !PT ;  /* 0x000000301f1f7212 */ /* 0x000fe400078e3cff */
[----:B------:R-:W-:-:S02]  /*d790*/  LOP3.LUT R22, R22, R54, RZ, 0x3c, !PT ;  /* 0x0000003616167212 */ /* 0x000fc400078e3cff */
[----:B------:R-:W-:Y:S02]  /*d7a0*/  LOP3.LUT R29, R51, R46, RZ, 0x3c, !PT ;  /* 0x0000002e331d7212 */ /* 0x000fe400078e3cff */
[----:B------:R-:W-:Y:S01]  /*d7b0*/  ISETP.NE.AND P0, PT, R0, 0x4, PT ;  /* 0x000000040000780c */ /* 0x000fe20003f05270 */
[----:B------:R0:W-:Y:S04]  /*d7c0*/  STL.128 [R47+0xc0], R20 ;  /* 0x0000c0142f007387 */ /* 0x0001e80000100c00 */
[----:B------:R0:W-:Y:S08]  /*d7d0*/  STL.128 [R47+0xd0], R28 ;  /* 0x0000d01c2f007387 */ /* 0x0001f00000100c00 */
[----:B------:R-:W-:Y:S05]  /*d7e0*/  @P0 BRA `(.L_x_12) ;  /* 0xffffffd800a00947 */ /* 0x000fea000383ffff */
[----:B------:R-:W2:Y:S04]  /*d7f0*/  LDL.128 R48, [R1+0xe0] ;  /* 0x0000e00001307983 */ /* 0x000ea80000100c00 */
[----:B------:R-:W3:Y:S04]  /*d800*/  LDL.128 R16, [R1+0xf0] ;  /* 0x0000f00001107983 */ /* 0x000ee80000100c00 */
[----:B0-----:R-:W4:Y:S04]  /*d810*/  LDL.128 R28, [R1+0x110] ;  /* 0x00011000011c7983 */ /* 0x001f280000100c00 */
[----:B------:R-:W5:Y:S04]  /*d820*/  LDL.128 R20, [R1+0x100] ;  /* 0x0001000001147983 */ /* 0x000f680000100c00 */
[----:B------:R-:W5:Y:S04]  /*d830*/  LDL.128 R32, [R1+0x120] ;  /* 0x0001200001207983 */ /* 0x000f680000100c00 */
[----:B------:R-:W5:Y:S01]  /*d840*/  LDL.128 R36, [R1+0x130] ;  /* 0x0001300001247983 */ /* 0x000f620000100c00 */
[----:B------:R-:W-:-:S02]  /*d850*/  LOP3.LUT R0, R131, 0xffff, RZ, 0xc0, !PT ;  /* 0x0000ffff83007812 */ /* 0x000fc400078ec0ff */
[----:B------:R-:W-:Y:S02]  /*d860*/  LOP3.LUT R3, R126, 0xffff, RZ, 0xc0, !PT ;  /* 0x0000ffff7e037812 */ /* 0x000fe400078ec0ff */
[----:B------:R-:W-:Y:S02]  /*d870*/  LOP3.LUT R2, R130, 0xffff, RZ, 0xc0, !PT ;  /* 0x0000ffff82027812 */ /* 0x000fe400078ec0ff */
[----:B------:R-:W-:Y:S02]  /*d880*/  PRMT R0, R3, 0x3340, R0 ;  /* 0x0000334003007816 */ /* 0x000fe40000000000 */
[----:B------:R-:W-:Y:S02]  /*d890*/  LOP3.LUT R3, R112, 0xffff, RZ, 0xc0, !PT ;  /* 0x0000ffff70037812 */ /* 0x000fe400078ec0ff */
[----:B------:R-:W-:Y:S02]  /*d8a0*/  LOP3.LUT R15, R124, 0xffff, RZ, 0xc0, !PT ;  /* 0x0000ffff7c0f7812 */ /* 0x000fe400078ec0ff */
[----:B------:R-:W-:-:S02]  /*d8b0*/  LOP3.LUT R26, R114, 0xffff, RZ, 0xc0, !PT ;  /* 0x0000ffff721a7812 */ /* 0x000fc400078ec0ff */
[----:B------:R-:W-:Y:S02]  /*d8c0*/  LOP3.LUT R27, R118, 0xffff, RZ, 0xc0, !PT ;  /* 0x0000ffff761b7812 */ /* 0x000fe400078ec0ff */
[----:B------:R-:W-:Y:S02]  /*d8d0*/  LOP3.LUT R42, R113, 0xffff, RZ, 0xc0, !PT ;  /* 0x0000ffff712a7812 */ /* 0x000fe400078ec0ff */
[----:B------:R-:W-:Y:S02]  /*d8e0*/  LOP3.LUT R13, R129, 0xffff, RZ, 0xc0, !PT ;  /* 0x0000ffff810d7812 */ /* 0x000fe400078ec0ff */
[----:B------:R-:W-:Y:S02]  /*d8f0*/  LOP3.LUT R14, R110, 0xffff, RZ, 0xc0, !PT ;  /* 0x0000ffff6e0e7812 */ /* 0x000fe400078ec0ff */
[----:B------:R-:W-:Y:S02]  /*d900*/  PRMT R3, R3, 0x3340, R2 ;  /* 0x0000334003037816 */ /* 0x000fe40000000002 */
[----:B------:R-:W-:-:S02]  /*d910*/  PRMT R26, R26, 0x3340, R15 ;  /* 0x000033401a1a7816 */ /* 0x000fc4000000000f */
[----:B------:R-:W-:Y:S02]  /*d920*/  LOP3.LUT R2, R116, 0xffff, RZ, 0xc0, !PT ;  /* 0x0000ffff74027812 */ /* 0x000fe400078ec0ff */
[----:B------:R-:W-:Y:S02]  /*d930*/  LOP3.LUT R15, R115, 0xffff, RZ, 0xc0, !PT ;  /* 0x0000ffff730f7812 */ /* 0x000fe400078ec0ff */
[----:B------:R-:W-:Y:S02]  /*d940*/  PRMT R27, R42, 0x3340, R27 ;  /* 0x000033402a1b7816 */ /* 0x000fe4000000001b */
[----:B------:R-:W-:Y:S02]  /*d950*/  LOP3.LUT R43, R119, 0xffff, RZ, 0xc0, !PT ;  /* 0x0000ffff772b7812 */ /* 0x000fe400078ec0ff */
[----:B------:R-:W-:Y:S02]  /*d960*/  LOP3.LUT R44, R109, 0xffff, RZ, 0xc0, !PT ;  /* 0x0000ffff6d2c7812 */ /* 0x000fe400078ec0ff */
[----:B------:R-:W-:-:S02]  /*d970*/  PRMT R46, R40, 0x7771, RZ ;  /* 0x00007771282e7816 */ /* 0x000fc400000000ff */
[----:B------:R-:W-:Y:S02]  /*d980*/  PRMT R47, R40, 0x7770, RZ ;  /* 0x00007770282f7816 */ /* 0x000fe400000000ff */
[----:B------:R-:W-:Y:S02]  /*d990*/  LOP3.LUT R41, R117, 0xffff, RZ, 0xc0, !PT ;  /* 0x0000ffff75297812 */ /* 0x000fe400078ec0ff */
[----:B------:R-:W-:Y:S02]  /*d9a0*/  LOP3.LUT R42, R111, 0xffff, RZ, 0xc0, !PT ;  /* 0x0000ffff6f2a7812 */ /* 0x000fe400078ec0ff */
[----:B------:R-:W-:Y:S02]  /*d9b0*/  PRMT R13, R14, 0x3340, R13 ;  /* 0x000033400e0d7816 */ /* 0x000fe4000000000d */
[----:B------:R-:W-:Y:S02]  /*d9c0*/  PRMT R14, R15, 0x3340, R2 ;  /* 0x000033400f0e7816 */ /* 0x000fe40000000002 */
[----:B------:R-:W-:-:S02]  /*d9d0*/  PRMT R15, R44, 0x3340, R43 ;  /* 0x000033402c0f7816 */ /* 0x000fc4000000002b */
[----:B------:R-:W-:Y:S02]  /*d9e0*/  PRMT R53, R47, 0x3340, R46 ;  /* 0x000033402f357816 */ /* 0x000fe4000000002e */
[----:B------:R-:W-:Y:S02]  /*d9f0*/  PRMT R40, R42, 0x3340, R41 ;  /* 0x000033402a287816 */ /* 0x000fe40000000029 */
[----:B------:R-:W-:Y:S02]  /*da00*/  LOP3.LUT R44, R125, 0xffff, RZ, 0xc0, !PT ;  /* 0x0000ffff7d2c7812 */ /* 0x000fe400078ec0ff */
[----:B------:R-:W-:Y:S02]  /*da10*/  LOP3.LUT R47, R108, 0xffff, RZ, 0xc0, !PT ;  /* 0x0000ffff6c2f7812 */ /* 0x000fe400078ec0ff */
[----:B------:R-:W-:Y:S02]  /*da20*/  LOP3.LUT R2, R128, 0xffff, RZ, 0xc0, !PT ;  /* 0x0000ffff80027812 */ /* 0x000fe400078ec0ff */
[----:B------:R-:W-:-:S02]  /*da30*/  LOP3.LUT R41, R122, 0xffff, RZ, 0xc0, !PT ;  /* 0x0000ffff7a297812 */ /* 0x000fc400078ec0ff */
[----:B------:R-:W-:Y:S02]  /*da40*/  LOP3.LUT R42, R127, 0xffff, RZ, 0xc0, !PT ;  /* 0x0000ffff7f2a7812 */ /* 0x000fe400078ec0ff */
[----:B------:R-:W-:Y:S02]  /*da50*/  LOP3.LUT R43, R121, 0xffff, RZ, 0xc0, !PT ;  /* 0x0000ffff792b7812 */ /* 0x000fe400078ec0ff */
[----:B------:R-:W-:Y:S02]  /*da60*/  PRMT R46, R47, 0x3340, R44 ;  /* 0x000033402f2e7816 */ /* 0x000fe4000000002c */
[----:B------:R-:W-:Y:S02]  /*da70*/  PRMT R47, R41, 0x3340, R2 ;  /* 0x00003340292f7816 */ /* 0x000fe40000000002 */
[----:B------:R-:W-:Y:S02]  /*da80*/  PRMT R44, R43, 0x3340, R42 ;  /* 0x000033402b2c7816 */ /* 0x000fe4000000002a */
[----:B------:R-:W-:-:S02]  /*da90*/  PRMT R55, R55, 0x3340, RZ ;  /* 0x0000334037377816 */ /* 0x000fc400000000ff */
[----:B------:R-:W-:Y:S02]  /*daa0*/  PRMT R52, RZ, 0x3340, RZ ;  /* 0x00003340ff347816 */ /* 0x000fe400000000ff */
[----:B------:R-:W-:Y:S02]  /*dab0*/  PRMT R43, R3, 0x5410, R0 ;  /* 0x00005410032b7816 */ /* 0x000fe40000000000 */
[----:B------:R-:W-:Y:S02]  /*dac0*/  PRMT R42, R26, 0x5410, R13 ;  /* 0x000054101a2a7816 */ /* 0x000fe4000000000d */
[----:B------:R-:W-:Y:S02]  /*dad0*/  PRMT R41, R14, 0x5410, R27 ;  /* 0x000054100e297816 */ /* 0x000fe4000000001b */
[----:B------:R-:W-:Y:S02]  /*dae0*/  PRMT R40, R15, 0x5410, R40 ;  /* 0x000054100f287816 */ /* 0x000fe40000000028 */
[----:B------:R-:W-:Y:S01]  /*daf0*/  PRMT R47, R44, 0x5410, R47 ;  /* 0x000054102c2f7816 */ /* 0x000fe2000000002f */
[----:B------:R-:W-:Y:S01]  /*db00*/  IMAD.MOV.U32 R44, RZ, RZ, R12 ;  /* 0x000000ffff2c7224 */ /* 0x000fe200078e000c */
[----:B------:R-:W-:-:S02]  /*db10*/  PRMT R46, R53, 0x5410, R46 ;  /* 0x00005410352e7816 */ /* 0x000fc4000000002e */
[----:B------:R-:W-:Y:S01]  /*db20*/  PRMT R2, R55, 0x5410, R52 ;  /* 0x0000541037027816 */ /* 0x000fe20000000034 */
[----:B------:R0:W-:Y:S04]  /*db30*/  STL.128 [R1], R40 ;  /* 0x0000002801007387 */ /* 0x0001e80000100c00 */
[----:B------:R1:W-:Y:S01]  /*db40*/  STL.128 [R1+0x10], R44 ;  /* 0x0000102c01007387 */ /* 0x0003e20000100c00 */
[----:B------:R-:W-:-:S03]  /*db50*/  IMAD.MOV.U32 R3, RZ, RZ, RZ ;  /* 0x000000ffff037224 */ /* 0x000fc600078e00ff */
[----:B------:R5:W-:Y:S01]  /*db60*/  STL [R1+0x20], R2 ;  /* 0x0000200201007387 */ /* 0x000be20000100800 */
[C---:B--2---:R-:W-:Y:S02]  /*db70*/  PRMT R0, R48.reuse, 0x7770, RZ ;  /* 0x0000777030007816 */ /* 0x044fe400000000ff */
[C---:B------:R-:W-:Y:S02]  /*db80*/  PRMT R12, R48.reuse, 0x7771, RZ ;  /* 0x00007771300c7816 */ /* 0x040fe400000000ff */
[C---:B------:R-:W-:Y:S02]  /*db90*/  PRMT R26, R48.reuse, 0x7772, RZ ;  /* 0x00007772301a7816 */ /* 0x040fe400000000ff */
[----:B------:R-:W-:Y:S02]  /*dba0*/  PRMT R27, R48, 0x7773, RZ ;  /* 0x00007773301b7816 */ /* 0x000fe400000000ff */
[C---:B------:R-:W-:Y:S02]  /*dbb0*/  PRMT R13, R49.reuse, 0x7770, RZ ;  /* 0x00007770310d7816 */ /* 0x040fe400000000ff */
[----:B------:R-:W-:-:S02]  /*dbc0*/  PRMT R14, R49, 0x7771, RZ ;  /* 0x00007771310e7816 */ /* 0x000fc400000000ff */
[C---:B------:R-:W-:Y:S02]  /*dbd0*/  PRMT R15, R49.reuse, 0x7772, RZ ;  /* 0x00007772310f7816 */ /* 0x040fe400000000ff */
[----:B------:R-:W-:Y:S02]  /*dbe0*/  PRMT R49, R49, 0x7773, RZ ;  /* 0x0000777331317816 */ /* 0x000fe400000000ff */
[C---:B------:R-:W-:Y:S02]  /*dbf0*/  PRMT R48, R50.reuse, 0x7770, RZ ;  /* 0x0000777032307816 */ /* 0x040fe400000000ff */
[C---:B0-----:R-:W-:Y:S02]  /*dc00*/  PRMT R40, R50.reuse, 0x7771, RZ ;  /* 0x0000777132287816 */ /* 0x041fe400000000ff */
[C---:B------:R-:W-:Y:S02]  /*dc10*/  PRMT R141, R50.reuse, 0x7772, RZ ;  /* 0x00007772328d7816 */ /* 0x040fe400000000ff */
[----:B------:R-:W-:-:S02]  /*dc20*/  PRMT R142, R50, 0x7773, RZ ;  /* 0x00007773328e7816 */ /* 0x000fc400000000ff */
[C---:B------:R-:W-:Y:S02]  /*dc30*/  PRMT R143, R51.reuse, 0x7770, RZ ;  /* 0x00007770338f7816 */ /* 0x040fe400000000ff */
[C---:B------:R-:W-:Y:S02]  /*dc40*/  PRMT R144, R51.reuse, 0x7771, RZ ;  /* 0x0000777133907816 */ /* 0x040fe400000000ff */
[C---:B------:R-:W-:Y:S02]  /*dc50*/  PRMT R139, R51.reuse, 0x7772, RZ ;  /* 0x00007772338b7816 */ /* 0x040fe400000000ff */
[----:B------:R-:W-:Y:S02]  /*dc60*/  PRMT R140, R51, 0x7773, RZ ;  /* 0x00007773338c7816 */ /* 0x000fe400000000ff */
[----:B---3--:R-:W-:Y:S02]  /*dc70*/  PRMT R138, R16, 0x7770, RZ ;  /* 0x00007770108a7816 */ /* 0x008fe400000000ff */
[----:B------:R-:W-:-:S02]  /*dc80*/  PRMT R137, R18, 0x7770, RZ ;  /* 0x0000777012897816 */ /* 0x000fc400000000ff */
[----:B------:R-:W-:Y:S02]  /*dc90*/  PRMT R136, R18, 0x7771, RZ ;  /* 0x0000777112887816 */ /* 0x000fe400000000ff */
[C---:B----4-:R-:W-:Y:S02]  /*dca0*/  PRMT R135, R28.reuse, 0x7771, RZ ;  /* 0x000077711c877816 */ /* 0x050fe400000000ff */
[C---:B------:R-:W-:Y:S02]  /*dcb0*/  PRMT R133, R28.reuse, 0x7772, RZ ;  /* 0x000077721c857816 */ /* 0x040fe400000000ff */
[----:B------:R-:W-:Y:S02]  /*dcc0*/  PRMT R134, R28, 0x7773, RZ ;  /* 0x000077731c867816 */ /* 0x000fe400000000ff */
[----:B------:R-:W-:Y:S02]  /*dcd0*/  PRMT R132, R29, 0x7770, RZ ;  /* 0x000077701d847816 */ /* 0x000fe400000000ff */
[----:B------:R-:W-:-:S02]  /*dce0*/  PRMT R41, R16, 0x7771, RZ ;  /* 0x0000777110297816 */ /* 0x000fc400000000ff */
[C---:B------:R-:W-:Y:S02]  /*dcf0*/  PRMT R42, R16.reuse, 0x7772, RZ ;  /* 0x00007772102a7816 */ /* 0x040fe400000000ff */
[----:B------:R-:W-:Y:S02]  /*dd00*/  PRMT R43, R16, 0x7773, RZ ;  /* 0x00007773102b7816 */ /* 0x000fe400000000ff */
[C---:B-1----:R-:W-:Y:S02]  /*dd10*/  PRMT R44, R17.reuse, 0x7770, RZ ;  /* 0x00007770112c7816 */ /* 0x042fe400000000ff */
[C---:B------:R-:W-:Y:S02]  /*dd20*/  PRMT R45, R17.reuse, 0x7771, RZ ;  /* 0x00007771112d7816 */ /* 0x040fe400000000ff */
[C---:B------:R-:W-:Y:S02]  /*dd30*/  PRMT R46, R17.reuse, 0x7772, RZ ;  /* 0x00007772112e7816 */ /* 0x040fe400000000ff */
[----:B------:R-:W-:-:S02]  /*dd40*/  PRMT R47, R17, 0x7773, RZ ;  /* 0x00007773112f7816 */ /* 0x000fc400000000ff */
[C---:B------:R-:W-:Y:S02]  /*dd50*/  PRMT R50, R18.reuse, 0x7772, RZ ;  /* 0x0000777212327816 */ /* 0x040fe400000000ff */
[----:B------:R-:W-:Y:S02]  /*dd60*/  PRMT R51, R18, 0x7773, RZ ;  /* 0x0000777312337816 */ /* 0x000fe400000000ff */
[C---:B------:R-:W-:Y:S02]  /*dd70*/  PRMT R52, R19.reuse, 0x7770, RZ ;  /* 0x0000777013347816 */ /* 0x040fe400000000ff */
[C---:B------:R-:W-:Y:S02]  /*dd80*/  PRMT R53, R19.reuse, 0x7771, RZ ;  /* 0x0000777113357816 */ /* 0x040fe400000000ff */
[C---:B------:R-:W-:Y:S02]  /*dd90*/  PRMT R54, R19.reuse, 0x7772, RZ ;  /* 0x0000777213367816 */ /* 0x040fe400000000ff */
[----:B------:R-:W-:-:S02]  /*dda0*/  PRMT R55, R19, 0x7773, RZ ;  /* 0x0000777313377816 */ /* 0x000fc400000000ff */
[C---:B-----5:R-:W-:Y:S02]  /*ddb0*/  PRMT R56, R20.reuse, 0x7770, RZ ;  /* 0x0000777014387816 */ /* 0x060fe400000000ff */
        /* <DEDUP_REMOVED lines=11> */
[C---:B------:R-:W-:Y:S02]  /*de70*/  PRMT R68, R23.reuse, 0x7770, RZ ;  /* 0x0000777017447816 */ /* 0x040fe400000000ff */
[C---:B------:R-:W-:Y:S02]  /*de80*/  PRMT R69, R23.reuse, 0x7771, RZ ;  /* 0x0000777117457816 */ /* 0x040fe400000000ff */
[C---:B------:R-:W-:Y:S02]  /*de90*/  PRMT R70, R23.reuse, 0x7772, RZ ;  /* 0x0000777217467816 */ /* 0x040fe400000000ff */
[----:B------:R-:W-:Y:S02]  /*dea0*/  PRMT R71, R23, 0x7773, RZ ;  /* 0x0000777317477816 */ /* 0x000fe400000000ff */
[----:B------:R-:W-:Y:S02]  /*deb0*/  PRMT R72, R28, 0x7770, RZ ;  /* 0x000077701c487816 */ /* 0x000fe400000000ff */
        /* <DEDUP_REMOVED lines=19> */
[----:B------:R-:W-:Y:S02]  /*dff0*/  PRMT R2, R0, 0x7610, R2 ;  /* 0x0000761000027816 */ /* 0x000fe40000000002 */
[C---:B------:R-:W-:Y:S02]  /*e000*/  PRMT R84, R34.reuse, 0x7770, RZ ;  /* 0x0000777022547816 */ /* 0x040fe400000000ff */
[C---:B------:R-:W-:Y:S02]  /*e010*/  PRMT R85, R34.reuse, 0x7771, RZ ;  /* 0x0000777122557816 */ /* 0x040fe400000000ff */
[C---:B------:R-:W-:Y:S02]  /*e020*/  PRMT R86, R34.reuse, 0x7772, RZ ;  /* 0x0000777222567816 */ /* 0x040fe400000000ff */
[----:B------:R-:W-:Y:S02]  /*e030*/  PRMT R87, R34, 0x7773, RZ ;  /* 0x0000777322577816 */ /* 0x000fe400000000ff */
[----:B------:R-:W-:-:S02]  /*e040*/  PRMT R88, R35, 0x7770, RZ ;  /* 0x0000777023587816 */ /* 0x000fc400000000ff */
[C---:B------:R-:W-:Y:S02]  /*e050*/  PRMT R89, R35.reuse, 0x7771, RZ ;  /* 0x0000777123597816 */ /* 0x040fe400000000ff */
[C---:B------:R-:W-:Y:S02]  /*e060*/  PRMT R90, R35.reuse, 0x7772, RZ ;  /* 0x00007772235a7816 */ /* 0x040fe400000000ff */
[----:B------:R-:W-:Y:S02]  /*e070*/  PRMT R91, R35, 0x7773, RZ ;  /* 0x00007773235b7816 */ /* 0x000fe400000000ff */
[C---:B------:R-:W-:Y:S02]  /*e080*/  PRMT R92, R36.reuse, 0x7770, RZ ;  /* 0x00007770245c7816 */ /* 0x040fe400000000ff */
[C---:B------:R-:W-:Y:S02]  /*e090*/  PRMT R93, R36.reuse, 0x7771, RZ ;  /* 0x00007771245d7816 */ /* 0x040fe400000000ff */
[----:B------:R-:W-:-:S02]  /*e0a0*/  PRMT R94, R36, 0x7772, RZ ;  /* 0x00007772245e7816 */ /* 0x000fc400000000ff */
[----:B------:R-:W-:Y:S02]  /*e0b0*/  PRMT R95, R36, 0x7773, RZ ;  /* 0x00007773245f7816 */ /* 0x000fe400000000ff */
        /* <DEDUP_REMOVED lines=12> */
[----:B------:R-:W-:Y:S02]  /*e180*/  PRMT R0, R12, 0x7610, R0 ;  /* 0x000076100c007816 */ /* 0x000fe40000000000 */
[----:B------:R-:W-:Y:S02]  /*e190*/  PRMT R28, R13, 0x7610, R28 ;  /* 0x000076100d1c7816 */ /* 0x000fe4000000001c */
[----:B------:R-:W-:Y:S02]  /*e1a0*/  PRMT R29, R14, 0x7610, R29 ;  /* 0x000076100e1d7816 */ /* 0x000fe4000000001d */
[----:B------:R-:W-:Y:S02]  /*e1b0*/  PRMT R30, R15, 0x7610, R30 ;  /* 0x000076100f1e7816 */ /* 0x000fe4000000001e */
[----:B------:R-:W-:-:S02]  /*e1c0*/  PRMT R31, R49, 0x7610, R31 ;  /* 0x00007610311f7816 */ /* 0x000fc4000000001f */
[----:B------:R-:W-:Y:S02]  /*e1d0*/  PRMT R32, R48, 0x7610, R32 ;  /* 0x0000761030207816 */ /* 0x000fe40000000020 */
        /* <DEDUP_REMOVED lines=13> */
[----:B------:R-:W-:-:S07]  /*e2b0*/  PRMT R15, R132, 0x7610, R15 ;  /* 0x00007610840f7816 */ /* 0x000fce000000000f */
.L_x_16:
[----:B------:R-:W-:Y:S01]  /*e2c0*/  IMAD.SHL.U32 R132, R3, 0x20, RZ ;  /* 0x0000002003847824 */ /* 0x000fe200078e00ff */
[----:B------:R-:W0:Y:S04]  /*e2d0*/  LDC R136, c[0x0][0x3dc] ;  /* 0x0000f700ff887b82 */ /* 0x000e280000000800 */
[----:B------:R-:W-:-:S05]  /*e2e0*/  LOP3.LUT R132, R132, 0x60, RZ, 0xc0, !PT ;  /* 0x0000006084847812 */ /* 0x000fca00078ec0ff */
[----:B------:R-:W-:-:S05]  /*e2f0*/  IMAD.IADD R132, R1, 0x1, R132 ;  /* 0x0000000101847824 */ /* 0x000fca00078e0284 */
[----:B------:R1:W5:Y:S01]  /*e300*/  LDL R139, [R132+0xc0] ;  /* 0x0000c000848b7983 */ /* 0x0003620000100800 */
[----:B0-----:R-:W-:-:S04]  /*e310*/  SHF.R.U32.HI R137, RZ, 0x7, R136 ;  /* 0x00000007ff897819 */ /* 0x001fc80000011688 */
[----:B------:R-:W-:-:S13]  /*e320*/  LOP3.LUT P0, RZ, R137, 0x1ffffff, RZ, 0xc0, !PT ;  /* 0x01ffffff89ff7812 */ /* 0x000fda000780c0ff */
[----:B-1----:R-:W-:Y:S05]  /*e330*/  @P0 BRA `(.L_x_13) ;  /* 0x0000000000580947 */ /* 0x002fea0003800000 */
[----:B------:R-:W0:Y:S02]  /*e340*/  LDC R133, c[0x0][0x3d8] ;  /* 0x0000f600ff857b82 */ /* 0x000e240000000800 */
[----:B0-----:R-:W-:-:S04]  /*e350*/  SHF.R.U64 R138, R133, 0x7, R136 ;  /* 0x00000007858a7819 */ /* 0x001fc80000001288 */
[----:B------:R-:W0:Y:S01]  /*e360*/  I2F.U32.RP R134, R138 ;  /* 0x0000008a00867306 */ /* 0x000e220000209000 */
[----:B------:R-:W-:-:S07]  /*e370*/  ISETP.NE.U32.AND P1, PT, R138, RZ, PT ;  /* 0x000000ff8a00720c */ /* 0x000fce0003f25070 */
[----:B0-----:R-:W0:Y:S02]  /*e380*/  MUFU.RCP R134, R134 ;  /* 0x0000008600867308 */ /* 0x001e240000001000 */
[----:B0-----:R-:W-:-:S06]  /*e390*/  VIADD R132, R134, 0xffffffe ;  /* 0x0ffffffe86847836 */ /* 0x001fcc0000000000 */
[----:B------:R0:W1:Y:S02]  /*e3a0*/  F2I.FTZ.U32.TRUNC.NTZ R133, R132 ;  /* 0x0000008400857305 */ /* 0x000064000021f000 */
[----:B0-----:R-:W-:Y:S02]  /*e3b0*/  IMAD.MOV.U32 R132, RZ, RZ, RZ ;  /* 0x000000ffff847224 */ /* 0x001fe400078e00ff */
[----:B-1----:R-:W-:-:S04]  /*e3c0*/  IMAD.MOV R135, RZ, RZ, -R133 ;  /* 0x000000ffff877224 */ /* 0x002fc800078e0a85 */
[----:B------:R-:W-:-:S04]  /*e3d0*/  IMAD R135, R135, R138, RZ ;  /* 0x0000008a87877224 */ /* 0x000fc800078e02ff */
[----:B------:R-:W-:-:S04]  /*e3e0*/  IMAD.HI.U32 R136, R133, R135, R132 ;  /* 0x0000008785887227 */ /* 0x000fc800078e0084 */
[----:B------:R-:W-:Y:S02]  /*e3f0*/  IMAD.MOV.U32 R133, RZ, RZ, RZ ;  /* 0x000000ffff857224 */ /* 0x000fe400078e00ff */
[----:B-----5:R-:W-:-:S04]  /*e400*/  IMAD.HI.U32 R136, R136, R139, RZ ;  /* 0x0000008b88887227 */ /* 0x020fc800078e00ff */
[----:B------:R-:W-:-:S04]  /*e410*/  IMAD.MOV R136, RZ, RZ, -R136 ;  /* 0x000000ffff887224 */ /* 0x000fc800078e0a88 */
[----:B------:R-:W-:-:S05]  /*e420*/  IMAD R139, R138, R136, R139 ;  /* 0x000000888a8b7224 */ /* 0x000fca00078e028b */
[----:B------:R-:W-:-:S13]  /*e430*/  ISETP.GE.U32.AND P0, PT, R139, R138, PT ;  /* 0x0000008a8b00720c */ /* 0x000fda0003f06070 */
[----:B------:R-:W-:-:S05]  /*e440*/  @P0 IMAD.IADD R139, R139, 0x1, -R138 ;  /* 0x000000018b8b0824 */ /* 0x000fca00078e0a8a */
[----:B------:R-:W-:-:S13]  /*e450*/  ISETP.GE.U32.AND P0, PT, R139, R138, PT ;  /* 0x0000008a8b00720c */ /* 0x000fda0003f06070 */
[----:B------:R-:W-:Y:S01]  /*e460*/  @P0 IMAD.IADD R139, R139, 0x1, -R138 ;  /* 0x000000018b8b0824 */ /* 0x000fe200078e0a8a */
[----:B------:R-:W-:-:S05]  /*e470*/  @!P1 LOP3.LUT R139, RZ, R138, RZ, 0x33, !PT ;  /* 0x0000008aff8b9212 */ /* 0x000fca00078e33ff */
[----:B------:R-:W-:Y:S01]  /*e480*/  IMAD.MOV.U32 R132, RZ, RZ, R139 ;  /* 0x000000ffff847224 */ /* 0x000fe200078e008b */
[----:B------:R-:W-:Y:S06]  /*e490*/  BRA `(.L_x_14) ;  /* 0x00000000001c7947 */ /* 0x000fec0003800000 */
.L_x_13:
[----:B------:R-:W0:Y:S01]  /*e4a0*/  LDCU UR4, c[0x0][0x3d8] ;  /* 0x00007b00ff0477ac */ /* 0x000e220008000800 */
[----:B------:R-:W-:Y:S01]  /*e4b0*/  MOV R138, 0xe4f0 ;  /* 0x0000e4f0008a7802 */ /* 0x000fe20000000f00 */
[----:B0-----:R-:W-:-:S05]  /*e4c0*/  IMAD.U32 R133, RZ, RZ, UR4 ;  /* 0x00000004ff857e24 */ /* 0x001fca000f8e00ff */
[----:B------:R-:W-:-:S07]  /*e4d0*/  SHF.R.U64 R136, R133, 0x7, R136 ;  /* 0x0000000785887819 */ /* 0x000fce0000001288 */
[----:B-----5:R-:W-:Y:S05]  /*e4e0*/  CALL.REL.NOINC `($__internal_0_$__cuda_sm20_rem_u64) ;  /* 0x000000e000bc7944 */ /* 0x020fea0003c00000 */
[----:B------:R-:W-:Y:S02]  /*e4f0*/  IMAD.MOV.U32 R132, RZ, RZ, R134 ;  /* 0x000000ffff847224 */ /* 0x000fe400078e0086 */
[----:B------:R-:W-:-:S07]  /*e500*/  IMAD.MOV.U32 R133, RZ, RZ, R135 ;  /* 0x000000ffff857224 */ /* 0x000fce00078e0087 */
.L_x_14:
[----:B------:R-:W0:Y:S01]  /*e510*/  LDCU.64 UR4, c[0x0][0x3d0] ;  /* 0x00007a00ff0477ac */ /* 0x000e220008000a00 */
[----:B------:R-:W1:Y:S01]  /*e520*/  LDCU.64 UR12, c[0x3][0x10] ;  /* 0x00c00200ff0c77ac */ /* 0x000e620008000a00 */
[----:B------:R-:W2:Y:S01]  /*e530*/  LDCU.64 UR8, c[0x3][URZ] ;  /* 0x00c00000ff0877ac */ /* 0x000ea20008000a00 */
[----:B------:R-:W3:Y:S01]  /*e540*/  LDCU.64 UR10, c[0x3][0x18] ;  /* 0x00c00300ff0a77ac */ /* 0x000ee20008000a00 */
[----:B0-----:R-:W-:-:S04]  /*e550*/  LEA R158, P0, R132, UR4, 0x7 ;  /* 0x00000004849e7c11 */ /* 0x001fc8000f8038ff */
[----:B------:R-:W-:Y:S01]  /*e560*/  LEA.HI.X R159, R132, UR5, R133, 0x7, P0 ;  /* 0x00000005849f7c11 */ /* 0x000fe200080f3c85 */
[----:B------:R-:W0:Y:S04]  /*e570*/  LDCU.64 UR4, c[0x3][0x8] ;  /* 0x00c00100ff0477ac */ /* 0x000e280008000a00 */
[----:B------:R-:W4:Y:S04]  /*e580*/  LDG.E.U8 R147, desc[UR6][R158.64+0xe] ;  /* 0x00000e069e937981 */ /* 0x000f28000c1e1100 */
[----:B------:R-:W5:Y:S04]  /*e590*/  LDG.E.U8 R138, desc[UR6][R158.64+0xf] ;  /* 0x00000f069e8a7981 */ /* 0x000f68000c1e1100 */
[----:B------:R-:W2:Y:S04]  /*e5a0*/  LDG.E.U8 R145, desc[UR6][R158.64+0xd] ;  /* 0x00000d069e917981 */ /* 0x000ea8000c1e1100 */
[----:B------:R-:W3:Y:S04]  /*e5b0*/  LDG.E.U8 R143, desc[UR6][R158.64+0xa] ;  /* 0x00000a069e8f7981 */ /* 0x000ee8000c1e1100 */
        /* <DEDUP_REMOVED lines=25> */
[----:B------:R-:W3:Y:S01]  /*e750*/  LDG.E.U8 R165, desc[UR6][R158.64+0x32] ;  /* 0x000032069ea57981 */ /* 0x000ee2000c1e1100 */
[----:B----4-:R-:W-:-:S03]  /*e760*/  LOP3.LUT R147, R126, 0xffff, R147, 0x48, !PT ;  /* 0x0000ffff7e937812 */ /* 0x010fc600078e4893 */
[----:B------:R-:W4:Y:S01]  /*e770*/  LDG.E.U8 R126, desc[UR6][R158.64+0x16] ;  /* 0x000016069e7e7981 */ /* 0x000f22000c1e1100 */
[----:B-----5:R-:W-:-:S03]  /*e780*/  LOP3.LUT R138, R131, 0xffff, R138, 0x48, !PT ;  /* 0x0000ffff838a7812 */ /* 0x020fc600078e488a */
[----:B------:R-:W5:Y:S01]  /*e790*/  LDG.E.U8 R131, desc[UR6][R158.64+0x14] ;  /* 0x000014069e837981 */ /* 0x000f62000c1e1100 */
[----:B------:R-:W-:-:S03]  /*e7a0*/  PRMT R138, R147, 0x3340, R138 ;  /* 0x00003340938a7816 */ /* 0x000fc6000000008a */
[----:B------:R-:W5:Y:S01]  /*e7b0*/  LDG.E.U8 R147, desc[UR6][R158.64+0x10] ;  /* 0x000010069e937981 */ /* 0x000f62000c1e1100 */
[----:B--2---:R-:W-:Y:S02]  /*e7c0*/  LOP3.LUT R130, R130, 0xffff, R145, 0x48, !PT ;  /* 0x0000ffff82827812 */ /* 0x004fe400078e4891 */
[----:B---3--:R-:W-:Y:S01]  /*e7d0*/  LOP3.LUT R163, R110, 0xffff, R143, 0x48, !PT ;  /* 0x0000ffff6ea37812 */ /* 0x008fe200078e488f */
[----:B------:R-:W2:Y:S04]  /*e7e0*/  LDG.E.U8 R145, desc[UR6][R158.64+0x20] ;  /* 0x000020069e917981 */ /* 0x000ea8000c1e1100 */
[----:B------:R-:W3:Y:S01]  /*e7f0*/  LDG.E.U8 R143, desc[UR6][R158.64+0x21] ;  /* 0x000021069e8f7981 */ /* 0x000ee2000c1e1100 */
[----:B------:R-:W-:Y:S02]  /*e800*/  LOP3.LUT R132, R129, 0xffff, R132, 0x48, !PT ;  /* 0x0000ffff81847812 */ /* 0x000fe400078e4884 */
[----:B------:R-:W-:Y:S01]  /*e810*/  LOP3.LUT R114, R114, 0xffff, R137, 0x48, !PT ;  /* 0x0000ffff72727812 */ /* 0x000fe200078e4889 */
[----:B------:R-:W3:Y:S01]  /*e820*/  LDG.E.U8 R110, desc[UR6][R158.64+0x25] ;  /* 0x000025069e6e7981 */ /* 0x000ee2000c1e1100 */
[----:B------:R-:W-:-:S03]  /*e830*/  PRMT R146, R163, 0x3340, R132 ;  /* 0x00003340a3927816 */ /* 0x000fc60000000084 */
[----:B------:R-:W3:Y:S01]  /*e840*/  LDG.E.U8 R137, desc[UR6][R158.64+0x24] ;  /* 0x000024069e897981 */ /* 0x000ee2000c1e1100 */
[----:B------:R-:W-:Y:S02]  /*e850*/  LOP3.LUT R153, R112, 0xffff, R153, 0x48, !PT ;  /* 0x0000ffff70997812 */ /* 0x000fe400078e4899 */
[----:B------:R-:W-:Y:S01]  /*e860*/  LOP3.LUT R163, R124, 0xffff, R141, 0x48, !PT ;  /* 0x0000ffff7ca37812 */ /* 0x000fe200078e488d */
[----:B------:R-:W3:Y:S01]  /*e870*/  LDG.E.U8 R132, desc[UR6][R158.64+0x23] ;  /* 0x000023069e847981 */ /* 0x000ee2000c1e1100 */
[----:B------:R-:W-:-:S03]  /*e880*/  LOP3.LUT R113, R113, 0xffff, R142, 0x48, !PT ;  /* 0x0000ffff71717812 */ /* 0x000fc600078e488e */
[----:B------:R-:W3:Y:S01]  /*e890*/  LDG.E.U8 R141, desc[UR6][R158.64+0x22] ;  /* 0x000022069e8d7981 */ /* 0x000ee2000c1e1100 */
[----:B------:R-:W-:-:S03]  /*e8a0*/  LOP3.LUT R142, R118, 0xffff, R151, 0x48, !PT ;  /* 0x0000ffff768e7812 */ /* 0x000fc600078e4897 */
[----:B------:R-:W3:Y:S04]  /*e8b0*/  LDG.E.U8 R129, desc[UR6][R158.64+0x26] ;  /* 0x000026069e817981 */ /* 0x000ee8000c1e1100 */
[----:B------:R-:W3:Y:S01]  /*e8c0*/  LDG.E.U8 R112, desc[UR6][R158.64+0x27] ;  /* 0x000027069e707981 */ /* 0x000ee2000c1e1100 */
[----:B------:R-:W-:Y:S02]  /*e8d0*/  PRMT R151, R114, 0x3340, R163 ;  /* 0x0000334072977816 */ /* 0x000fe400000000a3 */
[----:B------:R-:W-:Y:S01]  /*e8e0*/  PRMT R142, R113, 0x3340, R142 ;  /* 0x00003340718e7816 */ /* 0x000fe2000000008e */
[----:B------:R-:W3:Y:S04]  /*e8f0*/  LDG.E.U8 R114, desc[UR6][R158.64+0x29] ;  /* 0x000029069e727981 */ /* 0x000ee8000c1e1100 */
[----:B------:R-:W3:Y:S01]  /*e900*/  LDG.E.U8 R113, desc[UR6][R158.64+0x28] ;  /* 0x000028069e717981 */ /* 0x000ee2000c1e1100 */
[----:B------:R-:W-:-:S02]  /*e910*/  LOP3.LUT R164, R115, 0xffff, R164, 0x48, !PT ;  /* 0x0000ffff73a47812 */ /* 0x000fc400078e48a4 */
[----:B------:R-:W-:Y:S01]  /*e920*/  LOP3.LUT R161, R116, 0xffff, R161, 0x48, !PT ;  /* 0x0000ffff74a17812 */ /* 0x000fe200078e48a1 */
[----:B------:R-:W3:Y:S04]  /*e930*/  LDG.E.U8 R115, desc[UR6][R158.64+0x2a] ;  /* 0x00002a069e737981 */ /* 0x000ee8000c1e1100 */
[----:B------:R-:W3:Y:S01]  /*e940*/  LDG.E.U8 R116, desc[UR6][R158.64+0x2b] ;  /* 0x00002b069e747981 */ /* 0x000ee2000c1e1100 */
[----:B------:R-:W-:Y:S02]  /*e950*/  LOP3.LUT R162, R111, 0xffff, R162, 0x48, !PT ;  /* 0x0000ffff6fa27812 */ /* 0x000fe400078e48a2 */
[----:B------:R-:W-:Y:S01]  /*e960*/  LOP3.LUT R111, R117, 0xffff, R160, 0x48, !PT ;  /* 0x0000ffff756f7812 */ /* 0x000fe200078e48a0 */
[----:B------:R-:W3:Y:S01]  /*e970*/  LDG.E.U8 R118, desc[UR6][R158.64+0x2d] ;  /* 0x00002d069e767981 */ /* 0x000ee2000c1e1100 */
[----:B------:R-:W-:-:S02]  /*e980*/  LOP3.LUT R156, R109, 0xffff, R156, 0x48, !PT ;  /* 0x0000ffff6d9c7812 */ /* 0x000fc400078e489c */
[----:B------:R-:W-:Y:S01]  /*e990*/  LOP3.LUT R109, R119, 0xffff, R150, 0x48, !PT ;  /* 0x0000ffff776d7812 */ /* 0x000fe200078e4896 */
[----:B------:R-:W3:Y:S01]  /*e9a0*/  LDG.E.U8 R117, desc[UR6][R158.64+0x2c] ;  /* 0x00002c069e757981 */ /* 0x000ee2000c1e1100 */
[----:B------:R-:W-:Y:S02]  /*e9b0*/  LOP3.LUT R122, R122, 0xffff, R139, 0x48, !PT ;  /* 0x0000ffff7a7a7812 */ /* 0x000fe400078e488b */
[----:B------:R-:W-:Y:S01]  /*e9c0*/  LOP3.LUT R135, R128, 0xffff, R135, 0x48, !PT ;  /* 0x0000ffff80877812 */ /* 0x000fe200078e4887 */
[----:B------:R-:W3:Y:S01]  /*e9d0*/  LDG.E.U8 R119, desc[UR6][R158.64+0x2e] ;  /* 0x00002e069e777981 */ /* 0x000ee2000c1e1100 */
[----:B------:R-:W-:Y:S02]  /*e9e0*/  PRMT R150, R162, 0x3340, R111 ;  /* 0x00003340a2967816 */ /* 0x000fe4000000006f */
[----:B------:R-:W-:Y:S01]  /*e9f0*/  PRMT R111, R156, 0x3340, R109 ;  /* 0x000033409c6f7816 */ /* 0x000fe2000000006d */
[----:B------:R-:W3:Y:S01]  /*ea00*/  LDG.E.U8 R124, desc[UR6][R158.64+0x2f] ;  /* 0x00002f069e7c7981 */ /* 0x000ee2000c1e1100 */
[----:B------:R-:W-:-:S03]  /*ea10*/  PRMT R109, R122, 0x3340, R135 ;  /* 0x000033407a6d7816 */ /* 0x000fc60000000087 */
[----:B------:R-:W3:Y:S01]  /*ea20*/  LDG.E.U8 R122, desc[UR6][R158.64+0x31] ;  /* 0x000031069e7a7981 */ /* 0x000ee2000c1e1100 */
[----:B------:R-:W-:Y:S02]  /*ea30*/  LOP3.LUT R139, R121, 0xffff, R154, 0x48, !PT ;  /* 0x0000ffff798b7812 */ /* 0x000fe400078e489a */
[----:B------:R-:W-:Y:S01]  /*ea40*/  PRMT R153, R153, 0x3340, R130 ;  /* 0x0000334099997816 */ /* 0x000fe20000000082 */
[----:B------:R-:W3:Y:S01]  /*ea50*/  LDG.E.U8 R121, desc[UR6][R158.64+0x30] ;  /* 0x000030069e797981 */ /* 0x000ee2000c1e1100 */
[----:B------:R-:W-:Y:S02]  /*ea60*/  LOP3.LUT R152, R127, 0xffff, R152, 0x48, !PT ;  /* 0x0000ffff7f987812 */ /* 0x000fe400078e4898 */
[----:B------:R-:W-:Y:S01]  /*ea70*/  LOP3.LUT R133, R108, 0xffff, R133, 0x48, !PT ;  /* 0x0000ffff6c857812 */ /* 0x000fe200078e4885 */
[----:B------:R-:W3:Y:S01]  /*ea80*/  LDG.E.U8 R135, desc[UR6][R158.64+0x34] ;  /* 0x000034069e877981 */ /* 0x000ee2000c1e1100 */
[----:B------:R-:W-:-:S03]  /*ea90*/  LOP3.LUT R108, R125, 0xffff, R136, 0x48, !PT ;  /* 0x0000ffff7d6c7812 */ /* 0x000fc600078e4888 */
[----:B------:R-:W3:Y:S04]  /*eaa0*/  LDG.E.U8 R130, desc[UR6][R158.64+0x35] ;  /* 0x000035069e827981 */ /* 0x000ee8000c1e1100 */
[----:B------:R-:W3:Y:S01]  /*eab0*/  LDG.E.U8 R127, desc[UR6][R158.64+0x36] ;  /* 0x000036069e7f7981 */ /* 0x000ee2000c1e1100 */
[----:B------:R-:W-:Y:S02]  /*eac0*/  PRMT R152, R139, 0x3340, R152 ;  /* 0x000033408b987816 */ /* 0x000fe40000000098 */
        /* <DEDUP_REMOVED lines=8> */
[----:B------:R-:W-:-:S03]  /*eb50*/  PRMT R154, R154, 0x3340, R123 ;  /* 0x000033409a9a7816 */ /* 0x000fc6000000007b */
[----:B------:R-:W3:Y:S04]  /*eb60*/  LDG.E.U8 R123, desc[UR6][R158.64+0x42] ;  /* 0x000042069e7b7981 */ /* 0x000ee8000c1e1100 */
[----:B------:R-:W3:Y:S04]  /*eb70*/  LDG.E.U8 R125, desc[UR6][R158.64+0x3c] ;  /* 0x00003c069e7d7981 */ /* 0x000ee8000c1e1100 */
[----:B------:R-:W3:Y:S04]  /*eb80*/  LDG.E.U8 R136, desc[UR6][R158.64+0x33] ;  /* 0x000033069e887981 */ /* 0x000ee8000c1e1100 */
[----:B------:R-:W3:Y:S01]  /*eb90*/  LDG.E.U8 R140, desc[UR6][R158.64+0x39] ;  /* 0x000039069e8c7981 */ /* 0x000ee2000c1e1100 */
[----:B----4-:R-:W-:-:S03]  /*eba0*/  LOP3.LUT R9, R9, 0xffff, R126, 0x48, !PT ;  /* 0x0000ffff09097812 */ /* 0x010fc600078e487e */
[----:B------:R-:W4:Y:S01]  /*ebb0*/  LDG.E.U8 R163, desc[UR6][R158.64+0x3e] ;  /* 0x00003e069ea37981 */ /* 0x000f22000c1e1100 */
[----:B-----5:R-:W-:-:S03]  /*ebc0*/  LOP3.LUT R7, R120, 0xffff, R131, 0x48, !PT ;  /* 0x0000ffff78077812 */ /* 0x020fc600078e4883 */
[----:B------:R-:W5:Y:S04]  /*ebd0*/  LDG.E.U8 R126, desc[UR6][R158.64+0x41] ;  /* 0x000041069e7e7981 */ /* 0x000f68000c1e1100 */
[----:B------:R-:W4:Y:S04]  /*ebe0*/  LDG.E.U8 R131, desc[UR6][R158.64+0x40] ;  /* 0x000040069e837981 */ /* 0x000f28000c1e1100 */
[----:B------:R-:W4:Y:S01]  /*ebf0*/  LDG.E.U8 R120, desc[UR6][R158.64+0x43] ;  /* 0x000043069e787981 */ /* 0x000f22000c1e1100 */
[----:B------:R-:W-:Y:S02]  /*ec00*/  LOP3.LUT R6, R6, 0xffff, R155, 0x48, !PT ;  /* 0x0000ffff06067812 */ /* 0x000fe400078e489b */
[----:B------:R-:W-:Y:S01]  /*ec10*/  LOP3.LUT R10, R10, 0xffff, R157, 0x48, !PT ;  /* 0x0000ffff0a0a7812 */ /* 0x000fe200078e489d */
[----:B------:R-:W4:Y:S01]  /*ec20*/  LDG.E.U8 R162, desc[UR6][R158.64+0x3f] ;  /* 0x00003f069ea27981 */ /* 0x000f22000c1e1100 */
[----:B------:R-:W-:-:S02]  /*ec30*/  LOP3.LUT R5, R5, 0xffff, R144, 0x48, !PT ;  /* 0x0000ffff05057812 */ /* 0x000fc400078e4890 */
[----:B------:R-:W-:Y:S01]  /*ec40*/  LOP3.LUT R147, R8, 0xffff, R147, 0x48, !PT ;  /* 0x0000ffff08937812 */ /* 0x000fe200078e4893 */
[----:B------:R-:W4:Y:S01]  /*ec50*/  LDG.E.U8 R160, desc[UR6][R158.64+0x45] ;  /* 0x000045069ea07981 */ /* 0x000f22000c1e1100 */
[----:B------:R-:W-:Y:S02]  /*ec60*/  LOP3.LUT R4, R4, 0xffff, R149, 0x48, !PT ;  /* 0x0000ffff04047812 */ /* 0x000fe400078e4895 */
[----:B------:R-:W-:Y:S01]  /*ec70*/  PRMT R161, R164, 0x3340, R161 ;  /* 0x00003340a4a17816 */ /* 0x000fe200000000a1 */
[----:B------:R-:W4:Y:S01]  /*ec80*/  LDG.E.U8 R149, desc[UR6][R158.64+0x51] ;  /* 0x000051069e957981 */ /* 0x000f22000c1e1100 */
[----:B------:R-:W-:Y:S02]  /*ec90*/  PRMT R8, R7, 0x3340, R6 ;  /* 0x0000334007087816 */ /* 0x000fe40000000006 */
[----:B------:R-:W-:Y:S01]  /*eca0*/  PRMT R144, R10, 0x3340, R5 ;  /* 0x000033400a907816 */ /* 0x000fe20000000005 */
[----:B------:R-:W4:Y:S01]  /*ecb0*/  LDG.E.U8 R164, desc[UR6][R158.64+0x37] ;  /* 0x000037069ea47981 */ /* 0x000f22000c1e1100 */
[----:B------:R-:W-:-:S02]  /*ecc0*/  PRMT R147, R147, 0x3340, R4 ;  /* 0x0000334093937816 */ /* 0x000fc40000000004 */
[----:B------:R-:W-:Y:S01]  /*ecd0*/  PRMT R7, R153, 0x5410, R138 ;  /* 0x0000541099077816 */ /* 0x000fe2000000008a */
[----:B------:R-:W4:Y:S01]  /*ece0*/  LDG.E.U8 R155, desc[UR6][R158.64+0x48] ;  /* 0x000048069e9b7981 */ /* 0x000f22000c1e1100 */
[----:B------:R-:W-:Y:S02]  /*ecf0*/  PRMT R6, R151, 0x5410, R146 ;  /* 0x0000541097067816 */ /* 0x000fe40000000092 */
[----:B------:R-:W-:Y:S01]  /*ed00*/  PRMT R5, R161, 0x5410, R142 ;  /* 0x00005410a1057816 */ /* 0x000fe2000000008e */
[----:B------:R-:W4:Y:S01]  /*ed10*/  LDG.E.U8 R153, desc[UR6][R158.64+0x4a] ;  /* 0x00004a069e997981 */ /* 0x000f22000c1e1100 */
[----:B------:R-:W-:Y:S02]  /*ed20*/  PRMT R4, R111, 0x5410, R150 ;  /* 0x000054106f047816 */ /* 0x000fe40000000096 */
[----:B--2---:R-:W-:Y:S01]  /*ed30*/  LOP3.LUT R2, R2, R145, RZ, 0x3c, !PT ;  /* 0x0000009102027212 */ /* 0x004fe200078e3cff */
[----:B------:R-:W2:Y:S01]  /*ed40*/  LDG.E.U8 R150, desc[UR6][R158.64+0x4d] ;  /* 0x00004d069e967981 */ /* 0x000ea2000c1e1100 */
[----:B---3--:R-:W-:-:S02]  /*ed50*/  LOP3.LUT R0, R0, R143, RZ, 0x3c, !PT ;  /* 0x0000008f00007212 */ /* 0x008fc400078e3cff */
[----:B------:R-:W-:Y:S01]  /*ed60*/  PRMT R9, R9, 0x3340, R148 ;  /* 0x0000334009097816 */ /* 0x000fe20000000094 */
[----:B------:R3:W-:Y:S01]  /*ed70*/  STL.128 [R1+0xc0], R4 ;  /* 0x0000c00401007387 */ /* 0x0007e20000100c00 */
[----:B------:R-:W-:Y:S02]  /*ed80*/  PRMT R11, R152, 0x5410, R109 ;  /* 0x00005410980b7816 */ /* 0x000fe4000000006d */
[----:B------:R-:W-:Y:S01]  /*ed90*/  LOP3.LUT R28, R28, R137, RZ, 0x3c, !PT ;  /* 0x000000891c1c7212 */ /* 0x000fe200078e3cff */
[----:B------:R-:W2:Y:S01]  /*eda0*/  LDG.E.U8 R152, desc[UR6][R158.64+0x4b] ;  /* 0x00004b069e987981 */ /* 0x000ea2000c1e1100 */
[----:B------:R-:W-:-:S03]  /*edb0*/  LOP3.LUT R29, R29, R110, RZ, 0x3c, !PT ;  /* 0x0000006e1d1d7212 */ /* 0x000fc600078e3cff */
[----:B------:R-:W2:Y:S01]  /*edc0*/  LDG.E.U8 R111, desc[UR6][R158.64+0x4e] ;  /* 0x00004e069e6f7981 */ /* 0x000ea2000c1e1100 */
[----:B------:R-:W-:Y:S02]  /*edd0*/  PRMT R9, R8, 0x5410, R9 ;  /* 0x0000541008097816 */ /* 0x000fe40000000009 */
[----:B------:R-:W-:Y:S01]  /*ede0*/  PRMT R10, R154, 0x5410, R108 ;  /* 0x000054109a0a7816 */ /* 0x000fe2000000006c */
[----:B------:R-:W2:Y:S01]  /*edf0*/  LDG.E.U8 R151, desc[UR6][R158.64+0x4c] ;  /* 0x00004c069e977981 */ /* 0x000ea2000c1e1100 */
[----:B---3--:R-:W-:-:S03]  /*ee00*/  LOP3.LUT R5, R2, 0xffff, RZ, 0xc0, !PT ;  /* 0x0000ffff02057812 */ /* 0x008fc600078ec0ff */
[----:B------:R-:W3:Y:S01]  /*ee10*/  LDG.E.U8 R108, desc[UR6][R158.64+0x4f] ;  /* 0x00004f069e6c7981 */ /* 0x000ee2000c1e1100 */
[----:B------:R-:W-:Y:S02]  /*ee20*/  LOP3.LUT R4, R0, 0xffff, RZ, 0xc0, !PT ;  /* 0x0000ffff00047812 */ /* 0x000fe400078ec0ff */
[----:B------:R-:W-:Y:S01]  /*ee30*/  PRMT R8, R147, 0x5410, R144 ;  /* 0x0000541093087816 */ /* 0x000fe20000000090 */
[----:B------:R-:W3:Y:S01]  /*ee40*/  LDG.E.U8 R109, desc[UR6][R158.64+0x50] ;  /* 0x000050069e6d7981 */ /* 0x000ee2000c1e1100 */
[----:B------:R-:W-:Y:S02]  /*ee50*/  PRMT R4, R5, 0x3340, R4 ;  /* 0x0000334005047816 */ /* 0x000fe40000000004 */
[----:B------:R-:W-:Y:S01]  /*ee60*/  LOP3.LUT R6, R28, 0xffff, RZ, 0xc0, !PT ;  /* 0x0000ffff1c067812 */ /* 0x000fe200078ec0ff */
[----:B------:R-:W3:Y:S01]  /*ee70*/  LDG.E.U8 R110, desc[UR6][R158.64+0x52] ;  /* 0x000052069e6e7981 */ /* 0x000ee2000c1e1100 */
[----:B------:R-:W-:Y:S02]  /*ee80*/  LOP3.LUT R5, R29, 0xffff, RZ, 0xc0, !PT ;  /* 0x0000ffff1d057812 */ /* 0x000fe400078ec0ff */
[----:B------:R-:W-:-:S02]  /*ee90*/  LOP3.LUT R26, R26, R141, RZ, 0x3c, !PT ;  /* 0x0000008d1a1a7212 */ /* 0x000fc400078e3cff */
[----:B------:R-:W-:Y:S02]  /*eea0*/  LOP3.LUT R27, R27, R132, RZ, 0x3c, !PT ;  /* 0x000000841b1b7212 */ /* 0x000fe400078e3cff */
[----:B------:R-:W-:Y:S02]  /*eeb0*/  LOP3.LUT R30, R30, R129, RZ, 0x3c, !PT ;  /* 0x000000811e1e7212 */ /* 0x000fe400078e3cff */
[----:B------:R-:W-:Y:S01]  /*eec0*/  LOP3.LUT R31, R31, R112, RZ, 0x3c, !PT ;  /* 0x000000701f1f7212 */ /* 0x000fe200078e3cff */
[----:B------:R1:W-:Y:S01]  /*eed0*/  STL.128 [R1+0xd0], R8 ;  /* 0x0000d00801007387 */ /* 0x0003e20000100c00 */
[----:B------:R-:W-:Y:S02]  /*eee0*/  PRMT R5, R6, 0x3340, R5 ;  /* 0x0000334006057816 */ /* 0x000fe40000000005 */
[----:B------:R-:W-:Y:S01]  /*eef0*/  LOP3.LUT R7, R27, 0xffff, RZ, 0xc0, !PT ;  /* 0x0000ffff1b077812 */ /* 0x000fe200078ec0ff */
[----:B------:R-:W3:Y:S01]  /*ef00*/  LDG.E.U8 R112, desc[UR6][R158.64+0x54] ;  /* 0x000054069e707981 */ /* 0x000ee2000c1e1100 */
[----:B------:R-:W-:-:S02]  /*ef10*/  LOP3.LUT R6, R31, 0xffff, RZ, 0xc0, !PT ;  /* 0x0000ffff1f067812 */ /* 0x000fc400078ec0ff */
[----:B------:R-:W-:Y:S01]  /*ef20*/  LOP3.LUT R32, R32, R113, RZ, 0x3c, !PT ;  /* 0x0000007120207212 */ /* 0x000fe200078e3cff */
[----:B------:R-:W3:Y:S01]  /*ef30*/  LDG.E.U8 R161, desc[UR6][R158.64+0x44] ;  /* 0x000044069ea17981 */ /* 0x000ee2000c1e1100 */
[----:B------:R-:W-:Y:S02]  /*ef40*/  LOP3.LUT R33, R33, R114, RZ, 0x3c, !PT ;  /* 0x0000007221217212 */ /* 0x000fe400078e3cff */
[----:B------:R-:W-:Y:S01]  /*ef50*/  LOP3.LUT R34, R34, R115, RZ, 0x3c, !PT ;  /* 0x0000007322227212 */ /* 0x000fe200078e3cff */
[----:B------:R-:W3:Y:S01]  /*ef60*/  LDG.E.U8 R113, desc[UR6][R158.64+0x55] ;  /* 0x000055069e717981 */ /* 0x000ee2000c1e1100 */
[----:B-1----:R-:W-:-:S03]  /*ef70*/  LOP3.LUT R8, R26, 0xffff, RZ, 0xc0, !PT ;  /* 0x0000ffff1a087812 */ /* 0x002fc600078ec0ff */
        /* <DEDUP_REMOVED lines=8> */
[----:B------:R-:W-:Y:S01]  /*f000*/  LOP3.LUT R35, R35, R116, RZ, 0x3c, !PT ;  /* 0x0000007423237212 */ /* 0x000fe200078e3cff */
[----:B------:R-:W3:Y:S01]  /*f010*/  LDG.E.U8 R154, desc[UR6][R158.64+0x49] ;  /* 0x000049069e9a7981 */ /* 0x000ee2000c1e1100 */
[----:B------:R-:W-:-:S02]  /*f020*/  PRMT R8, R9, 0x3340, R8 ;  /* 0x0000334009087816 */ /* 0x000fc40000000008 */
[----:B------:R-:W-:Y:S01]  /*f030*/  LOP3.LUT R10, R34, 0xffff, RZ, 0xc0, !PT ;  /* 0x0000ffff220a7812 */ /* 0x000fe200078ec0ff */
[----:B------:R-:W3:Y:S01]  /*f040*/  LDG.E.U8 R116, desc[UR6][R158.64+0x58] ;  /* 0x000058069e747981 */ /* 0x000ee2000c1e1100 */
[----:B------:R-:W-:Y:S02]  /*f050*/  LOP3.LUT R9, R35, 0xffff, RZ, 0xc0, !PT ;  /* 0x0000ffff23097812 */ /* 0x000fe400078ec0ff */
[----:B------:R-:W-:Y:S01]  /*f060*/  LOP3.LUT R36, R36, R117, RZ, 0x3c, !PT ;  /* 0x0000007524247212 */ /* 0x000fe200078e3cff */
[----:B------:R-:W3:Y:S01]  /*f070*/  LDG.E.U8 R137, desc[UR6][R158.64+0x64] ;  /* 0x000064069e897981 */ /* 0x000ee2000c1e1100 */
[----:B------:R-:W-:Y:S02]  /*f080*/  PRMT R9, R10, 0x3340, R9 ;  /* 0x000033400a097816 */ /* 0x000fe40000000009 */
[----:B------:R-:W-:Y:S01]  /*f090*/  LOP3.LUT R37, R37, R118, RZ, 0x3c, !PT ;  /* 0x0000007625257212 */ /* 0x000fe200078e3cff */
[----:B------:R-:W3:Y:S01]  /*f0a0*/  LDG.E.U8 R117, desc[UR6][R158.64+0x59] ;  /* 0x000059069e757981 */ /* 0x000ee2000c1e1100 */
[----:B------:R-:W-:-:S02]  /*f0b0*/  PRMT R5, R5, 0x5410, R6 ;  /* 0x0000541005057816 */ /* 0x000fc40000000006 */
[----:B------:R-:W-:Y:S01]  /*f0c0*/  PRMT R6, R8, 0x5410, R9 ;  /* 0x0000541008067816 */ /* 0x000fe20000000009 */
[----:B------:R-:W3:Y:S01]  /*f0d0*/  LDG.E.U8 R118, desc[UR6][R158.64+0x5a] ;  /* 0x00005a069e767981 */ /* 0x000ee2000c1e1100 */
[----:B------:R-:W-:-:S03]  /*f0e0*/  LOP3.LUT R41, R41, R122, RZ, 0x3c, !PT ;  /* 0x0000007a29297212 */ /* 0x000fc600078e3cff */
[----:B------:R-:W3:Y:S01]  /*f0f0*/  LDG.E.U8 R132, desc[UR6][R158.64+0x65] ;  /* 0x000065069e847981 */ /* 0x000ee2000c1e1100 */
[----:B------:R-:W-:-:S03]  /*f100*/  LOP3.LUT R38, R38, R119, RZ, 0x3c, !PT ;  /* 0x0000007726267212 */ /* 0x000fc600078e3cff */
[----:B------:R-:W3:Y:S01]  /*f110*/  LDG.E.U8 R9, desc[UR6][R158.64+0x68] ;  /* 0x000068069e097981 */ /* 0x000ee2000c1e1100 */
[----:B------:R-:W-:-:S03]  /*f120*/  LOP3.LUT R39, R39, R124, RZ, 0x3c, !PT ;  /* 0x0000007c27277212 */ /* 0x000fc600078e3cff */
[----:B------:R-:W3:Y:S01]  /*f130*/  LDG.E.U8 R122, desc[UR6][R158.64+0x69] ;  /* 0x000069069e7a7981 */ /* 0x000ee2000c1e1100 */
[----:B------:R-:W-:-:S03]  /*f140*/  LOP3.LUT R40, R40, R121, RZ, 0x3c, !PT ;  /* 0x0000007928287212 */ /* 0x000fc600078e3cff */
[----:B------:R-:W3:Y:S01]  /*f150*/  LDG.E.U8 R157, desc[UR6][R158.64+0x46] ;  /* 0x000046069e9d7981 */ /* 0x000ee2000c1e1100 */
[----:B------:R-:W-:-:S03]  /*f160*/  LOP3.LUT R11, R36, 0xffff, RZ, 0xc0, !PT ;  /* 0x0000ffff240b7812 */ /* 0x000fc600078ec0ff */
[----:B------:R-:W3:Y:S01]  /*f170*/  LDG.E.U8 R156, desc[UR6][R158.64+0x47] ;  /* 0x000047069e9c7981 */ /* 0x000ee2000c1e1100 */
[----:B------:R-:W-:Y:S02]  /*f180*/  LOP3.LUT R10, R37, 0xffff, RZ, 0xc0, !PT ;  /* 0x0000ffff250a7812 */ /* 0x000fe400078ec0ff */
[----:B------:R-:W-:Y:S01]  /*f190*/  LOP3.LUT R44, R44, R135, RZ, 0x3c, !PT ;  /* 0x000000872c2c7212 */ /* 0x000fe200078e3cff */
[----:B------:R-:W3:Y:S01]  /*f1a0*/  LDG.E.U8 R119, desc[UR6][R158.64+0x5b] ;  /* 0x00005b069e777981 */ /* 0x000ee2000c1e1100 */
[----:B------:R-:W-:Y:S02]  /*f1b0*/  LOP3.LUT R45, R45, R130, RZ, 0x3c, !PT ;  /* 0x000000822d2d7212 */ /* 0x000fe400078e3cff */
[----:B------:R-:W-:Y:S01]  /*f1c0*/  LOP3.LUT R46, R46, R127, RZ, 0x3c, !PT ;  /* 0x0000007f2e2e7212 */ /* 0x000fe200078e3cff */
[----:B------:R-:W3:Y:S04]  /*f1d0*/  LDG.E.U8 R124, desc[UR6][R158.64+0x67] ;  /* 0x000067069e7c7981 */ /* 0x000ee8000c1e1100 */
[----:B------:R-:W3:Y:S01]  /*f1e0*/  LDG.E.U8 R121, desc[UR6][R158.64+0x6a] ;  /* 0x00006a069e797981 */ /* 0x000ee2000c1e1100 */
[----:B------:R-:W-:-:S03]  /*f1f0*/  PRMT R129, R11, 0x3340, R10 ;  /* 0x000033400b817816 */ /* 0x000fc6000000000a */
[----:B------:R-:W3:Y:S04]  /*f200*/  LDG.E.U8 R146, desc[UR6][R158.64+0x5c] ;  /* 0x00005c069e927981 */ /* 0x000ee8000c1e1100 */
[----:B------:R-:W3:Y:S04]  /*f210*/  LDG.E.U8 R144, desc[UR6][R158.64+0x5d] ;  /* 0x00005d069e907981 */ /* 0x000ee8000c1e1100 */
[----:B------:R-:W3:Y:S01]  /*f220*/  LDG.E.U8 R143, desc[UR6][R158.64+0x5e] ;  /* 0x00005e069e8f7981 */ /* 0x000ee2000c1e1100 */
[----:B------:R-:W-:-:S03]  /*f230*/  LOP3.LUT R11, R38, 0xffff, RZ, 0xc0, !PT ;  /* 0x0000ffff260b7812 */ /* 0x000fc600078ec0ff */
[----:B------:R-:W3:Y:S01]  /*f240*/  LDG.E.U8 R135, desc[UR6][R158.64+0x6c] ;  /* 0x00006c069e877981 */ /* 0x000ee2000c1e1100 */
[----:B------:R-:W-:-:S03]  /*f250*/  LOP3.LUT R10, R39, 0xffff, RZ, 0xc0, !PT ;  /* 0x0000ffff270a7812 */ /* 0x000fc600078ec0ff */
[----:B------:R-:W3:Y:S04]  /*f260*/  LDG.E.U8 R130, desc[UR6][R158.64+0x6d] ;  /* 0x00006d069e827981 */ /* 0x000ee8000c1e1100 */
[----:B------:R-:W3:Y:S04]  /*f270*/  LDG.E.U8 R127, desc[UR6][R158.64+0x6e] ;  /* 0x00006e069e7f7981 */ /* 0x000ee8000c1e1100 */
[----:B------:R-:W3:Y:S01]  /*f280*/  LDG.E.U8 R8, desc[UR6][R158.64+0x6f] ;  /* 0x00006f069e087981 */ /* 0x000ee2000c1e1100 */
[----:B------:R-:W-:Y:S02]  /*f290*/  LOP3.LUT R48, R48, R139, RZ, 0x3c, !PT ;  /* 0x0000008b30307212 */ /* 0x000fe400078e3cff */
[----:B------:R-:W-:Y:S01]  /*f2a0*/  LOP3.LUT R50, R50, R133, RZ, 0x3c, !PT ;  /* 0x0000008532327212 */ /* 0x000fe200078e3cff */
[----:B------:R-:W3:Y:S01]  /*f2b0*/  LDG.E.U8 R139, desc[UR6][R158.64+0x70] ;  /* 0x000070069e8b7981 */ /* 0x000ee2000c1e1100 */
[----:B------:R-:W-:-:S02]  /*f2c0*/  LOP3.LUT R51, R51, R134, RZ, 0x3c, !PT ;  /* 0x0000008633337212 */ /* 0x000fc400078e3cff */
[----:B------:R-:W-:Y:S01]  /*f2d0*/  LOP3.LUT R53, R53, R128, RZ, 0x3c, !PT ;  /* 0x0000008035357212 */ /* 0x000fe200078e3cff */
[----:B------:R-:W3:Y:S01]  /*f2e0*/  LDG.E.U8 R134, desc[UR6][R158.64+0x71] ;  /* 0x000071069e867981 */ /* 0x000ee2000c1e1100 */
[----:B------:R-:W-:-:S03]  /*f2f0*/  PRMT R10, R11, 0x3340, R10 ;  /* 0x000033400b0a7816 */ /* 0x000fc6000000000a */
[----:B------:R-:W3:Y:S04]  /*f300*/  LDG.E.U8 R133, desc[UR6][R158.64+0x72] ;  /* 0x000072069e857981 */ /* 0x000ee8000c1e1100 */
[----:B------:R-:W3:Y:S01]  /*f310*/  LDG.E.U8 R128, desc[UR6][R158.64+0x73] ;  /* 0x000073069e807981 */ /* 0x000ee2000c1e1100 */
[----:B------:R-:W-:-:S03]  /*f320*/  LOP3.LUT R58, R58, R123, RZ, 0x3c, !PT ;  /* 0x0000007b3a3a7212 */ /* 0x000fc600078e3cff */
[----:B------:R-:W3:Y:S01]  /*f330*/  LDG.E.U8 R142, desc[UR6][R158.64+0x61] ;  /* 0x000061069e8e7981 */ /* 0x000ee2000c1e1100 */
[----:B------:R-:W-:-:S03]  /*f340*/  PRMT R4, R4, 0x5410, R7 ;  /* 0x0000541004047816 */ /* 0x000fc60000000007 */
[----:B------:R-:W3:Y:S01]  /*f350*/  LDG.E.U8 R141, desc[UR6][R158.64+0x62] ;  /* 0x000062069e8d7981 */ /* 0x000ee2000c1e1100 */
[----:B------:R-:W-:-:S03]  /*f360*/  PRMT R7, R129, 0x5410, R10 ;  /* 0x0000541081077816 */ /* 0x000fc6000000000a */
[----:B------:R-:W3:Y:S04]  /*f370*/  LDG.E.U8 R123, desc[UR6][R158.64+0x7a] ;  /* 0x00007a069e7b7981 */ /* 0x000ee8000c1e1100 */
[----:B------:R-:W3:Y:S04]  /*f380*/  LDG.E.U8 R10, desc[UR6][R158.64+0x75] ;  /* 0x000075069e0a7981 */ /* 0x000ee8000c1e1100 */
[----:B------:R-:W3:Y:S04]  /*f390*/  LDG.E.U8 R11, desc[UR6][R158.64+0x7c] ;  /* 0x00007c069e0b7981 */ /* 0x000ee8000c1e1100 */
[----:B------:R-:W3:Y:S04]  /*f3a0*/  LDG.E.U8 R138, desc[UR6][R158.64+0x63] ;  /* 0x000063069e8a7981 */ /* 0x000ee8000c1e1100 */
[----:B------:R-:W3:Y:S04]  /*f3b0*/  LDG.E.U8 R148, desc[UR6][R158.64+0x5f] ;  /* 0x00005f069e947981 */ /* 0x000ee8000c1e1100 */
[----:B------:R-:W3:Y:S01]  /*f3c0*/  LDG.E.U8 R145, desc[UR6][R158.64+0x60] ;  /* 0x000060069e917981 */ /* 0x000ee2000c1e1100 */
[----:B------:R-:W-:-:S03]  /*f3d0*/  LOP3.LUT R52, R52, R125, RZ, 0x3c, !PT ;  /* 0x0000007d34347212 */ /* 0x000fc600078e3cff */
[----:B------:R-:W3:Y:S04]  /*f3e0*/  LDG.E.U8 R129, desc[UR6][R158.64+0x66] ;  /* 0x000066069e817981 */ /* 0x000ee8000c1e1100 */
[----:B------:R1:W-:Y:S04]  /*f3f0*/  STL.128 [R1+0xe0], R4 ;  /* 0x0000e00401007387 */ /* 0x0003e80000100c00 */
[----:B------:R-:W3:Y:S01]  /*f400*/  LDG.E.U8 R125, desc[UR6][R158.64+0x74] ;  /* 0x000074069e7d7981 */ /* 0x000ee2000c1e1100 */
[----:B------:R-:W-:Y:S02]  /*f410*/  LOP3.LUT R43, R43, R136, RZ, 0x3c, !PT ;  /* 0x000000882b2b7212 */ /* 0x000fe400078e3cff */
[----:B------:R-:W-:Y:S01]  /*f420*/  LOP3.LUT R49, R49, R140, RZ, 0x3c, !PT ;  /* 0x0000008c31317212 */ /* 0x000fe200078e3cff */
[----:B------:R-:W3:Y:S04]  /*f430*/  LDG.E.U8 R136, desc[UR6][R158.64+0x6b] ;  /* 0x00006b069e887981 */ /* 0x000ee8000c1e1100 */
[----:B------:R-:W3:Y:S04]  /*f440*/  LDG.E.U8 R140, desc[UR6][R158.64+0x7f] ;  /* 0x00007f069e8c7981 */ /* 0x000ee8000c1e1100 */
[----:B-1----:R-:W3:Y:S04]  /*f450*/  LDG.E.U8 R7, desc[UR6][R158.64+0x76] ;  /* 0x000076069e077981 */ /* 0x002ee8000c1e1100 */
[----:B------:R-:W3:Y:S04]  /*f460*/  LDG.E.U8 R4, desc[UR6][R158.64+0x77] ;  /* 0x000077069e047981 */ /* 0x000ee8000c1e1100 */
[----:B------:R-:W3:Y:S04]  /*f470*/  LDG.E.U8 R6, desc[UR6][R158.64+0x7d] ;  /* 0x00007d069e067981 */ /* 0x000ee8000c1e1100 */
[----:B------:R-:W3:Y:S01]  /*f480*/  LDG.E.U8 R5, desc[UR6][R158.64+0x7e] ;  /* 0x00007e069e057981 */ /* 0x000ee2000c1e1100 */
[----:B-----5:R-:W-:-:S03]  /*f490*/  LOP3.LUT R57, R57, R126, RZ, 0x3c, !PT ;  /* 0x0000007e39397212 */ /* 0x020fc600078e3cff */
[----:B------:R-:W5:Y:S01]  /*f4a0*/  LDG.E.U8 R126, desc[UR6][R158.64+0x79] ;  /* 0x000079069e7e7981 */ /* 0x000f62000c1e1100 */
[----:B----4-:R-:W-:-:S03]  /*f4b0*/  LOP3.LUT R56, R56, R131, RZ, 0x3c, !PT ;  /* 0x0000008338387212 */ /* 0x010fc600078e3cff */
[----:B------:R-:W4:Y:S01]  /*f4c0*/  LDG.E.U8 R131, desc[UR6][R158.64+0x78] ;  /* 0x000078069e837981 */ /* 0x000f22000c1e1100 */
[----:B------:R-:W-:-:S03]  /*f4d0*/  LOP3.LUT R59, R59, R120, RZ, 0x3c, !PT ;  /* 0x000000783b3b7212 */ /* 0x000fc600078e3cff */
[----:B------:R-:W4:Y:S01]  /*f4e0*/  LDG.E.U8 R120, desc[UR6][R158.64+0x7b] ;  /* 0x00007b069e787981 */ /* 0x000f22000c1e1100 */
[----:B------:R-:W-:Y:S02]  /*f4f0*/  LOP3.LUT R42, R42, R165, RZ, 0x3c, !PT ;  /* 0x000000a52a2a7212 */ /* 0x000fe400078e3cff */
[----:B------:R-:W-:Y:S02]  /*f500*/  LOP3.LUT R47, R47, R164, RZ, 0x3c, !PT ;  /* 0x000000a42f2f7212 */ /* 0x000fe400078e3cff */
[----:B------:R-:W-:Y:S02]  /*f510*/  LOP3.LUT R66, R66, R153, RZ, 0x3c, !PT ;  /* 0x0000009942427212 */ /* 0x000fe400078e3cff */
[----:B------:R-:W-:Y:S02]  /*f520*/  LOP3.LUT R153, R43, 0xffff, RZ, 0xc0, !PT ;  /* 0x0000ffff2b997812 */ /* 0x000fe400078ec0ff */
[----:B--2---:R-:W-:Y:S02]  /*f530*/  LOP3.LUT R69, R69, R150, RZ, 0x3c, !PT ;  /* 0x0000009645457212 */ /* 0x004fe400078e3cff */
[----:B------:R-:W-:-:S02]  /*f540*/  LOP3.LUT R150, R41, 0xffff, RZ, 0xc0, !PT ;  /* 0x0000ffff29967812 */ /* 0x000fc400078ec0ff */
[----:B------:R-:W-:Y:S02]  /*f550*/  LOP3.LUT R67, R67, R152, RZ, 0x3c, !PT ;  /* 0x0000009843437212 */ /* 0x000fe400078e3cff */
[----:B------:R-:W-:Y:S02]  /*f560*/  LOP3.LUT R152, R42, 0xffff, RZ, 0xc0, !PT ;  /* 0x0000ffff2a987812 */ /* 0x000fe400078ec0ff */
[----:B------:R-:W-:Y:S02]  /*f570*/  LOP3.LUT R70, R70, R111, RZ, 0x3c, !PT ;  /* 0x0000006f46467212 */ /* 0x000fe400078e3cff */
[----:B------:R-:W-:Y:S02]  /*f580*/  LOP3.LUT R111, R40, 0xffff, RZ, 0xc0, !PT ;  /* 0x0000ffff286f7812 */ /* 0x000fe400078ec0ff */
[----:B------:R-:W-:Y:S02]  /*f590*/  PRMT R153, R152, 0x3340, R153 ;  /* 0x0000334098997816 */ /* 0x000fe40000000099 */
[----:B------:R-:W-:-:S02]  /*f5a0*/  PRMT R150, R111, 0x3340, R150 ;  /* 0x000033406f967816 */ /* 0x000fc40000000096 */
[----:B------:R-:W-:Y:S02]  /*f5b0*/  LOP3.LUT R111, R46, 0xffff, RZ, 0xc0, !PT ;  /* 0x0000ffff2e6f7812 */ /* 0x000fe400078ec0ff */
[----:B------:R-:W-:Y:S02]  /*f5c0*/  LOP3.LUT R152, R47, 0xffff, RZ, 0xc0, !PT ;  /* 0x0000ffff2f987812 */ /* 0x000fe400078ec0ff */
[----:B------:R-:W-:Y:S02]  /*f5d0*/  LOP3.LUT R68, R68, R151, RZ, 0x3c, !PT ;  /* 0x0000009744447212 */ /* 0x000fe400078e3cff */
[----:B------:R-:W-:Y:S02]  /*f5e0*/  PRMT R152, R111, 0x3340, R152 ;  /* 0x000033406f987816 */ /* 0x000fe40000000098 */
[----:B---3--:R-:W-:Y:S02]  /*f5f0*/  LOP3.LUT R71, R71, R108, RZ, 0x3c, !PT ;  /* 0x0000006c47477212 */ /* 0x008fe400078e3cff */
[----:B------:R-:W-:-:S02]  /*f600*/  LOP3.LUT R108, R44, 0xffff, RZ, 0xc0, !PT ;  /* 0x0000ffff2c6c7812 */ /* 0x000fc400078ec0ff */
[----:B------:R-:W-:Y:S02]  /*f610*/  LOP3.LUT R151, R45, 0xffff, RZ, 0xc0, !PT ;  /* 0x0000ffff2d977812 */ /* 0x000fe400078ec0ff */
[----:B------:R-:W-:Y:S02]  /*f620*/  LOP3.LUT R54, R54, R163, RZ, 0x3c, !PT ;  /* 0x000000a336367212 */ /* 0x000fe400078e3cff */
[----:B------:R-:W-:Y:S02]  /*f630*/  LOP3.LUT R55, R55, R162, RZ, 0x3c, !PT ;  /* 0x000000a237377212 */ /* 0x000fe400078e3cff */
[----:B------:R-:W-:Y:S02]  /*f640*/  LOP3.LUT R111, R15, R112, RZ, 0x3c, !PT ;  /* 0x000000700f6f7212 */ /* 0x000fe400078e3cff */
[----:B------:R-:W-:Y:S02]  /*f650*/  LOP3.LUT R112, R50, 0xffff, RZ, 0xc0, !PT ;  /* 0x0000ffff32707812 */ /* 0x000fe400078ec0ff */
[----:B------:R-:W-:-:S02]  /*f660*/  LOP3.LUT R15, R51, 0xffff, RZ, 0xc0, !PT ;  /* 0x0000ffff330f7812 */ /* 0x000fc400078ec0ff */
[----:B------:R-:W-:Y:S02]  /*f670*/  LOP3.LUT R72, R72, R109, RZ, 0x3c, !PT ;  /* 0x0000006d48487212 */ /* 0x000fe400078e3cff */
[----:B------:R-:W-:Y:S02]  /*f680*/  PRMT R15, R112, 0x3340, R15 ;  /* 0x00003340700f7816 */ /* 0x000fe4000000000f */
[----:B------:R-:W-:Y:S02]  /*f690*/  PRMT R151, R108, 0x3340, R151 ;  /* 0x000033406c977816 */ /* 0x000fe40000000097 */
[----:B------:R-:W-:Y:S02]  /*f6a0*/  LOP3.LUT R112, R16, R113, RZ, 0x3c, !PT ;  /* 0x0000007110707212 */ /* 0x000fe400078e3cff */
[----:B------:R-:W-:Y:S02]  /*f6b0*/  LOP3.LUT R108, R12, R149, RZ, 0x3c, !PT ;  /* 0x000000950c6c7212 */ /* 0x000fe400078e3cff */
[----:B------:R-:W-:-:S02]  /*f6c0*/  LOP3.LUT R109, R13, R110, RZ, 0x3c, !PT ;  /* 0x0000006e0d6d7212 */ /* 0x000fc400078e3cff */
[----:B------:R-:W-:Y:S02]  /*f6d0*/  LOP3.LUT R113, R17, R114, RZ, 0x3c, !PT ;  /* 0x0000007211717212 */ /* 0x000fe400078e3cff */
[----:B------:R-:W-:Y:S02]  /*f6e0*/  LOP3.LUT R13, R48, 0xffff, RZ, 0xc0, !PT ;  /* 0x0000ffff300d7812 */ /* 0x000fe400078ec0ff */
[----:B------:R-:W-:Y:S02]  /*f6f0*/  LOP3.LUT R12, R49, 0xffff, RZ, 0xc0, !PT ;  /* 0x0000ffff310c7812 */ /* 0x000fe400078ec0ff */
[----:B------:R-:W-:Y:S02]  /*f700*/  LOP3.LUT R17, R54, 0xffff, RZ, 0xc0, !PT ;  /* 0x0000ffff36117812 */ /* 0x000fe400078ec0ff */
[----:B------:R-:W-:Y:S02]  /*f710*/  LOP3.LUT R16, R55, 0xffff, RZ, 0xc0, !PT ;  /* 0x0000ffff37107812 */ /* 0x000fe400078ec0ff */
[----:B------:R-:W-:-:S02]  /*f720*/  LOP3.LUT R60, R60, R161, RZ, 0x3c, !PT ;  /* 0x000000a13c3c7212 */ /* 0x000fc400078e3cff */
[----:B------:R-:W-:Y:S02]  /*f730*/  LOP3.LUT R61, R61, R160, RZ, 0x3c, !PT ;  /* 0x000000a03d3d7212 */ /* 0x000fe400078e3cff */
[----:B------:R-:W-:Y:S02]  /*f740*/  LOP3.LUT R114, R18, R115, RZ, 0x3c, !PT ;  /* 0x0000007312727212 */ /* 0x000fe400078e3cff */
[----:B------:R-:W-:Y:S02]  /*f750*/  LOP3.LUT R115, R19, R116, RZ, 0x3c, !PT ;  /* 0x0000007413737212 */ /* 0x000fe400078e3cff */
[----:B------:R-:W-:Y:S02]  /*f760*/  LOP3.LUT R116, R58, 0xffff, RZ, 0xc0, !PT ;  /* 0x0000ffff3a747812 */ /* 0x000fe400078ec0ff */
[----:B------:R-:W-:Y:S02]  /*f770*/  LOP3.LUT R19, R59, 0xffff, RZ, 0xc0, !PT ;  /* 0x0000ffff3b137812 */ /* 0x000fe400078ec0ff */
[----:B------:R-:W-:-:S02]  /*f780*/  PRMT R12, R13, 0x3340, R12 ;  /* 0x000033400d0c7816 */ /* 0x000fc4000000000c */
[----:B------:R-:W-:Y:S02]  /*f790*/  LOP3.LUT R110, R14, R147, RZ, 0x3c, !PT ;  /* 0x000000930e6e7212 */ /* 0x000fe400078e3cff */
[----:B------:R-:W-:Y:S02]  /*f7a0*/  PRMT R16, R17, 0x3340, R16 ;  /* 0x0000334011107816 */ /* 0x000fe40000000010 */
[----:B------:R-:W-:Y:S02]  /*f7b0*/  LOP3.LUT R14, R52, 0xffff, RZ, 0xc0, !PT ;  /* 0x0000ffff340e7812 */ /* 0x000fe400078ec0ff */
[----:B------:R-:W-:Y:S02]  /*f7c0*/  LOP3.LUT R13, R53, 0xffff, RZ, 0xc0, !PT ;  /* 0x0000ffff350d7812 */ /* 0x000fe400078ec0ff */
[----:B------:R-:W-:Y:S02]  /*f7d0*/  LOP3.LUT R18, R60, 0xffff, RZ, 0xc0, !PT ;  /* 0x0000ffff3c127812 */ /* 0x000fe400078ec0ff */
[----:B------:R-:W-:-:S02]  /*f7e0*/  LOP3.LUT R17, R61, 0xffff, RZ, 0xc0, !PT ;  /* 0x0000ffff3d117812 */ /* 0x000fc400078ec0ff */
[----:B------:R-:W-:Y:S02]  /*f7f0*/  LOP3.LUT R64, R64, R155, RZ, 0x3c, !PT ;  /* 0x0000009b40407212 */ /* 0x000fe400078e3cff */
[----:B------:R-:W-:Y:S02]  /*f800*/  LOP3.LUT R65, R65, R154, RZ, 0x3c, !PT ;  /* 0x0000009a41417212 */ /* 0x000fe400078e3cff */
[----:B------:R-:W-:Y:S02]  /*f810*/  PRMT R19, R116, 0x3340, R19 ;  /* 0x0000334074137816 */ /* 0x000fe40000000013 */
[----:B------:R-:W-:Y:S02]  /*f820*/  LOP3.LUT R116, R20, R117, RZ, 0x3c, !PT ;  /* 0x0000007514747212 */ /* 0x000fe400078e3cff */
[----:B------:R-:W-:Y:S02]  /*f830*/  PRMT R13, R14, 0x3340, R13 ;  /* 0x000033400e0d7816 */ /* 0x000fe4000000000d */
[----:B------:R-:W-:-:S02]  /*f840*/  PRMT R17, R18, 0x3340, R17 ;  /* 0x0000334012117816 */ /* 0x000fc40000000011 */
        /* <DEDUP_REMOVED lines=9> */
[----:B------:R-:W-:Y:S02]  /*f8e0*/  LOP3.LUT R62, R62, R157, RZ, 0x3c, !PT ;  /* 0x0000009d3e3e7212 */ /* 0x000fe400078e3cff */
[----:B------:R-:W-:Y:S02]  /*f8f0*/  LOP3.LUT R63, R63, R156, RZ, 0x3c, !PT ;  /* 0x0000009c3f3f7212 */ /* 0x000fe400078e3cff */
[----:B------:R-:W-:-:S02]  /*f900*/  LOP3.LUT R118, R22, R119, RZ, 0x3c, !PT ;  /* 0x0000007716767212 */ /* 0x000fc400078e3cff */
[----:B------:R-:W-:Y:S02]  /*f910*/  LOP3.LUT R83, R83, R124, RZ, 0x3c, !PT ;  /* 0x0000007c53537212 */ /* 0x000fe400078e3cff */
[----:B------:R-:W-:Y:S02]  /*f920*/  LOP3.LUT R86, R86, R121, RZ, 0x3c, !PT ;  /* 0x0000007956567212 */ /* 0x000fe400078e3cff */
[----:B------:R-:W-:Y:S02]  /*f930*/  PRMT R14, R147, 0x3340, R14 ;  /* 0x00003340930e7816 */ /* 0x000fe4000000000e */
[----:B------:R-:W-:Y:S02]  /*f940*/  PRMT R18, R21, 0x3340, R18 ;  /* 0x0000334015127816 */ /* 0x000fe40000000012 */
[----:B------:R-:W-:Y:S02]  /*f950*/  LOP3.LUT R119, R23, R146, RZ, 0x3c, !PT ;  /* 0x0000009217777212 */ /* 0x000fe400078e3cff */
[----:B------:R-:W-:-:S02]  /*f960*/  LOP3.LUT R73, R73, R144, RZ, 0x3c, !PT ;  /* 0x0000009049497212 */ /* 0x000fc400078e3cff */
[----:B------:R-:W-:Y:S02]  /*f970*/  LOP3.LUT R74, R74, R143, RZ, 0x3c, !PT ;  /* 0x0000008f4a4a7212 */ /* 0x000fe400078e3cff */
[----:B------:R-:W-:Y:S02]  /*f980*/  LOP3.LUT R9, R80, 0xffff, RZ, 0xc0, !PT ;  /* 0x0000ffff50097812 */ /* 0x000fe400078ec0ff */
[----:B------:R-:W-:Y:S02]  /*f990*/  LOP3.LUT R124, R81, 0xffff, RZ, 0xc0, !PT ;  /* 0x0000ffff517c7812 */ /* 0x000fe400078ec0ff */
[----:B------:R-:W-:Y:S02]  /*f9a0*/  LOP3.LUT R122, R84, 0xffff, RZ, 0xc0, !PT ;  /* 0x0000ffff547a7812 */ /* 0x000fe400078ec0ff */
[----:B------:R-:W-:Y:S02]  /*f9b0*/  LOP3.LUT R121, R85, 0xffff, RZ, 0xc0, !PT ;  /* 0x0000ffff55797812 */ /* 0x000fe400078ec0ff */
[----:B------:R-:W-:-:S02]  /*f9c0*/  LOP3.LUT R147, R62, 0xffff, RZ, 0xc0, !PT ;  /* 0x0000ffff3e937812 */ /* 0x000fc400078ec0ff */
[----:B------:R-:W-:Y:S02]  /*f9d0*/  LOP3.LUT R20, R63, 0xffff, RZ, 0xc0, !PT ;  /* 0x0000ffff3f147812 */ /* 0x000fe400078ec0ff */
[----:B------:R-:W-:Y:S02]  /*f9e0*/  LOP3.LUT R146, R66, 0xffff, RZ, 0xc0, !PT ;  /* 0x0000ffff42927812 */ /* 0x000fe400078ec0ff */
[----:B------:R-:W-:Y:S02]  /*f9f0*/  LOP3.LUT R23, R67, 0xffff, RZ, 0xc0, !PT ;  /* 0x0000ffff43177812 */ /* 0x000fe400078ec0ff */
[----:B------:R-:W-:Y:S02]  /*fa00*/  LOP3.LUT R22, R68, 0xffff, RZ, 0xc0, !PT ;  /* 0x0000ffff44167812 */ /* 0x000fe400078ec0ff */
[----:B------:R-:W-:Y:S02]  /*fa10*/  LOP3.LUT R21, R69, 0xffff, RZ, 0xc0, !PT ;  /* 0x0000ffff45157812 */ /* 0x000fe400078ec0ff */
[----:B------:R-:W-:-:S02]  /*fa20*/  LOP3.LUT R143, R70, 0xffff, RZ, 0xc0, !PT ;  /* 0x0000ffff468f7812 */ /* 0x000fc400078ec0ff */
[----:B------:R-:W-:Y:S02]  /*fa30*/  LOP3.LUT R144, R71, 0xffff, RZ, 0xc0, !PT ;  /* 0x0000ffff47907812 */ /* 0x000fe400078ec0ff */
[----:B------:R-:W-:Y:S02]  /*fa40*/  LOP3.LUT R88, R88, R135, RZ, 0x3c, !PT ;  /* 0x0000008758587212 */ /* 0x000fe400078e3cff */
[----:B------:R-:W-:Y:S02]  /*fa50*/  LOP3.LUT R89, R89, R130, RZ, 0x3c, !PT ;  /* 0x0000008259597212 */ /* 0x000fe400078e3cff */
[----:B------:R-:W-:Y:S02]  /*fa60*/  LOP3.LUT R90, R90, R127, RZ, 0x3c, !PT ;  /* 0x0000007f5a5a7212 */ /* 0x000fe400078e3cff */
[----:B------:R-:W-:Y:S02]  /*fa70*/  LOP3.LUT R91, R91, R8, RZ, 0x3c, !PT ;  /* 0x000000085b5b7212 */ /* 0x000fe400078e3cff */
[----:B------:R-:W-:-:S02]  /*fa80*/  PRMT R124, R9, 0x3340, R124 ;  /* 0x00003340097c7816 */ /* 0x000fc4000000007c */
[----:B------:R-:W-:Y:S02]  /*fa90*/  PRMT R121, R122, 0x3340, R121 ;  /* 0x000033407a797816 */ /* 0x000fe40000000079 */
[----:B------:R-:W-:Y:S02]  /*faa0*/  PRMT R20, R147, 0x3340, R20 ;  /* 0x0000334093147816 */ /* 0x000fe40000000014 */
[----:B------:R-:W-:Y:S02]  /*fab0*/  PRMT R23, R146, 0x3340, R23 ;  /* 0x0000334092177816 */ /* 0x000fe40000000017 */
[----:B------:R-:W-:Y:S02]  /*fac0*/  PRMT R21, R22, 0x3340, R21 ;  /* 0x0000334016157816 */ /* 0x000fe40000000015 */
[----:B------:R-:W-:Y:S02]  /*fad0*/  PRMT R144, R143, 0x3340, R144 ;  /* 0x000033408f907816 */ /* 0x000fe40000000090 */
        /* <DEDUP_REMOVED lines=16> */
[----:B------:R-:W-:Y:S02]  /*fbe0*/  LOP3.LUT R77, R77, R142, RZ, 0x3c, !PT ;  /* 0x0000008e4d4d7212 */ /* 0x000fe400078e3cff */
[----:B------:R-:W-:Y:S02]  /*fbf0*/  LOP3.LUT R78, R78, R141, RZ, 0x3c, !PT ;  /* 0x0000008d4e4e7212 */ /* 0x000fe400078e3cff */
        /* <DEDUP_REMOVED lines=10> */
[----:B------:R-:W-:Y:S02]  /*fca0*/  PRMT R134, R9, 0x3340, R134 ;  /* 0x0000334009867816 */ /* 0x000fe40000000086 */
[----:B------:R-:W-:Y:S02]  /*fcb0*/  PRMT R133, R8, 0x3340, R133 ;  /* 0x0000334008857816 */ /* 0x000fe40000000085 */
[----:B------:R-:W-:-:S02]  /*fcc0*/  LOP3.LUT R104, R104, R11, RZ, 0x3c, !PT ;  /* 0x0000000b68687212 */ /* 0x000fc400078e3cff */
[----:B------:R-:W-:Y:S02]  /*fcd0*/  PRMT R142, R147, 0x3340, R142 ;  /* 0x00003340938e7816 */ /* 0x000fe4000000008e */
[----:B------:R-:W-:Y:S02]  /*fce0*/  PRMT R141, R146, 0x3340, R141 ;  /* 0x00003340928d7816 */ /* 0x000fe4000000008d */
[----:B------:R-:W-:Y:S02]  /*fcf0*/  LOP3.LUT R79, R79, R138, RZ, 0x3c, !PT ;  /* 0x0000008a4f4f7212 */ /* 0x000fe400078e3cff */
[----:B------:R-:W-:Y:S02]  /*fd00*/  LOP3.LUT R9, R102, 0xffff, RZ, 0xc0, !PT ;  /* 0x0000ffff66097812 */ /* 0x000fe400078ec0ff */
[----:B------:R-:W-:Y:S02]  /*fd10*/  LOP3.LUT R75, R75, R148, RZ, 0x3c, !PT ;  /* 0x000000944b4b7212 */ /* 0x000fe400078e3cff */
[----:B-----5:R-:W-:-:S02]  /*fd20*/  LOP3.LUT R101, R101, R126, RZ, 0x3c, !PT ;  /* 0x0000007e65657212 */ /* 0x020fc400078e3cff */
[----:B----4-:R-:W-:Y:S02]  /*fd30*/  LOP3.LUT R100, R100, R131, RZ, 0x3c, !PT ;  /* 0x0000008364647212 */ /* 0x010fe400078e3cff */
[----:B------:R-:W-:Y:S02]  /*fd40*/  LOP3.LUT R103, R103, R120, RZ, 0x3c, !PT ;  /* 0x0000007867677212 */ /* 0x000fe400078e3cff */
[----:B------:R-:W-:Y:S02]  /*fd50*/  LOP3.LUT R11, R100, 0xffff, RZ, 0xc0, !PT ;  /* 0x0000ffff640b7812 */ /* 0x000fe400078ec0ff */
[----:B------:R-:W-:Y:S02]  /*fd60*/  LOP3.LUT R10, R101, 0xffff, RZ, 0xc0, !PT ;  /* 0x0000ffff650a7812 */ /* 0x000fe400078ec0ff */
[----:B------:R-:W-:Y:S02]  /*fd70*/  LOP3.LUT R8, R103, 0xffff, RZ, 0xc0, !PT ;  /* 0x0000ffff67087812 */ /* 0x000fe400078ec0ff */
[----:B------:R-:W-:-:S02]  /*fd80*/  LOP3.LUT R147, R117, 0xffff, RZ, 0xc0, !PT ;  /* 0x0000ffff75937812 */ /* 0x000fc400078ec0ff */
[----:B------:R-:W-:Y:S02]  /*fd90*/  LOP3.LUT R138, R118, 0xffff, RZ, 0xc0, !PT ;  /* 0x0000ffff768a7812 */ /* 0x000fe400078ec0ff */
[----:B------:R-:W-:Y:S02]  /*fda0*/  LOP3.LUT R146, R119, 0xffff, RZ, 0xc0, !PT ;  /* 0x0000ffff77927812 */ /* 0x000fe400078ec0ff */
[----:B------:R-:W-:Y:S02]  /*fdb0*/  LOP3.LUT R137, R73, 0xffff, RZ, 0xc0, !PT ;  /* 0x0000ffff49897812 */ /* 0x000fe400078ec0ff */
[----:B------:R-:W-:Y:S02]  /*fdc0*/  LOP3.LUT R76, R76, R145, RZ, 0x3c, !PT ;  /* 0x000000914c4c7212 */ /* 0x000fe400078e3cff */
[----:B------:R-:W-:Y:S02]  /*fdd0*/  LOP3.LUT R82, R82, R129, RZ, 0x3c, !PT ;  /* 0x0000008152527212 */ /* 0x000fe400078e3cff */
[----:B------:R-:W-:-:S02]  /*fde0*/  PRMT R131, R11, 0x3340, R10 ;  /* 0x000033400b837816 */ /* 0x000fc4000000000a */
[----:B------:R-:W-:Y:S02]  /*fdf0*/  PRMT R126, R9, 0x3340, R8 ;  /* 0x00003340097e7816 */ /* 0x000fe40000000008 */
[----:B------:R-:W-:Y:S02]  /*fe00*/  PRMT R138, R147, 0x3340, R138 ;  /* 0x00003340938a7816 */ /* 0x000fe4000000008a */
[----:B------:R-:W-:Y:S02]  /*fe10*/  PRMT R137, R146, 0x3340, R137 ;  /* 0x0000334092897816 */ /* 0x000fe40000000089 */
[----:B------:R-:W-:Y:S02]  /*fe20*/  LOP3.LUT R129, R74, 0xffff, RZ, 0xc0, !PT ;  /* 0x0000ffff4a817812 */ /* 0x000fe400078ec0ff */
[----:B------:R-:W-:Y:S02]  /*fe30*/  LOP3.LUT R132, R75, 0xffff, RZ, 0xc0, !PT ;  /* 0x0000ffff4b847812 */ /* 0x000fe400078ec0ff */
[----:B------:R-:W-:-:S02]  /*fe40*/  PRMT R8, R14, 0x5410, R19 ;  /* 0x000054100e087816 */ /* 0x000fc40000000013 */
[----:B------:R-:W-:Y:S02]  /*fe50*/  PRMT R9, R17, 0x5410, R20 ;  /* 0x0000541011097816 */ /* 0x000fe40000000014 */
[----:B------:R-:W-:Y:S02]  /*fe60*/  PRMT R10, R18, 0x5410, R23 ;  /* 0x00005410120a7816 */ /* 0x000fe40000000017 */
[----:B------:R-:W-:Y:S02]  /*fe70*/  PRMT R11, R21, 0x5410, R144 ;  /* 0x00005410150b7816 */ /* 0x000fe40000000090 */
[----:B------:R-:W-:Y:S02]  /*fe80*/  LOP3.LUT R147, R76, 0xffff, RZ, 0xc0, !PT ;  /* 0x0000ffff4c937812 */ /* 0x000fe400078ec0ff */
[----:B------:R-:W-:Y:S02]  /*fe90*/  LOP3.LUT R146, R77, 0xffff, RZ, 0xc0, !PT ;  /* 0x0000ffff4d927812 */ /* 0x000fe400078ec0ff */
[----:B------:R-:W-:-:S02]  /*fea0*/  LOP3.LUT R96, R96, R125, RZ, 0x3c, !PT ;  /* 0x0000007d60607212 */ /* 0x000fc400078e3cff */
[----:B------:R-:W-:Y:S02]  /*feb0*/  LOP3.LUT R98, R98, R7, RZ, 0x3c, !PT ;  /* 0x0000000762627212 */ /* 0x000fe400078e3cff */
[----:B------:R-:W-:Y:S01]  /*fec0*/  LOP3.LUT R99, R99, R4, RZ, 0x3c, !PT ;  /* 0x0000000463637212 */ /* 0x000fe200078e3cff */
[----:B------:R-:W-:Y:S01]  /*fed0*/  STL.128 [R1+0x100], R8 ;  /* 0x0001000801007387 */ /* 0x000fe20000100c00 */
[----:B------:R-:W-:Y:S02]  /*fee0*/  PRMT R132, R129, 0x3340, R132 ;  /* 0x0000334081847816 */ /* 0x000fe40000000084 */
[----:B------:R-:W-:Y:S02]  /*fef0*/  PRMT R129, R147, 0x3340, R146 ;  /* 0x0000334093817816 */ /* 0x000fe40000000092 */
        /* <DEDUP_REMOVED lines=8> */
[----:B------:R-:W-:Y:S02]  /*ff80*/  LOP3.LUT R87, R87, R136, RZ, 0x3c, !PT ;  /* 0x0000008857577212 */ /* 0x000fe400078e3cff */
[----:B------:R-:W-:Y:S02]  /*ff90*/  LOP3.LUT R107, R107, R140, RZ, 0x3c, !PT ;  /* 0x0000008c6b6b7212 */ /* 0x000fe400078e3cff */
[----:B------:R-:W-:Y:S02]  /*ffa0*/  LOP3.LUT R105, R105, R6, RZ, 0x3c, !PT ;  /* 0x0000000669697212 */ /* 0x000fe400078e3cff */
[----:B------:R-:W-:Y:S02]  /*ffb0*/  LOP3.LUT R106, R106, R5, RZ, 0x3c, !PT ;  /* 0x000000056a6a7212 */ /* 0x000fe400078e3cff */
        /* <DEDUP_REMOVED lines=31> */
[----:B------:R-:W-:Y:S01]  /*101b0*/  PRMT R23, R123, 0x5410, R120 ;  /* 0x000054107b177816 */ /* 0x000fe20000000078 */
[----:B------:R1:W-:Y:S01]  /*101c0*/  STL.128 [R1+0xf0], R4 ;  /* 0x0000f00401007387 */ /* 0x0003e20000100c00 */
[----:B0-----:R-:W-:-:S03]  /*101d0*/  IMAD.U32 R124, RZ, RZ, UR5 ;  /* 0x00000005ff7c7e24 */ /* 0x001fc6000f8e00ff */
[----:B------:R0:W-:Y:S01]  /*101e0*/  STL.128 [R1+0x110], R12 ;  /* 0x0001100c01007387 */ /* 0x0001e20000100c00 */
[----:B------:R-:W-:-:S03]  /*101f0*/  IMAD.U32 R123, RZ, RZ, UR4 ;  /* 0x00000004ff7b7e24 */ /* 0x000fc6000f8e00ff */
[----:B------:R2:W-:Y:S01]  /*10200*/  STL.128 [R1+0x120], R16 ;  /* 0x0001201001007387 */ /* 0x0005e20000100c00 */
[----:B------:R-:W-:-:S03]  /*10210*/  IMAD.U32 R125, RZ, RZ, UR9 ;  /* 0x00000009ff7d7e24 */ /* 0x000fc6000f8e00ff */
[----:B------:R3:W-:Y:S01]  /*10220*/  STL.128 [R1+0x130], R20 ;  /* 0x0001301401007387 */ /* 0x0007e20000100c00 */
[----:B------:R-:W-:Y:S02]  /*10230*/  IMAD.U32 R122, RZ, RZ, UR8 ;  /* 0x00000008ff7a7e24 */ /* 0x000fe4000f8e00ff */
[----:B-1----:R-:W-:Y:S02]  /*10240*/  IMAD.U32 R6, RZ, RZ, UR13 ;  /* 0x0000000dff067e24 */ /* 0x002fe4000f8e00ff */
[----:B------:R-:W-:Y:S02]  /*10250*/  IMAD.U32 R5, RZ, RZ, UR12 ;  /* 0x0000000cff057e24 */ /* 0x000fe4000f8e00ff */
[----:B------:R-:W-:Y:S01]  /*10260*/  IMAD.MOV.U32 R4, RZ, RZ, RZ ;  /* 0x000000ffff047224 */ /* 0x000fe200078e00ff */
[----:B0-----:R-:W-:Y:S02]  /*10270*/  PRMT R12, R108, 0x7610, R12 ;  /* 0x000076106c0c7816 */ /* 0x001fe4000000000c */
[----:B------:R-:W-:-:S02]  /*10280*/  PRMT R13, R109, 0x7610, R13 ;  /* 0x000076106d0d7816 */ /* 0x000fc4000000000d */
[----:B------:R-:W-:Y:S02]  /*10290*/  PRMT R14, R110, 0x7610, R14 ;  /* 0x000076106e0e7816 */ /* 0x000fe4000000000e */
[----:B------:R-:W-:Y:S02]  /*102a0*/  PRMT R15, R111, 0x7610, R15 ;  /* 0x000076106f0f7816 */ /* 0x000fe4000000000f */
[----:B--2---:R-:W-:Y:S02]  /*102b0*/  PRMT R16, R112, 0x7610, R16 ;  /* 0x0000761070107816 */ /* 0x004fe40000000010 */
[----:B------:R-:W-:Y:S02]  /*102c0*/  PRMT R17, R113, 0x7610, R17 ;  /* 0x0000761071117816 */ /* 0x000fe40000000011 */
[----:B------:R-:W-:Y:S02]  /*102d0*/  PRMT R18, R114, 0x7610, R18 ;  /* 0x0000761072127816 */ /* 0x000fe40000000012 */
[----:B------:R-:W-:-:S02]  /*102e0*/  PRMT R19, R115, 0x7610, R19 ;  /* 0x0000761073137816 */ /* 0x000fc40000000013 */
[----:B---3--:R-:W-:Y:S02]  /*102f0*/  PRMT R20, R116, 0x7610, R20 ;  /* 0x0000761074147816 */ /* 0x008fe40000000014 */
[----:B------:R-:W-:Y:S02]  /*10300*/  PRMT R21, R117, 0x7610, R21 ;  /* 0x0000761075157816 */ /* 0x000fe40000000015 */
[----:B------:R-:W-:Y:S02]  /*10310*/  PRMT R22, R118, 0x7610, R22 ;  /* 0x0000761076167816 */ /* 0x000fe40000000016 */
[----:B------:R-:W-:Y:S01]  /*10320*/  PRMT R23, R119, 0x7610, R23 ;  /* 0x0000761077177816 */ /* 0x000fe20000000017 */
[----:B------:R-:W-:Y:S01]  /*10330*/  IMAD.U32 R121, RZ, RZ, UR11 ;  /* 0x0000000bff797e24 */ /* 0x000fe2000f8e00ff */
[----:B------:R-:W-:Y:S01]  /*10340*/  UPLOP3.LUT UP2, UPT, UPT, UPT, UPT, 0x80, 0x8 ;  /* 0x000000000008789c */ /* 0x000fe20003f4f070 */
[----:B------:R-:W-:Y:S01]  /*10350*/  IMAD.U32 R120, RZ, RZ, UR10 ;  /* 0x0000000aff787e24 */ /* 0x000fe2000f8e00ff */
[----:B------:R-:W0:Y:S01]  /*10360*/  LDCU.128 UR8, c[0x3][URZ] ;  /* 0x00c00000ff0877ac */ /* 0x000e220008000c00 */
[----:B------:R-:W-:Y:S01]  /*10370*/  UMOV UR4, URZ ;  /* 0x000000ff00047c82 */ /* 0x000fe20008000000 */
[----:B------:R-:W-:-:S07]  /*10380*/  UMOV UR5, URZ ;  /* 0x000000ff00057c82 */ /* 0x000fce0008000000 */
.L_x_15:
[----:B------:R-:W-:-:S05]  /*10390*/  IMAD.IADD R9, R1, 0x1, R4 ;  /* 0x0000000101097824 */ /* 0x000fca00078e0204 */
[----:B------:R-:W2:Y:S04]  /*103a0*/  LDL.U8 R4, [R9+0xc0] ;  /* 0x0000c00009047983 */ /* 0x000ea80000100000 */
[----:B------:R-:W2:Y:S04]  /*103b0*/  LDL.U8 R7, [R9+0xc1] ;  /* 0x0000c10009077983 */ /* 0x000ea80000100000 */
[----:B------:R-:W3:Y:S04]  /*103c0*/  LDL.U8 R109, [R9+0xc8] ;  /* 0x0000c800096d7983 */ /* 0x000ee80000100000 */
[----:B------:R-:W3:Y:S04]  /*103d0*/  LDL.U8 R110, [R9+0xc9] ;  /* 0x0000c900096e7983 */ /* 0x000ee80000100000 */
[----:B------:R-:W4:Y:S04]  /*103e0*/  LDL.U8 R10, [R9+0xc4] ;  /* 0x0000c400090a7983 */ /* 0x000f280000100000 */
[----:B------:R-:W4:Y:S04]  /*103f0*/  LDL.U8 R11, [R9+0xc5] ;  /* 0x0000c500090b7983 */ /* 0x000f280000100000 */
[----:B------:R-:W5:Y:S04]  /*10400*/  LDL.U8 R8, [R9+0xc2] ;  /* 0x0000c20009087983 */ /* 0x000f680000100000 */
        /* <DEDUP_REMOVED lines=44> */
[----:B------:R-:W5:Y:S01]  /*106d0*/  LDL.U8 R118, [R9+0xef] ;  /* 0x0000ef0009767983 */ /* 0x000f620000100000 */
[----:B--2---:R-:W-:-:S02]  /*106e0*/  IMAD R7, R7, 0x100, R4 ;  /* 0x0000010007077824 */ /* 0x004fc400078e0204 */
[----:B---3--:R-:W-:Y:S02]  /*106f0*/  IMAD R110, R110, 0x100, R109 ;  /* 0x000001006e6e7824 */ /* 0x008fe400078e026d */
[----:B------:R-:W2:Y:S01]  /*10700*/  LDL.U8 R109, [R9+0xf7] ;  /* 0x0000f700096d7983 */ /* 0x000ea20000100000 */
[----:B----4-:R-:W-:-:S03]  /*10710*/  IMAD R11, R11, 0x100, R10 ;  /* 0x000001000b0b7824 */ /* 0x010fc600078e020a */
[----:B------:R-:W3:Y:S01]  /*10720*/  LDL.U8 R10, [R9+0xfe] ;  /* 0x0000fe00090a7983 */ /* 0x000ee20000100000 */
[----:B-----5:R-:W-:Y:S02]  /*10730*/  IMAD R4, R8, 0x10000, R7 ;  /* 0x0001000008047824 */ /* 0x020fe400078e0207 */
[----:B------:R-:W-:Y:S02]  /*10740*/  IMAD R8, R111, 0x10000, R110 ;  /* 0x000100006f087824 */ /* 0x000fe400078e026e */
[----:B------:R-:W4:Y:S04]  /*10750*/  LDL.U8 R110, [R9+0xf2] ;  /* 0x0000f200096e7983 */ /* 0x000f280000100000 */
[----:B------:R-:W5:Y:S01]  /*10760*/  LDL.U8 R111, [R9+0xf8] ;  /* 0x0000f800096f7983 */ /* 0x000f620000100000 */
[----:B------:R-:W-:-:S03]  /*10770*/  IMAD R113, R113, 0x100, R112 ;  /* 0x0000010071717824 */ /* 0x000fc600078e0270 */
[----:B------:R-:W5:Y:S01]  /*10780*/  LDL.U8 R112, [R9+0xf9] ;  /* 0x0000f90009707983 */ /* 0x000f620000100000 */
[----:B------:R-:W-:-:S03]  /*10790*/  IMAD R7, R108, 0x10000, R11 ;  /* 0x000100006c077824 */ /* 0x000fc600078e020b */
[----:B------:R-:W2:Y:S01]  /*107a0*/  LDL.U8 R11, [R9+0xfb] ;  /* 0x0000fb00090b7983 */ /* 0x000ea20000100000 */
[----:B------:R-:W-:-:S03]  /*107b0*/  IMAD R4, R115, 0x1000000, R4 ;  /* 0x0100000073047824 */ /* 0x000fc600078e0204 */
[----:B------:R-:W3:Y:S01]  /*107c0*/  LDL.U8 R115, [R9+0xfd] ;  /* 0x0000fd0009737983 */ /* 0x000ee20000100000 */
[----:B------:R-:W-:-:S03]  /*107d0*/  IMAD R8, R117, 0x1000000, R8 ;  /* 0x0100000075087824 */ /* 0x000fc600078e0208 */
[----:B------:R-:W2:Y:S01]  /*107e0*/  LDL.U8 R117, [R9+0xf3] ;  /* 0x0000f30009757983 */ /* 0x000ea20000100000 */
[----:B------:R-:W-:-:S03]  /*107f0*/  IMAD R160, R114, 0x10000, R113 ;  /* 0x0001000072a07824 */ /* 0x000fc600078e0271 */
[----:B------:R-:W3:Y:S01]  /*10800*/  LDL.U8 R114, [R9+0xfc] ;  /* 0x0000fc0009727983 */ /* 0x000ee20000100000 */
[----:B------:R-:W-:-:S03]  /*10810*/  IMAD R7, R116, 0x1000000, R7 ;  /* 0x0100000074077824 */ /* 0x000fc600078e0207 */
[----:B------:R-:W3:Y:S04]  /*10820*/  LDL.U8 R116, [R9+0xfa] ;  /* 0x0000fa0009747983 */ /* 0x000ee80000100000 */
[----:B------:R-:W3:Y:S04]  /*10830*/  LDL.U8 R113, [R9+0xf6] ;  /* 0x0000f60009717983 */ /* 0x000ee80000100000 */
[----:B------:R1:W3:Y:S01]  /*10840*/  LDL.U8 R108, [R9+0xff] ;  /* 0x0000ff00096c7983 */ /* 0x0002e20000100000 */
[----:B------:R-:W-:-:S04]  /*10850*/  IMAD R159, R159, 0x100, R158 ;  /* 0x000001009f9f7824 */ /* 0x000fc800078e029e */
[----:B------:R-:W-:Y:S02]  /*10860*/  IMAD R159, R150, 0x10000, R159 ;  /* 0x00010000969f7824 */ /* 0x000fe400078e029f */
[----:B------:R-:W-:Y:S02]  /*10870*/  IMAD R154, R154, 0x100, R129 ;  /* 0x000001009a9a7824 */ /* 0x000fe400078e0281 */
[----:B------:R-:W-:Y:S01]  /*10880*/  IMAD R146, R146, 0x1000000, R159 ;  /* 0x0100000092927824 */ /* 0x000fe200078e029f */
[----:B------:R-:W-:Y:S01]  /*10890*/  IADD3 R122, PT, PT, R5, R122, R4 ;  /* 0x0000007a057a7210 */ /* 0x000fe20007ffe004 */
[----:B------:R-:W-:-:S03]  /*108a0*/  IMAD R119, R126, 0x100, R119 ;  /* 0x000001007e777824 */ /* 0x000fc600078e0277 */
[----:B------:R-:W-:Y:S01]  /*108b0*/  IADD3 R124, PT, PT, R121, R124, R146 ;  /* 0x0000007c797c7210 */ /* 0x000fe20007ffe092 */
[----:B------:R-:W-:Y:S01]  /*108c0*/  IMAD R154, R155, 0x10000, R154 ;  /* 0x000100009b9a7824 */ /* 0x000fe200078e029a */
[----:B-1----:R-:W-:-:S03]  /*108d0*/  LOP3.LUT R9, R122, UR4, RZ, 0x3c, !PT ;  /* 0x000000047a097c12 */ /* 0x002fc6000f8e3cff */
[----:B------:R-:W-:Y:S01]  /*108e0*/  IMAD R149, R149, 0x1000000, R154 ;  /* 0x0100000095957824 */ /* 0x000fe200078e029a */
[----:B------:R-:W-:-:S04]  /*108f0*/  SHF.L.W.U32.HI R9, R9, 0x10, R9 ;  /* 0x0000001009097819 */ /* 0x000fc80000010e09 */
[----:B------:R-:W-:Y:S01]  /*10900*/  IADD3 R123, PT, PT, R120, R123, R149 ;  /* 0x0000007b787b7210 */ /* 0x000fe20007ffe095 */
[----:B------:R-:W-:Y:S02]  /*10910*/  IMAD R152, R151, 0x100, R152 ;  /* 0x0000010097987824 */ /* 0x000fe400078e0298 */
[----:B------:R-:W-:Y:S02]  /*10920*/  IMAD R128, R128, 0x100, R127 ;  /* 0x0000010080807824 */ /* 0x000fe400078e027f */
[----:B------:R-:W-:-:S04]  /*10930*/  IMAD R152, R147, 0x10000, R152 ;  /* 0x0001000093987824 */ /* 0x000fc800078e0298 */
[----:B------:R-:W-:Y:S02]  /*10940*/  IMAD R143, R143, 0x1000000, R152 ;  /* 0x010000008f8f7824 */ /* 0x000fe400078e0298 */
[----:B------:R-:W-:-:S04]  /*10950*/  IMAD R156, R157, 0x100, R156 ;  /* 0x000001009d9c7824 */ /* 0x000fc800078e029c */
[----:B------:R-:W-:Y:S02]  /*10960*/  IMAD R153, R153, 0x10000, R156 ;  /* 0x0001000099997824 */ /* 0x000fe400078e029c */
[----:B------:R-:W-:Y:S02]  /*10970*/  IMAD R129, R161, 0x1000000, R160 ;  /* 0x01000000a1817824 */ /* 0x000fe400078e02a0 */
[----:B------:R-:W-:Y:S02]  /*10980*/  IMAD R148, R148, 0x1000000, R153 ;  /* 0x0100000094947824 */ /* 0x000fe400078e0299 */
[----:B------:R-:W-:Y:S02]  /*10990*/  IMAD R142, R145, 0x100, R142 ;  /* 0x00000100918e7824 */ /* 0x000fe400078e028e */
[----:B------:R-:W-:Y:S02]  /*109a0*/  IMAD R137, R137, 0x100, R136 ;  /* 0x0000010089897824 */ /* 0x000fe400078e0288 */
[----:B------:R-:W-:-:S02]  /*109b0*/  IMAD R133, R133, 0x10000, R142 ;  /* 0x0001000085857824 */ /* 0x000fc400078e028e */
        /* <DEDUP_REMOVED lines=9> */
[----:B----4-:R-:W-:Y:S02]  /*10a50*/  IMAD R110, R110, 0x10000, R119 ;  /* 0x000100006e6e7824 */ /* 0x010fe400078e0277 */
[----:B-----5:R-:W-:Y:S01]  /*10a60*/  IMAD R111, R112, 0x100, R111 ;  /* 0x00000100706f7824 */ /* 0x020fe200078e026f */
[----:B------:R-:W-:Y:S01]  /*10a70*/  LOP3.LUT R112, R123, 0x40, RZ, 0x3c, !PT ;  /* 0x000000407b707812 */ /* 0x000fe200078e3cff */
[----:B--2---:R-:W-:Y:S01]  /*10a80*/  IMAD R117, R117, 0x1000000, R110 ;  /* 0x0100000075757824 */ /* 0x004fe200078e026e */
[----:B------:R-:W-:Y:S01]  /*10a90*/  IADD3 R110, PT, PT, R6, R125, R8 ;  /* 0x0000007d066e7210 */ /* 0x000fe20007ffe008 */
[----:B---3--:R-:W-:Y:S01]  /*10aa0*/  IMAD R115, R115, 0x100, R114 ;  /* 0x0000010073737824 */ /* 0x008fe200078e0272 */
[----:B------:R-:W-:Y:S01]  /*10ab0*/  SHF.L.W.U32.HI R114, R124, 0x10, R124 ;  /* 0x000000107c727819 */ /* 0x000fe20000010e7c */
[----:B------:R-:W-:-:S02]  /*10ac0*/  IMAD R116, R116, 0x10000, R111 ;  /* 0x0001000074747824 */ /* 0x000fc400078e026f */
[----:B------:R-:W-:Y:S01]  /*10ad0*/  IMAD R115, R10, 0x10000, R115 ;  /* 0x000100000a737824 */ /* 0x000fe200078e0273 */
[----:B------:R-:W-:Y:S01]  /*10ae0*/  LOP3.LUT R10, R110, UR5, RZ, 0x3c, !PT ;  /* 0x000000056e0a7c12 */ /* 0x000fe2000f8e3cff */
[----:B------:R-:W-:Y:S02]  /*10af0*/  IMAD R11, R11, 0x1000000, R116 ;  /* 0x010000000b0b7824 */ /* 0x000fe400078e0274 */
[----:B0-----:R-:W-:Y:S01]  /*10b00*/  VIADD R116, R114, UR11 ;  /* 0x0000000b72747c36 */ /* 0x001fe20008000000 */
[----:B------:R-:W-:Y:S01]  /*10b10*/  SHF.L.W.U32.HI R111, R10, 0x10, R10 ;  /* 0x000000100a6f7819 */ /* 0x000fe20000010e0a */
[----:B------:R-:W-:Y:S01]  /*10b20*/  VIADD R10, R9, UR8 ;  /* 0x00000008090a7c36 */ /* 0x000fe20008000000 */
[----:B------:R-:W-:Y:S02]  /*10b30*/  SHF.L.W.U32.HI R112, R123, 0x10, R112 ;  /* 0x000000107b707819 */ /* 0x000fe40000010e70 */
[----:B------:R-:W-:Y:S01]  /*10b40*/  LOP3.LUT R121, R121, R116, RZ, 0x3c, !PT ;  /* 0x0000007479797212 */ /* 0x000fe200078e3cff */
[----:B------:R-:W-:-:S02]  /*10b50*/  IMAD R128, R113, 0x10000, R128 ;  /* 0x0001000071807824 */ /* 0x000fc400078e0280 */
[----:B------:R-:W-:Y:S01]  /*10b60*/  VIADD R113, R111, UR9 ;  /* 0x000000096f717c36 */ /* 0x000fe20008000000 */
[----:B------:R-:W-:Y:S01]  /*10b70*/  SHF.L.W.U32.HI R121, R121, 0x14, R121 ;  /* 0x0000001479797819 */ /* 0x000fe20000010e79 */
[----:B------:R-:W-:Y:S01]  /*10b80*/  IMAD R108, R108, 0x1000000, R115 ;  /* 0x010000006c6c7824 */ /* 0x000fe200078e0273 */
[----:B------:R-:W-:Y:S01]  /*10b90*/  LOP3.LUT R5, R5, R10, RZ, 0x3c, !PT ;  /* 0x0000000a05057212 */ /* 0x000fe200078e3cff */
[----:B------:R-:W-:Y:S01]  /*10ba0*/  VIADD R115, R112, UR10 ;  /* 0x0000000a70737c36 */ /* 0x000fe20008000000 */
[----:B------:R-:W-:Y:S02]  /*10bb0*/  LOP3.LUT R6, R6, R113, RZ, 0x3c, !PT ;  /* 0x0000007106067212 */ /* 0x000fe400078e3cff */
[----:B------:R-:W-:Y:S02]  /*10bc0*/  IADD3 R119, PT, PT, R124, R121, R143 ;  /* 0x000000797c777210 */ /* 0x000fe40007ffe08f */
        /* <DEDUP_REMOVED lines=22> */
[----:B------:R-:W-:Y:S02]  /*10d30*/  LOP3.LUT R111, R6, R113, RZ, 0x3c, !PT ;  /* 0x00000071066f7212 */ /* 0x000fe400078e3cff */
[----:B------:R-:W-:Y:S02]  /*10d40*/  IADD3 R123, PT, PT, R124, R123, R117 ;  /* 0x0000007b7c7b7210 */ /* 0x000fe40007ffe075 */
[----:B------:R-:W-:-:S02]  /*10d50*/  SHF.L.W.U32.HI R6, R5, 0x19, R5 ;  /* 0x0000001905067819 */ /* 0x000fc40000010e05 */
[----:B------:R-:W-:Y:S02]  /*10d60*/  LOP3.LUT R120, R120, R115, RZ, 0x3c, !PT ;  /* 0x0000007378787212 */ /* 0x000fe400078e3cff */
[----:B------:R-:W-:Y:S02]  /*10d70*/  SHF.L.W.U32.HI R111, R111, 0x19, R111 ;  /* 0x000000196f6f7819 */ /* 0x000fe40000010e6f */
[----:B------:R-:W-:Y:S02]  /*10d80*/  LOP3.LUT R112, R112, R123, RZ, 0x3c, !PT ;  /* 0x0000007b70707212 */ /* 0x000fe400078e3cff */
[----:B------:R-:W-:Y:S02]  /*10d90*/  IADD3 R127, PT, PT, R6, R119, R11 ;  /* 0x00000077067f7210 */ /* 0x000fe40007ffe00b */
[----:B------:R-:W-:Y:S02]  /*10da0*/  SHF.L.W.U32.HI R5, R120, 0x19, R120 ;  /* 0x0000001978057819 */ /* 0x000fe40000010e78 */
[----:B------:R-:W-:-:S02]  /*10db0*/  IADD3 R122, PT, PT, R111, R122, R134 ;  /* 0x0000007a6f7a7210 */ /* 0x000fc40007ffe086 */
[----:B------:R-:W-:Y:S02]  /*10dc0*/  SHF.L.W.U32.HI R119, R112, 0x10, R112 ;  /* 0x0000001070777819 */ /* 0x000fe40000010e70 */
[----:B------:R-:W-:Y:S02]  /*10dd0*/  LOP3.LUT R114, R114, R127, RZ, 0x3c, !PT ;  /* 0x0000007f72727212 */ /* 0x000fe400078e3cff */
[----:B------:R-:W-:Y:S01]  /*10de0*/  IADD3 R112, PT, PT, R5, R110, R130 ;  /* 0x0000006e05707210 */ /* 0x000fe20007ffe082 */
[----:B------:R-:W-:Y:S01]  /*10df0*/  IMAD.IADD R121, R10, 0x1, R119 ;  /* 0x000000010a797824 */ /* 0x000fe200078e0277 */
[----:B------:R-:W-:Y:S02]  /*10e00*/  LOP3.LUT R125, R125, R122, RZ, 0x3c, !PT ;  /* 0x0000007a7d7d7212 */ /* 0x000fe400078e3cff */
[----:B------:R-:W-:Y:S02]  /*10e10*/  SHF.L.W.U32.HI R126, R114, 0x10, R114 ;  /* 0x00000010727e7819 */ /* 0x000fe40000010e72 */
[----:B------:R-:W-:-:S02]  /*10e20*/  LOP3.LUT R9, R9, R112, RZ, 0x3c, !PT ;  /* 0x0000007009097212 */ /* 0x000fc400078e3cff */
[----:B------:R-:W-:Y:S01]  /*10e30*/  SHF.L.W.U32.HI R10, R125, 0x10, R125 ;  /* 0x000000107d0a7819 */ /* 0x000fe20000010e7d */
[----:B------:R-:W-:Y:S01]  /*10e40*/  IMAD.IADD R125, R113, 0x1, R126 ;  /* 0x00000001717d7824 */ /* 0x000fe200078e027e */
[----:B------:R-:W-:Y:S02]  /*10e50*/  LOP3.LUT R124, R124, R121, RZ, 0x3c, !PT ;  /* 0x000000797c7c7212 */ /* 0x000fe400078e3cff */
[----:B------:R-:W-:Y:S01]  /*10e60*/  SHF.L.W.U32.HI R9, R9, 0x10, R9 ;  /* 0x0000001009097819 */ /* 0x000fe20000010e09 */
[----:B------:R-:W-:Y:S01]  /*10e70*/  IMAD R109, R109, 0x1000000, R128 ;  /* 0x010000006d6d7824 */ /* 0x000fe200078e0280 */
[----:B------:R-:W-:Y:S01]  /*10e80*/  SHF.L.W.U32.HI R124, R124, 0x14, R124 ;  /* 0x000000147c7c7819 */ /* 0x000fe20000010e7c */
[----:B------:R-:W-:Y:S01]  /*10e90*/  IMAD.IADD R110, R115, 0x1, R10 ;  /* 0x00000001736e7824 */ /* 0x000fe200078e020a */
[----:B------:R-:W-:Y:S01]  /*10ea0*/  LOP3.LUT R6, R6, R125, RZ, 0x3c, !PT ;  /* 0x0000007d06067212 */ /* 0x000fe200078e3cff */
[----:B------:R-:W-:Y:S01]  /*10eb0*/  IMAD.IADD R116, R116, 0x1, R9 ;  /* 0x0000000174747824 */ /* 0x000fe200078e0209 */
[----:B------:R-:W-:-:S02]  /*10ec0*/  IADD3 R114, PT, PT, R123, R124, R109 ;  /* 0x0000007c7b727210 */ /* 0x000fc40007ffe06d */
[----:B------:R-:W-:Y:S02]  /*10ed0*/  LOP3.LUT R111, R111, R110, RZ, 0x3c, !PT ;  /* 0x0000006e6f6f7212 */ /* 0x000fe400078e3cff */
[----:B------:R-:W-:Y:S02]  /*10ee0*/  SHF.L.W.U32.HI R123, R6, 0x14, R6 ;  /* 0x00000014067b7819 */ /* 0x000fe40000010e06 */
[----:B------:R-:W-:Y:S02]  /*10ef0*/  LOP3.LUT R5, R5, R116, RZ, 0x3c, !PT ;  /* 0x0000007405057212 */ /* 0x000fe400078e3cff */
[----:B------:R-:W-:Y:S02]  /*10f00*/  SHF.L.W.U32.HI R111, R111, 0x14, R111 ;  /* 0x000000146f6f7819 */ /* 0x000fe40000010e6f */
[----:B------:R-:W-:Y:S02]  /*10f10*/  LOP3.LUT R119, R119, R114, RZ, 0x3c, !PT ;  /* 0x0000007277777212 */ /* 0x000fe400078e3cff */
[----:B------:R-:W-:-:S02]  /*10f20*/  IADD3 R127, PT, PT, R127, R123, R108 ;  /* 0x0000007b7f7f7210 */ /* 0x000fc40007ffe06c */
[----:B------:R-:W-:Y:S02]  /*10f30*/  SHF.L.W.U32.HI R113, R5, 0x14, R5 ;  /* 0x0000001405717819 */ /* 0x000fe40000010e05 */
[----:B------:R-:W-:Y:S02]  /*10f40*/  IADD3 R5, PT, PT, R122, R111, R132 ;  /* 0x0000006f7a057210 */ /* 0x000fe40007ffe084 */
[----:B------:R-:W-:Y:S02]  /*10f50*/  SHF.L.W.U32.HI R120, R119, 0x18, R119 ;  /* 0x0000001877787819 */ /* 0x000fe40000010e77 */
[----:B------:R-:W-:Y:S02]  /*10f60*/  LOP3.LUT R126, R126, R127, RZ, 0x3c, !PT ;  /* 0x0000007f7e7e7212 */ /* 0x000fe400078e3cff */
[----:B------:R-:W-:Y:S02]  /*10f70*/  IADD3 R112, PT, PT, R112, R113, R118 ;  /* 0x0000007170707210 */ /* 0x000fe40007ffe076 */
[----:B------:R-:W-:Y:S01]  /*10f80*/  LOP3.LUT R10, R10, R5, RZ, 0x3c, !PT ;  /* 0x000000050a0a7212 */ /* 0x000fe200078e3cff */
[----:B------:R-:W-:Y:S01]  /*10f90*/  IMAD.IADD R121, R121, 0x1, R120 ;  /* 0x0000000179797824 */ /* 0x000fe200078e0278 */
[----:B------:R-:W-:-:S02]  /*10fa0*/  SHF.L.W.U32.HI R126, R126, 0x18, R126 ;  /* 0x000000187e7e7819 */ /* 0x000fc40000010e7e */
[----:B------:R-:W-:Y:S02]  /*10fb0*/  LOP3.LUT R6, R9, R112, RZ, 0x3c, !PT ;  /* 0x0000007009067212 */ /* 0x000fe400078e3cff */
[----:B------:R-:W-:Y:S01]  /*10fc0*/  SHF.L.W.U32.HI R9, R10, 0x18, R10 ;  /* 0x000000180a097819 */ /* 0x000fe20000010e0a */
[----:B------:R-:W-:Y:S01]  /*10fd0*/  IMAD.IADD R10, R125, 0x1, R126 ;  /* 0x000000017d0a7824 */ /* 0x000fe200078e027e */
[----:B------:R-:W-:Y:S02]  /*10fe0*/  LOP3.LUT R124, R124, R121, RZ, 0x3c, !PT ;  /* 0x000000797c7c7212 */ /* 0x000fe400078e3cff */
[----:B------:R-:W-:Y:S01]  /*10ff0*/  SHF.L.W.U32.HI R115, R6, 0x18, R6 ;  /* 0x0000001806737819 */ /* 0x000fe20000010e06 */
[----:B------:R-:W-:Y:S01]  /*11000*/  IMAD.IADD R110, R110, 0x1, R9 ;  /* 0x000000016e6e7824 */ /* 0x000fe200078e0209 */
[----:B------:R-:W-:Y:S02]  /*11010*/  SHF.L.W.U32.HI R124, R124, 0x19, R124 ;  /* 0x000000197c7c7819 */ /* 0x000fe40000010e7c */
[----:B------:R-:W-:Y:S01]  /*11020*/  LOP3.LUT R123, R123, R10, RZ, 0x3c, !PT ;  /* 0x0000000a7b7b7212 */ /* 0x000fe200078e3cff */
[----:B------:R-:W-:Y:S01]  /*11030*/  IMAD.IADD R116, R116, 0x1, R115 ;  /* 0x0000000174747824 */ /* 0x000fe200078e0273 */
[----:B------:R-:W-:-:S02]  /*11040*/  LOP3.LUT R111, R111, R110, RZ, 0x3c, !PT ;  /* 0x0000006e6f6f7212 */ /* 0x000fc400078e3cff */
[----:B------:R-:W-:Y:S02]  /*11050*/  IADD3 R122, PT, PT, R124, R127, R149 ;  /* 0x0000007f7c7a7210 */ /* 0x000fe40007ffe095 */
        /* <DEDUP_REMOVED lines=73> */
[----:B------:R-:W-:Y:S02]  /*114f0*/  SHF.L.W.U32.HI R6, R6, 0x14, R6 ;  /* 0x0000001406067819 */ /* 0x000fe40000010e06 */
[----:B------:R-:W-:Y:S02]  /*11500*/  LOP3.LUT R113, R113, R114, RZ, 0x3c, !PT ;  /* 0x0000007271717212 */ /* 0x000fe400078e3cff */
[----:B------:R-:W-:Y:S02]  /*11510*/  LOP3.LUT R115, R115, R120, RZ, 0x3c, !PT ;  /* 0x0000007873737212 */ /* 0x000fe400078e3cff */
[----:B------:R-:W-:-:S02]  /*11520*/  IADD3 R122, PT, PT, R122, R123, R134 ;  /* 0x0000007b7a7a7210 */ /* 0x000fc40007ffe086 */
[----:B------:R-:W-:Y:S02]  /*11530*/  IADD3 R10, PT, PT, R5, R6, R118 ;  /* 0x00000006050a7210 */ /* 0x000fe40007ffe076 */
[----:B------:R-:W-:Y:S02]  /*11540*/  SHF.L.W.U32.HI R113, R113, 0x14, R113 ;  /* 0x0000001471717819 */ /* 0x000fe40000010e71 */
[----:B------:R-:W-:Y:S02]  /*11550*/  SHF.L.W.U32.HI R116, R115, 0x18, R115 ;  /* 0x0000001873747819 */ /* 0x000fe40000010e73 */
[----:B------:R-:W-:Y:S02]  /*11560*/  LOP3.LUT R121, R121, R122, RZ, 0x3c, !PT ;  /* 0x0000007a79797212 */ /* 0x000fe400078e3cff */
[----:B------:R-:W-:Y:S01]  /*11570*/  LOP3.LUT R9, R9, R10, RZ, 0x3c, !PT ;  /* 0x0000000a09097212 */ /* 0x000fe200078e3cff */
[----:B------:R-:W-:Y:S01]  /*11580*/  IMAD.IADD R119, R119, 0x1, R116 ;  /* 0x0000000177777824 */ /* 0x000fe200078e0274 */
[----:B------:R-:W-:-:S02]  /*11590*/  IADD3 R5, PT, PT, R110, R113, R148 ;  /* 0x000000716e057210 */ /* 0x000fc40007ffe094 */
[----:B------:R-:W-:Y:S02]  /*115a0*/  SHF.L.W.U32.HI R121, R121, 0x18, R121 ;  /* 0x0000001879797819 */ /* 0x000fe40000010e79 */
[----:B------:R-:W-:Y:S02]  /*115b0*/  SHF.L.W.U32.HI R110, R9, 0x18, R9 ;  /* 0x00000018096e7819 */ /* 0x000fe40000010e09 */
[----:B------:R-:W-:Y:S01]  /*115c0*/  LOP3.LUT R112, R112, R5, RZ, 0x3c, !PT ;  /* 0x0000000570707212 */ /* 0x000fe200078e3cff */
[----:B------:R-:W-:Y:S01]  /*115d0*/  IMAD.IADD R126, R126, 0x1, R121 ;  /* 0x000000017e7e7824 */ /* 0x000fe200078e0279 */
[----:B------:R-:W-:Y:S01]  /*115e0*/  LOP3.LUT R124, R124, R119, RZ, 0x3c, !PT ;  /* 0x000000777c7c7212 */ /* 0x000fe200078e3cff */
[----:B------:R-:W-:Y:S01]  /*115f0*/  IMAD.IADD R111, R111, 0x1, R110 ;  /* 0x000000016f6f7824 */ /* 0x000fe200078e026e */
[----:B------:R-:W-:Y:S02]  /*11600*/  SHF.L.W.U32.HI R9, R112, 0x18, R112 ;  /* 0x0000001870097819 */ /* 0x000fe40000010e70 */
[----:B------:R-:W-:-:S02]  /*11610*/  SHF.L.W.U32.HI R124, R124, 0x19, R124 ;  /* 0x000000197c7c7819 */ /* 0x000fc40000010e7c */
[----:B------:R-:W-:Y:S01]  /*11620*/  LOP3.LUT R123, R123, R126, RZ, 0x3c, !PT ;  /* 0x0000007e7b7b7212 */ /* 0x000fe200078e3cff */
[----:B------:R-:W-:Y:S01]  /*11630*/  IMAD.IADD R114, R114, 0x1, R9 ;  /* 0x0000000172727824 */ /* 0x000fe200078e0209 */
[----:B------:R-:W-:Y:S02]  /*11640*/  LOP3.LUT R6, R6, R111, RZ, 0x3c, !PT ;  /* 0x0000006f06067212 */ /* 0x000fe400078e3cff */
[----:B------:R-:W-:Y:S02]  /*11650*/  IADD3 R122, PT, PT, R124, R122, R143 ;  /* 0x0000007a7c7a7210 */ /* 0x000fe40007ffe08f */
[----:B------:R-:W-:Y:S02]  /*11660*/  SHF.L.W.U32.HI R123, R123, 0x19, R123 ;  /* 0x000000197b7b7819 */ /* 0x000fe40000010e7b */
[----:B------:R-:W-:Y:S02]  /*11670*/  SHF.L.W.U32.HI R6, R6, 0x19, R6 ;  /* 0x0000001906067819 */ /* 0x000fe40000010e06 */
[----:B------:R-:W-:-:S02]  /*11680*/  LOP3.LUT R113, R113, R114, RZ, 0x3c, !PT ;  /* 0x0000007271717212 */ /* 0x000fc400078e3cff */
[----:B------:R-:W-:Y:S02]  /*11690*/  LOP3.LUT R110, R110, R122, RZ, 0x3c, !PT ;  /* 0x0000007a6e6e7212 */ /* 0x000fe400078e3cff */
[----:B------:R-:W-:Y:S02]  /*116a0*/  IADD3 R10, PT, PT, R123, R10, R129 ;  /* 0x0000000a7b0a7210 */ /* 0x000fe40007ffe081 */
[----:B------:R-:W-:Y:S02]  /*116b0*/  IADD3 R115, PT, PT, R6, R5, R130 ;  /* 0x0000000506737210 */ /* 0x000fe40007ffe082 */
[----:B------:R-:W-:Y:S02]  /*116c0*/  SHF.L.W.U32.HI R113, R113, 0x19, R113 ;  /* 0x0000001971717819 */ /* 0x000fe40000010e71 */
[----:B------:R-:W-:Y:S02]  /*116d0*/  SHF.L.W.U32.HI R5, R110, 0x10, R110 ;  /* 0x000000106e057819 */ /* 0x000fe40000010e6e */
[----:B------:R-:W-:-:S02]  /*116e0*/  LOP3.LUT R9, R9, R10, RZ, 0x3c, !PT ;  /* 0x0000000a09097212 */ /* 0x000fc400078e3cff */
        /* <DEDUP_REMOVED lines=15> */
[----:B------:R-:W-:-:S02]  /*117e0*/  SHF.L.W.U32.HI R123, R123, 0x14, R123 ;  /* 0x000000147b7b7819 */ /* 0x000fc40000010e7b */
[----:B------:R-:W-:Y:S02]  /*117f0*/  LOP3.LUT R113, R113, R116, RZ, 0x3c, !PT ;  /* 0x0000007471717212 */ /* 0x000fe400078e3cff */
[----:B------:R-:W-:Y:S02]  /*11800*/  LOP3.LUT R111, R5, R122, RZ, 0x3c, !PT ;  /* 0x0000007a056f7212 */ /* 0x000fe400078e3cff */
[----:B------:R-:W-:Y:S02]  /*11810*/  SHF.L.W.U32.HI R6, R6, 0x14, R6 ;  /* 0x0000001406067819 */ /* 0x000fe40000010e06 */
[----:B------:R-:W-:Y:S02]  /*11820*/  IADD3 R5, PT, PT, R10, R123, R149 ;  /* 0x0000007b0a057210 */ /* 0x000fe40007ffe095 */
[----:B------:R-:W-:Y:S02]  /*11830*/  SHF.L.W.U32.HI R113, R113, 0x14, R113 ;  /* 0x0000001471717819 */ /* 0x000fe40000010e71 */
[----:B------:R-:W-:-:S02]  /*11840*/  SHF.L.W.U32.HI R126, R111, 0x18, R111 ;  /* 0x000000186f7e7819 */ /* 0x000fc40000010e6f */
[----:B------:R-:W-:Y:S02]  /*11850*/  IADD3 R115, PT, PT, R115, R6, R117 ;  /* 0x0000000673737210 */ /* 0x000fe40007ffe075 */
[----:B------:R-:W-:Y:S01]  /*11860*/  LOP3.LUT R110, R110, R5, RZ, 0x3c, !PT ;  /* 0x000000056e6e7212 */ /* 0x000fe200078e3cff */
[----:B------:R-:W-:Y:S01]  /*11870*/  IMAD.IADD R125, R125, 0x1, R126 ;  /* 0x000000017d7d7824 */ /* 0x000fe200078e027e */
[----:B------:R-:W-:Y:S02]  /*11880*/  IADD3 R111, PT, PT, R120, R113, R8 ;  /* 0x00000071786f7210 */ /* 0x000fe40007ffe008 */
[----:B------:R-:W-:Y:S02]  /*11890*/  LOP3.LUT R10, R9, R115, RZ, 0x3c, !PT ;  /* 0x00000073090a7212 */ /* 0x000fe400078e3cff */
[----:B------:R-:W-:Y:S02]  /*118a0*/  SHF.L.W.U32.HI R9, R110, 0x18, R110 ;  /* 0x000000186e097819 */ /* 0x000fe40000010e6e */
[----:B------:R-:W-:-:S02]  /*118b0*/  LOP3.LUT R114, R114, R111, RZ, 0x3c, !PT ;  /* 0x0000006f72727212 */ /* 0x000fc400078e3cff */
        /* <DEDUP_REMOVED lines=8> */
[----:B------:R-:W-:-:S02]  /*11940*/  IADD3 R127, PT, PT, R124, R111, R118 ;  /* 0x0000006f7c7f7210 */ /* 0x000fc40007ffe076 */
[----:B------:R-:W-:Y:S02]  /*11950*/  LOP3.LUT R6, R6, R119, RZ, 0x3c, !PT ;  /* 0x0000007706067212 */ /* 0x000fe400078e3cff */
[----:B------:R-:W-:Y:S02]  /*11960*/  SHF.L.W.U32.HI R123, R123, 0x19, R123 ;  /* 0x000000197b7b7819 */ /* 0x000fe40000010e7b */
[----:B------:R-:W-:Y:S02]  /*11970*/  LOP3.LUT R113, R113, R116, RZ, 0x3c, !PT ;  /* 0x0000007471717212 */ /* 0x000fe400078e3cff */
[----:B------:R-:W-:Y:S02]  /*11980*/  LOP3.LUT R10, R10, R127, RZ, 0x3c, !PT ;  /* 0x0000007f0a0a7212 */ /* 0x000fe400078e3cff */
[----:B------:R-:W-:Y:S02]  /*11990*/  SHF.L.W.U32.HI R6, R6, 0x19, R6 ;  /* 0x0000001906067819 */ /* 0x000fe40000010e06 */
[----:B------:R-:W-:-:S02]  /*119a0*/  IADD3 R122, PT, PT, R123, R122, R134 ;  /* 0x0000007a7b7a7210 */ /* 0x000fc40007ffe086 */
[----:B------:R-:W-:Y:S02]  /*119b0*/  SHF.L.W.U32.HI R113, R113, 0x19, R113 ;  /* 0x0000001971717819 */ /* 0x000fe40000010e71 */
[----:B------:R-:W-:Y:S02]  /*119c0*/  SHF.L.W.U32.HI R131, R10, 0x10, R10 ;  /* 0x000000100a837819 */ /* 0x000fe40000010e0a */
[----:B------:R-:W-:Y:S02]  /*119d0*/  IADD3 R5, PT, PT, R6, R5, R146 ;  /* 0x0000000506057210 */ /* 0x000fe40007ffe092 */
[----:B------:R-:W-:Y:S01]  /*119e0*/  LOP3.LUT R10, R121, R122, RZ, 0x3c, !PT ;  /* 0x0000007a790a7212 */ /* 0x000fe200078e3cff */
[----:B------:R-:W-:Y:S01]  /*119f0*/  IMAD.IADD R121, R112, 0x1, R131 ;  /* 0x0000000170797824 */ /* 0x000fe200078e0283 */
[----:B------:R-:W-:Y:S02]  /*11a00*/  IADD3 R115, PT, PT, R113, R115, R132 ;  /* 0x0000007371737210 */ /* 0x000fe40007ffe084 */
        /* <DEDUP_REMOVED lines=20> */
[----:B------:R-:W-:Y:S02]  /*11b50*/  IADD3 R5, PT, PT, R5, R6, R148 ;  /* 0x0000000605057210 */ /* 0x000fe40007ffe094 */
[----:B------:R-:W-:Y:S01]  /*11b60*/  LOP3.LUT R112, R112, R122, RZ, 0x3c, !PT ;  /* 0x0000007a70707212 */ /* 0x000fe200078e3cff */
[----:B------:R-:W-:Y:S01]  /*11b70*/  IMAD.IADD R121, R121, 0x1, R116 ;  /* 0x0000000179797824 */ /* 0x000fe200078e0274 */
[----:B------:R-:W-:-:S02]  /*11b80*/  IADD3 R115, PT, PT, R115, R113, R4 ;  /* 0x0000007173737210 */ /* 0x000fc40007ffe004 */
[----:B------:R-:W-:Y:S02]  /*11b90*/  LOP3.LUT R9, R9, R5, RZ, 0x3c, !PT ;  /* 0x0000000509097212 */ /* 0x000fe400078e3cff */
        /* <DEDUP_REMOVED lines=34> */
[----:B------:R-:W-:Y:S02]  /*11dc0*/  LOP3.LUT R6, R6, R9, RZ, 0x3c, !PT ;  /* 0x0000000906067212 */ /* 0x000fe400078e3cff */
[----:B------:R-:W-:Y:S02]  /*11dd0*/  IADD3 R122, PT, PT, R125, R124, R108 ;  /* 0x0000007c7d7a7210 */ /* 0x000fe40007ffe06c */
[----:B------:R-:W-:Y:S02]  /*11de0*/  SHF.L.W.U32.HI R123, R123, 0x14, R123 ;  /* 0x000000147b7b7819 */ /* 0x000fe40000010e7b */
[----:B------:R-:W-:Y:S02]  /*11df0*/  LOP3.LUT R113, R113, R120, RZ, 0x3c, !PT ;  /* 0x0000007871717212 */ /* 0x000fe400078e3cff */
[----:B------:R-:W-:-:S02]  /*11e00*/  SHF.L.W.U32.HI R6, R6, 0x14, R6 ;  /* 0x0000001406067819 */ /* 0x000fc40000010e06 */
[----:B------:R-:W-:Y:S02]  /*11e10*/  LOP3.LUT R127, R127, R122, RZ, 0x3c, !PT ;  /* 0x0000007a7f7f7212 */ /* 0x000fe400078e3cff */
[----:B------:R-:W-:Y:S02]  /*11e20*/  IADD3 R10, PT, PT, R10, R123, R143 ;  /* 0x0000007b0a0a7210 */ /* 0x000fe40007ffe08f */
[----:B------:R-:W-:Y:S02]  /*11e30*/  SHF.L.W.U32.HI R113, R113, 0x14, R113 ;  /* 0x0000001471717819 */ /* 0x000fe40000010e71 */
[----:B------:R-:W-:Y:S02]  /*11e40*/  IADD3 R115, PT, PT, R115, R6, R132 ;  /* 0x0000000673737210 */ /* 0x000fe40007ffe084 */
        /* <DEDUP_REMOVED lines=33> */
[----:B------:R-:W-:Y:S02]  /*12060*/  LOP3.LUT R124, R124, R121, RZ, 0x3c, !PT ;  /* 0x000000797c7c7212 */ /* 0x000fe400078e3cff */
        /* <DEDUP_REMOVED lines=8> */
[----:B------:R-:W-:Y:S02]  /*120f0*/  LOP3.LUT R113, R113, R110, RZ, 0x3c, !PT ;  /* 0x0000006e71717212 */ /* 0x000fe400078e3cff */
[----:B------:R-:W-:Y:S02]  /*12100*/  LOP3.LUT R123, R123, R125, RZ, 0x3c, !PT ;  /* 0x0000007d7b7b7212 */ /* 0x000fe400078e3cff */
[----:B------:R-:W-:Y:S02]  /*12110*/  IADD3 R122, PT, PT, R122, R127, R146 ;  /* 0x0000007f7a7a7210 */ /* 0x000fe40007ffe092 */
[----:B------:R-:W-:Y:S02]  /*12120*/  SHF.L.W.U32.HI R111, R111, 0x14, R111 ;  /* 0x000000146f6f7819 */ /* 0x000fe40000010e6f */
[----:B------:R-:W-:-:S02]  /*12130*/  SHF.L.W.U32.HI R113, R113, 0x14, R113 ;  /* 0x0000001471717819 */ /* 0x000fc40000010e71 */
[----:B------:R-:W-:Y:S02]  /*12140*/  SHF.L.W.U32.HI R112, R123, 0x18, R123 ;  /* 0x000000187b707819 */ /* 0x000fe40000010e7b */
[----:B------:R-:W-:Y:S02]  /*12150*/  LOP3.LUT R114, R114, R122, RZ, 0x3c, !PT ;  /* 0x0000007a72727212 */ /* 0x000fe400078e3cff */
[----:B------:R-:W-:Y:S02]  /*12160*/  IADD3 R6, PT, PT, R119, R111, R4 ;  /* 0x0000006f77067210 */ /* 0x000fe40007ffe004 */
[----:B------:R-:W-:Y:S01]  /*12170*/  IADD3 R115, PT, PT, R115, R113, R8 ;  /* 0x0000007173737210 */ /* 0x000fe20007ffe008 */
[----:B------:R-:W-:Y:S01]  /*12180*/  IMAD.IADD R121, R121, 0x1, R112 ;  /* 0x0000000179797824 */ /* 0x000fe200078e0270 */
[----:B------:R-:W-:Y:S02]  /*12190*/  SHF.L.W.U32.HI R114, R114, 0x18, R114 ;  /* 0x0000001872727819 */ /* 0x000fe40000010e72 */
[----:B------:R-:W-:-:S02]  /*121a0*/  LOP3.LUT R5, R5, R6, RZ, 0x3c, !PT ;  /* 0x0000000605057212 */ /* 0x000fc400078e3cff */
[----:B------:R-:W-:Y:S01]  /*121b0*/  LOP3.LUT R10, R10, R115, RZ, 0x3c, !PT ;  /* 0x000000730a0a7212 */ /* 0x000fe200078e3cff */
[----:B------:R-:W-:Y:S01]  /*121c0*/  IMAD.IADD R116, R9, 0x1, R114 ;  /* 0x0000000109747824 */ /* 0x000fe200078e0272 */
[----:B------:R-:W-:Y:S02]  /*121d0*/  SHF.L.W.U32.HI R5, R5, 0x18, R5 ;  /* 0x0000001805057819 */ /* 0x000fe40000010e05 */
[----:B------:R-:W-:Y:S02]  /*121e0*/  LOP3.LUT R124, R124, R121, RZ, 0x3c, !PT ;  /* 0x000000797c7c7212 */ /* 0x000fe400078e3cff */
[----:B------:R-:W-:Y:S01]  /*121f0*/  SHF.L.W.U32.HI R9, R10, 0x18, R10 ;  /* 0x000000180a097819 */ /* 0x000fe20000010e0a */
[----:B------:R-:W-:Y:S01]  /*12200*/  IMAD.IADD R120, R120, 0x1, R5 ;  /* 0x0000000178787824 */ /* 0x000fe200078e0205 */
[----:B------:R-:W-:-:S03]  /*12210*/  SHF.L.W.U32.HI R124, R124, 0x19, R124 ;  /* 0x000000197c7c7819 */ /* 0x000fc60000010e7c */
[----:B------:R-:W-:Y:S01]  /*12220*/  IMAD.IADD R110, R110, 0x1, R9 ;  /* 0x000000016e6e7824 */ /* 0x000fe200078e0209 */
[----:B------:R-:W-:Y:S02]  /*12230*/  LOP3.LUT R127, R127, R116, RZ, 0x3c, !PT ;  /* 0x000000747f7f7212 */ /* 0x000fe400078e3cff */
[----:B------:R-:W-:Y:S02]  /*12240*/  IADD3 R122, PT, PT, R124, R122, R11 ;  /* 0x0000007a7c7a7210 */ /* 0x000fe40007ffe00b */
[----:B------:R-:W-:Y:S02]  /*12250*/  LOP3.LUT R111, R111, R120, RZ, 0x3c, !PT ;  /* 0x000000786f6f7212 */ /* 0x000fe400078e3cff */
[----:B------:R-:W-:Y:S02]  /*12260*/  LOP3.LUT R113, R113, R110, RZ, 0x3c, !PT ;  /* 0x0000006e71717212 */ /* 0x000fe400078e3cff */
[----:B------:R-:W-:Y:S02]  /*12270*/  SHF.L.W.U32.HI R127, R127, 0x19, R127 ;  /* 0x000000197f7f7819 */ /* 0x000fe40000010e7f */
[----:B------:R-:W-:-:S02]  /*12280*/  LOP3.LUT R5, R5, R122, RZ, 0x3c, !PT ;  /* 0x0000007a05057212 */ /* 0x000fc400078e3cff */
[----:B------:R-:W-:Y:S02]  /*12290*/  SHF.L.W.U32.HI R111, R111, 0x19, R111 ;  /* 0x000000196f6f7819 */ /* 0x000fe40000010e6f */
[----:B------:R-:W-:Y:S02]  /*122a0*/  SHF.L.W.U32.HI R113, R113, 0x19, R113 ;  /* 0x0000001971717819 */ /* 0x000fe40000010e71 */
[----:B------:R-:W-:Y:S02]  /*122b0*/  IADD3 R6, PT, PT, R127, R6, R117 ;  /* 0x000000067f067210 */ /* 0x000fe40007ffe075 */
[----:B------:R-:W-:Y:S02]  /*122c0*/  SHF.L.W.U32.HI R123, R5, 0x10, R5 ;  /* 0x00000010057b7819 */ /* 0x000fe40000010e05 */
[----:B------:R-:W-:Y:S02]  /*122d0*/  IADD3 R115, PT, PT, R111, R115, R132 ;  /* 0x000000736f737210 */ /* 0x000fe40007ffe084 */
[----:B------:R-:W-:Y:S01]  /*122e0*/  IADD3 R125, PT, PT, R113, R125, R108 ;  /* 0x0000007d717d7210 */ /* 0x000fe20007ffe06c */
[----:B------:R-:W-:Y:S01]  /*122f0*/  IMAD.IADD R131, R110, 0x1, R123 ;  /* 0x000000016e837824 */ /* 0x000fe200078e027b */
[----:B------:R-:W-:-:S02]  /*12300*/  LOP3.LUT R9, R9, R6, RZ, 0x3c, !PT ;  /* 0x0000000609097212 */ /* 0x000fc400078e3cff */
[----:B------:R-:W-:Y:S02]  /*12310*/  LOP3.LUT R112, R112, R115, RZ, 0x3c, !PT ;  /* 0x0000007370707212 */ /* 0x000fe400078e3cff */
        /* <DEDUP_REMOVED lines=18> */
[----:B------:R-:W-:Y:S02]  /*12440*/  IADD3 R6, PT, PT, R6, R127, R109 ;  /* 0x0000007f06067210 */ /* 0x000fe40007ffe06d */
        /* <DEDUP_REMOVED lines=250> */
[----:B------:R-:W-:-:S02]  /*133f0*/  IMAD.IADD R11, R11, 0x1, R108 ;  /* 0x000000010b0b7824 */ /* 0x000fc400078e026c */
[----:B------:R-:W-:Y:S02]  /*13400*/  IMAD.IADD R120, R120, 0x1, R121 ;  /* 0x0000000178787824 */ /* 0x000fe400078e0279 */
[----:B------:R-:W-:Y:S01]  /*13410*/  IMAD.IADD R114, R114, 0x1, R5 ;  /* 0x0000000172727824 */ /* 0x000fe200078e0205 */
[----:B------:R-:W-:Y:S01]  /*13420*/  UPLOP3.LUT UP0, UPT, UPT, UPT, UP2, 0x80, 0x8 ;  /* 0x000000000008789c */ /* 0x000fe20003f0f020 */
[----:B------:R-:W-:Y:S02]  /*13430*/  LOP3.LUT R6, R6, R11, RZ, 0x3c, !PT ;  /* 0x0000000b06067212 */ /* 0x000fe400078e3cff */
[----:B------:R-:W-:Y:S02]  /*13440*/  SHF.L.W.U32.HI R4, R4, 0x19, R4 ;  /* 0x0000001904047819 */ /* 0x000fe40000010e04 */
[----:B------:R-:W-:Y:S02]  /*13450*/  LOP3.LUT R111, R111, R120, RZ, 0x3c, !PT ;  /* 0x000000786f6f7212 */ /* 0x000fe400078e3cff */
[----:B------:R-:W-:-:S02]  /*13460*/  LOP3.LUT R113, R113, R114, RZ, 0x3c, !PT ;  /* 0x0000007271717212 */ /* 0x000fc400078e3cff */
[----:B------:R-:W-:Y:S02]  /*13470*/  LOP3.LUT R121, R121, R4, RZ, 0x3c, !PT ;  /* 0x0000000479797212 */ /* 0x000fe400078e3cff */
[----:B------:R-:W-:Y:S02]  /*13480*/  SHF.L.W.U32.HI R6, R6, 0x19, R6 ;  /* 0x0000001906067819 */ /* 0x000fe40000010e06 */
[----:B------:R-:W-:Y:S02]  /*13490*/  SHF.L.W.U32.HI R4, R111, 0x19, R111 ;  /* 0x000000196f047819 */ /* 0x000fe40000010e6f */
[----:B------:R-:W-:Y:S01]  /*134a0*/  SHF.L.W.U32.HI R113, R113, 0x19, R113 ;  /* 0x0000001971717819 */ /* 0x000fe20000010e71 */
[----:B------:R-:W-:Y:S01]  /*134b0*/  UIADD3 UR4, UP1, UPT, UR4, 0x1, URZ ;  /* 0x0000000104047890 */ /* 0x000fe2000ff3e0ff */
[----:B------:R-:W-:Y:S02]  /*134c0*/  LOP3.LUT R5, R5, R6, RZ, 0x3c, !PT ;  /* 0x0000000605057212 */ /* 0x000fe400078e3cff */
[----:B------:R-:W-:-:S02]  /*134d0*/  LOP3.LUT R123, R120, R123, RZ, 0x3c, !PT ;  /* 0x0000007b787b7212 */ /* 0x000fc400078e3cff */
[----:B------:R-:W-:Y:S01]  /*134e0*/  LOP3.LUT R6, R7, R4, RZ, 0x3c, !PT ;  /* 0x0000000407067212 */ /* 0x000fe200078e3cff */
[----:B------:R-:W-:Y:S01]  /*134f0*/  IMAD.MOV.U32 R4, RZ, RZ, 0x40 ;  /* 0x00000040ff047424 */ /* 0x000fe200078e00ff */
[----:B------:R-:W-:Y:S02]  /*13500*/  LOP3.LUT R122, R110, R10, RZ, 0x3c, !PT ;  /* 0x0000000a6e7a7212 */ /* 0x000fe400078e3cff */
[----:B------:R-:W-:Y:S02]  /*13510*/  LOP3.LUT R125, R11, R8, RZ, 0x3c, !PT ;  /* 0x000000080b7d7212 */ /* 0x000fe400078e3cff */
[----:B------:R-:W-:Y:S02]  /*13520*/  LOP3.LUT R124, R114, R109, RZ, 0x3c, !PT ;  /* 0x0000006d727c7212 */ /* 0x000fe400078e3cff */
[----:B------:R-:W-:Y:S01]  /*13530*/  LOP3.LUT R120, R108, R113, RZ, 0x3c, !PT ;  /* 0x000000716c787212 */ /* 0x000fe200078e3cff */
[----:B------:R-:W-:Y:S02]  /*13540*/  UIADD3.X UR5, UPT, UPT, URZ, UR5, URZ, UP1, !UPT ;  /* 0x00000005ff057290 */ /* 0x000fe40008ffe4ff */
[----:B------:R-:W-:Y:S01]  /*13550*/  UPLOP3.LUT UP2, UPT, UPT, UPT, UPT, 0x40, 0x4 ;  /* 0x000000000004789c */ /* 0x000fe20003f4e870 */
[----:B------:R-:W-:Y:S10]  /*13560*/  BRA.U UP0, `(.L_x_15) ;  /* 0xffffffcd00887547 */ /* 0x000ff4000b83ffff */
[----:B------:R-:W-:Y:S02]  /*13570*/  IMAD.IADD R125, R125, 0x1, R6 ;  /* 0x000000017d7d7824 */ /* 0x000fe400078e0206 */
[----:B------:R-:W-:Y:S02]  /*13580*/  IMAD.IADD R124, R124, 0x1, R121 ;  /* 0x000000017c7c7824 */ /* 0x000fe400078e0279 */
[----:B------:R-:W-:Y:S01]  /*13590*/  IMAD.IADD R122, R122, 0x1, R5 ;  /* 0x000000017a7a7824 */ /* 0x000fe200078e0205 */
[----:B------:R-:W-:Y:S01]  /*135a0*/  SHF.L.W.U32.HI R8, R125, 0x10, R125 ;  /* 0x000000107d087819 */ /* 0x000fe20000010e7d */
[----:B------:R-:W-:Y:S01]  /*135b0*/  IMAD.IADD R123, R123, 0x1, R120 ;  /* 0x000000017b7b7824 */ /* 0x000fe200078e0278 */
[----:B------:R-:W-:Y:S01]  /*135c0*/  LOP3.LUT R11, R124, 0x9, RZ, 0x3c, !PT ;  /* 0x000000097c0b7812 */ /* 0x000fe200078e3cff */
[----:B------:R-:W-:Y:S01]  /*135d0*/  VIADD R3, R3, 0x1 ;  /* 0x0000000103037836 */ /* 0x000fe20000000000 */
[----:B------:R-:W-:Y:S01]  /*135e0*/  LOP3.LUT R7, R122, 0x2, RZ, 0x3c, !PT ;  /* 0x000000027a077812 */ /* 0x000fe200078e3cff */
[----:B------:R-:W-:Y:S01]  /*135f0*/  VIADD R9, R8, UR9 ;  /* 0x0000000908097c36 */ /* 0x000fe20008000000 */
[----:B------:R-:W-:-:S02]  /*13600*/  SHF.L.W.U32.HI R10, R123, 0x10, R123 ;  /* 0x000000107b0a7819 */ /* 0x000fc40000010e7b */
[----:B------:R-:W-:Y:S02]  /*13610*/  SHF.L.W.U32.HI R108, R124, 0x10, R11 ;  /* 0x000000107c6c7819 */ /* 0x000fe40000010e0b */
[----:B------:R-:W-:Y:S01]  /*13620*/  SHF.L.W.U32.HI R7, R122, 0x10, R7 ;  /* 0x000000107a077819 */ /* 0x000fe20000010e07 */
[----:B------:R-:W-:Y:S01]  /*13630*/  VIADD R11, R10, UR10 ;  /* 0x0000000a0a0b7c36 */ /* 0x000fe20008000000 */
[----:B------:R-:W-:Y:S01]  /*13640*/  LOP3.LUT R6, R6, R9, RZ, 0x3c, !PT ;  /* 0x0000000906067212 */ /* 0x000fe200078e3cff */
[----:B------:R-:W-:Y:S01]  /*13650*/  VIADD R110, R108, UR11 ;  /* 0x0000000b6c6e7c36 */ /* 0x000fe20008000000 */
[----:B------:R-:W-:Y:S01]  /*13660*/  ISETP.NE.AND P0, PT, R3, 0x20, PT ;  /* 0x000000200300780c */ /* 0x000fe20003f05270 */
[----:B------:R-:W-:Y:S01]  /*13670*/  VIADD R4, R7, UR8 ;  /* 0x0000000807047c36 */ /* 0x000fe20008000000 */
[----:B------:R-:W-:Y:S02]  /*13680*/  LOP3.LUT R120, R120, R11, RZ, 0x3c, !PT ;  /* 0x0000000b78787212 */ /* 0x000fe400078e3cff */
[----:B------:R-:W-:-:S02]  /*13690*/  SHF.L.W.U32.HI R6, R6, 0x14, R6 ;  /* 0x0000001406067819 */ /* 0x000fc40000010e06 */
[----:B------:R-:W-:Y:S02]  /*136a0*/  LOP3.LUT R121, R121, R110, RZ, 0x3c, !PT ;  /* 0x0000006e79797212 */ /* 0x000fe400078e3cff */
[----:B------:R-:W-:Y:S01]  /*136b0*/  LOP3.LUT R5, R5, R4, RZ, 0x3c, !PT ;  /* 0x0000000405057212 */ /* 0x000fe200078e3cff */
[----:B------:R-:W-:Y:S01]  /*136c0*/  IMAD.IADD R125, R125, 0x1, R6 ;  /* 0x000000017d7d7824 */ /* 0x000fe200078e0206 */
[----:B------:R-:W-:Y:S02]  /*136d0*/  SHF.L.W.U32.HI R120, R120, 0x14, R120 ;  /* 0x0000001478787819 */ /* 0x000fe40000010e78 */
[----:B------:R-:W-:Y:S02]  /*136e0*/  SHF.L.W.U32.HI R121, R121, 0x14, R121 ;  /* 0x0000001479797819 */ /* 0x000fe40000010e79 */
[----:B------:R-:W-:Y:S01]  /*136f0*/  SHF.L.W.U32.HI R5, R5, 0x14, R5 ;  /* 0x0000001405057819 */ /* 0x000fe20000010e05 */
[----:B------:R-:W-:Y:S01]  /*13700*/  IMAD.IADD R123, R123, 0x1, R120 ;  /* 0x000000017b7b7824 */ /* 0x000fe200078e0278 */
[----:B------:R-:W-:Y:S01]  /*13710*/  LOP3.LUT R8, R8, R125, RZ, 0x3c, !PT ;  /* 0x0000007d08087212 */ /* 0x000fe200078e3cff */
[----:B------:R-:W-:-:S02]  /*13720*/  IMAD.IADD R124, R124, 0x1, R121 ;  /* 0x000000017c7c7824 */ /* 0x000fc400078e0279 */
[----:B------:R-:W-:Y:S01]  /*13730*/  IMAD.IADD R122, R122, 0x1, R5 ;  /* 0x000000017a7a7824 */ /* 0x000fe200078e0205 */
        /* <DEDUP_REMOVED lines=10> */
[----:B------:R-:W-:Y:S02]  /*137e0*/  IMAD.IADD R110, R110, 0x1, R111 ;  /* 0x000000016e6e7824 */ /* 0x000fe400078e026f */
[----:B------:R-:W-:Y:S01]  /*137f0*/  IMAD.IADD R4, R4, 0x1, R7 ;  /* 0x0000000104047824 */ /* 0x000fe200078e0207 */
[----:B------:R-:W-:Y:S02]  /*13800*/  LOP3.LUT R120, R120, R109, RZ, 0x3c, !PT ;  /* 0x0000006d78787212 */ /* 0x000fe400078e3cff */
[----:B------:R-:W-:Y:S02]  /*13810*/  SHF.L.W.U32.HI R11, R6, 0x19, R6 ;  /* 0x00000019060b7819 */ /* 0x000fe40000010e06 */
[----:B------:R-:W-:-:S02]  /*13820*/  LOP3.LUT R121, R121, R110, RZ, 0x3c, !PT ;  /* 0x0000006e79797212 */ /* 0x000fc400078e3cff */
[----:B------:R-:W-:Y:S01]  /*13830*/  LOP3.LUT R5, R5, R4, RZ, 0x3c, !PT ;  /* 0x0000000405057212 */ /* 0x000fe200078e3cff */
[----:B------:R-:W-:Y:S01]  /*13840*/  IMAD.IADD R122, R122, 0x1, R11 ;  /* 0x000000017a7a7824 */ /* 0x000fe200078e020b */
[----:B------:R-:W-:Y:S02]  /*13850*/  SHF.L.W.U32.HI R120, R120, 0x19, R120 ;  /* 0x0000001978787819 */ /* 0x000fe40000010e78 */
[----:B------:R-:W-:Y:S02]  /*13860*/  SHF.L.W.U32.HI R6, R121, 0x19, R121 ;  /* 0x0000001979067819 */ /* 0x000fe40000010e79 */
[----:B------:R-:W-:Y:S01]  /*13870*/  SHF.L.W.U32.HI R5, R5, 0x19, R5 ;  /* 0x0000001905057819 */ /* 0x000fe20000010e05 */
[----:B------:R-:W-:Y:S01]  /*13880*/  IMAD.IADD R112, R125, 0x1, R120 ;  /* 0x000000017d707824 */ /* 0x000fe200078e0278 */
[----:B------:R-:W-:Y:S01]  /*13890*/  LOP3.LUT R111, R111, R122, RZ, 0x3c, !PT ;  /* 0x0000007a6f6f7212 */ /* 0x000fe200078e3cff */
[----:B------:R-:W-:Y:S02]  /*138a0*/  IMAD.IADD R123, R123, 0x1, R6 ;  /* 0x000000017b7b7824 */ /* 0x000fe400078e0206 */
        /* <DEDUP_REMOVED lines=602> */
[----:B------:R-:W-:Y:S02]  /*15e50*/  LOP3.LUT R113, R113, R115, RZ, 0x3c, !PT ;  /* 0x0000007371717212 */ /* 0x000fe400078e3cff */
[----:B------:R-:W-:-:S02]  /*15e60*/  LOP3.LUT R112, R112, R119, RZ, 0x3c, !PT ;  /* 0x0000007770707212 */ /* 0x000fc400078e3cff */
[----:B------:R-:W-:Y:S02]  /*15e70*/  SHF.L.W.U32.HI R11, R4, 0x18, R4 ;  /* 0x00000018040b7819 */ /* 0x000fe40000010e04 */
        /* <DEDUP_REMOVED lines=11> */
[----:B------:R-:W-:Y:S02]  /*15f30*/  LOP3.LUT R7, R7, R119, RZ, 0x3c, !PT ;  /* 0x0000007707077212 */ /* 0x000fe400078e3cff */
[----:B------:R-:W-:Y:S02]  /*15f40*/  LOP3.LUT R4, R4, R9, RZ, 0x3c, !PT ;  /* 0x0000000904047212 */ /* 0x000fe400078e3cff */
[----:B------:R-:W-:Y:S02]  /*15f50*/  LOP3.LUT R5, R109, R108, RZ, 0x3c, !PT ;  /* 0x0000006c6d057212 */ /* 0x000fe400078e3cff */
[----:B------:R-:W-:-:S02]  /*15f60*/  LOP3.LUT R9, R116, R109, RZ, 0x3c, !PT ;  /* 0x0000006d74097212 */ /* 0x000fc400078e3cff */
[--C-:B------:R-:W-:Y:S01]  /*15f70*/  SHF.R.U32.HI R118, RZ, 0x18, R5.reuse ;  /* 0x00000018ff767819 */ /* 0x100fe20000011605 */
[----:B------:R0:W-:Y:S01]  /*15f80*/  STL.128 [R1+0xc0], R4 ;  /* 0x0000c00401007387 */ /* 0x0001e20000100c00 */
[----:B------:R-:W-:Y:S02]  /*15f90*/  SHF.R.U32.HI R116, RZ, 0x8, R5 ;  /* 0x00000008ff747819 */ /* 0x000fe40000011605 */
[C---:B------:R-:W-:Y:S02]  /*15fa0*/  PRMT R115, R5.reuse, 0x7610, R115 ;  /* 0x0000761005737816 */ /* 0x040fe40000000073 */
[----:B------:R-:W-:Y:S02]  /*15fb0*/  PRMT R113, R5, 0x7632, R113 ;  /* 0x0000763205717816 */ /* 0x000fe40000000071 */
[----:B------:R-:W-:Y:S02]  /*15fc0*/  SHF.L.W.U32.HI R9, R9, 0x19, R9 ;  /* 0x0000001909097819 */ /* 0x000fe40000010e09 */
[----:B------:R-:W-:-:S02]  /*15fd0*/  SHF.R.U32.HI R129, RZ, 0x18, R6 ;  /* 0x00000018ff817819 */ /* 0x000fc40000011606 */
[----:B------:R-:W-:Y:S02]  /*15fe0*/  SHF.R.U32.HI R124, RZ, 0x8, R6 ;  /* 0x00000008ff7c7819 */ /* 0x000fe40000011606 */
[C---:B------:R-:W-:Y:S02]  /*15ff0*/  PRMT R114, R6.reuse, 0x7610, R114 ;  /* 0x0000761006727816 */ /* 0x040fe40000000072 */
[----:B------:R-:W-:Y:S02]  /*16000*/  PRMT R110, R6, 0x7632, R110 ;  /* 0x00007632066e7816 */ /* 0x000fe4000000006e */
[----:B0-----:R-:W-:Y:S02]  /*16010*/  SHF.L.W.U32.HI R5, R8, 0x19, R8 ;  /* 0x0000001908057819 */ /* 0x001fe40000010e08 */
[----:B------:R-:W-:Y:S02]  /*16020*/  SHF.L.W.U32.HI R8, R121, 0x19, R121 ;  /* 0x0000001979087819 */ /* 0x000fe40000010e79 */
[----:B------:R-:W-:-:S02]  /*16030*/  SHF.L.W.U32.HI R6, R10, 0x19, R10 ;  /* 0x000000190a067819 */ /* 0x000fc40000010e0a */
[--C-:B------:R-:W-:Y:S02]  /*16040*/  SHF.R.U32.HI R117, RZ, 0x18, R4.reuse ;  /* 0x00000018ff757819 */ /* 0x100fe40000011604 */
[----:B------:R-:W-:Y:S02]  /*16050*/  SHF.R.U32.HI R119, RZ, 0x8, R4 ;  /* 0x00000008ff777819 */ /* 0x000fe40000011604 */
[C---:B------:R-:W-:Y:S02]  /*16060*/  PRMT R109, R4.reuse, 0x7610, R109 ;  /* 0x00007610046d7816 */ /* 0x040fe4000000006d */
[----:B------:R-:W-:Y:S02]  /*16070*/  PRMT R111, R4, 0x7632, R111 ;  /* 0x00007632046f7816 */ /* 0x000fe4000000006f */
[--C-:B------:R-:W-:Y:S02]  /*16080*/  SHF.R.U32.HI R131, RZ, 0x18, R7.reuse ;  /* 0x00000018ff837819 */ /* 0x100fe40000011607 */
[----:B------:R-:W-:-:S02]  /*16090*/  SHF.R.U32.HI R130, RZ, 0x8, R7 ;  /* 0x00000008ff827819 */ /* 0x000fc40000011607 */
[C---:B------:R-:W-:Y:S02]  /*160a0*/  PRMT R112, R7.reuse, 0x7610, R112 ;  /* 0x0000761007707816 */ /* 0x040fe40000000070 */
[----:B------:R-:W-:Y:S02]  /*160b0*/  PRMT R126, R7, 0x7632, R126 ;  /* 0x00007632077e7816 */ /* 0x000fe4000000007e */
[----:B------:R-:W-:Y:S02]  /*160c0*/  LOP3.LUT R4, R120, R9, RZ, 0x3c, !PT ;  /* 0x0000000978047212 */ /* 0x000fe400078e3cff */
[----:B------:R-:W-:Y:S02]  /*160d0*/  LOP3.LUT R5, R122, R5, RZ, 0x3c, !PT ;  /* 0x000000057a057212 */ /* 0x000fe400078e3cff */
[----:B------:R-:W-:Y:S02]  /*160e0*/  LOP3.LUT R7, R11, R8, RZ, 0x3c, !PT ;  /* 0x000000080b077212 */ /* 0x000fe400078e3cff */
[----:B------:R-:W-:-:S02]  /*160f0*/  LOP3.LUT R6, R123, R6, RZ, 0x3c, !PT ;  /* 0x000000067b067212 */ /* 0x000fc400078e3cff */
[--C-:B------:R-:W-:Y:S02]  /*16100*/  SHF.R.U32.HI R128, RZ, 0x18, R4.reuse ;  /* 0x00000018ff807819 */ /* 0x100fe40000011604 */
[----:B------:R-:W-:Y:S01]  /*16110*/  SHF.R.U32.HI R127, RZ, 0x8, R4 ;  /* 0x00000008ff7f7819 */ /* 0x000fe20000011604 */
[----:B------:R0:W-:Y:S01]  /*16120*/  STL.128 [R1+0xd0], R4 ;  /* 0x0000d00401007387 */ /* 0x0001e20000100c00 */
[--C-:B------:R-:W-:Y:S02]  /*16130*/  SHF.R.U32.HI R134, RZ, 0x18, R5.reuse ;  /* 0x00000018ff867819 */ /* 0x100fe40000011605 */
[----:B------:R-:W-:Y:S02]  /*16140*/  SHF.R.U32.HI R133, RZ, 0x8, R5 ;  /* 0x00000008ff857819 */ /* 0x000fe40000011605 */
[--C-:B------:R-:W-:Y:S02]  /*16150*/  SHF.R.U32.HI R132, RZ, 0x18, R7.reuse ;  /* 0x00000018ff847819 */ /* 0x100fe40000011607 */
[----:B------:R-:W-:-:S02]  /*16160*/  SHF.R.U32.HI R135, RZ, 0x8, R7 ;  /* 0x00000008ff877819 */ /* 0x000fc40000011607 */
[C---:B------:R-:W-:Y:S02]  /*16170*/  PRMT R120, R5.reuse, 0x7610, R120 ;  /* 0x0000761005787816 */ /* 0x040fe40000000078 */
[----:B------:R-:W-:Y:S02]  /*16180*/  PRMT R9, R5, 0x7632, R9 ;  /* 0x0000763205097816 */ /* 0x000fe40000000009 */
[C---:B------:R-:W-:Y:S02]  /*16190*/  PRMT R8, R4.reuse, 0x7610, R8 ;  /* 0x0000761004087816 */ /* 0x040fe40000000008 */
[----:B------:R-:W-:Y:S02]  /*161a0*/  PRMT R10, R4, 0x7632, R10 ;  /* 0x00007632040a7816 */ /* 0x000fe4000000000a */
[--C-:B------:R-:W-:Y:S02]  /*161b0*/  SHF.R.U32.HI R125, RZ, 0x18, R6.reuse ;  /* 0x00000018ff7d7819 */ /* 0x100fe40000011606 */
[----:B------:R-:W-:-:S02]  /*161c0*/  SHF.R.U32.HI R123, RZ, 0x8, R6 ;  /* 0x00000008ff7b7819 */ /* 0x000fc40000011606 */
[C---:B------:R-:W-:Y:S02]  /*161d0*/  PRMT R11, R6.reuse, 0x7610, R11 ;  /* 0x00007610060b7816 */ /* 0x040fe4000000000b */
[----:B------:R-:W-:Y:S02]  /*161e0*/  PRMT R108, R6, 0x7632, R108 ;  /* 0x00007632066c7816 */ /* 0x000fe4000000006c */
[C---:B------:R-:W-:Y:S02]  /*161f0*/  PRMT R121, R7.reuse, 0x7610, R121 ;  /* 0x0000761007797816 */ /* 0x040fe40000000079 */
[----:B------:R-:W-:Y:S02]  /*16200*/  PRMT R122, R7, 0x7632, R122 ;  /* 0x00007632077a7816 */ /* 0x000fe4000000007a */
[----:B0-----:R-:W-:Y:S02]  /*16210*/  PRMT R5, R128, 0x7610, R5 ;  /* 0x0000761080057816 */ /* 0x001fe40000000005 */
[----:B------:R-:W-:-:S02]  /*16220*/  PRMT R4, R127, 0x7610, R4 ;  /* 0x000076107f047816 */ /* 0x000fc40000000004 */
[----:B------:R-:W-:Y:S02]  /*16230*/  PRMT R7, R134, 0x7610, R7 ;  /* 0x0000761086077816 */ /* 0x000fe40000000007 */
[----:B------:R-:W-:Y:S02]  /*16240*/  PRMT R6, R133, 0x7610, R6 ;  /* 0x0000761085067816 */ /* 0x000fe40000000006 */
[----:B------:R-:W-:Y:S02]  /*16250*/  PRMT R128, R132, 0x7610, R128 ;  /* 0x0000761084807816 */ /* 0x000fe40000000080 */
[----:B------:R-:W-:Y:S01]  /*16260*/  PRMT R127, R135, 0x7610, R127 ;  /* 0x00007610877f7816 */ /* 0x000fe2000000007f */
[----:B------:R-:W-:Y:S06]  /*16270*/  @P0 BRA `(.L_x_16) ;  /* 0xffffff8000100947 */ /* 0x000fec000383ffff */
[----:B------:R-:W0:Y:S01]  /*16280*/  LDCU.64 UR14, c[0x3][0x18] ;  /* 0x00c00300ff0e77ac */ /* 0x000e220008000a00 */
[----:B------:R-:W-:Y:S01]  /*16290*/  IMAD.MOV.U32 R0, RZ, RZ, RZ ;  /* 0x000000ffff007224 */ /* 0x000fe200078e00ff */
[----:B------:R-:W1:Y:S01]  /*162a0*/  LDCU.64 UR16, c[0x3][0x10] ;  /* 0x00c00200ff1077ac */ /* 0x000e620008000a00 */
[----:B------:R-:W2:Y:S01]  /*162b0*/  LDCU.64 UR12, c[0x3][URZ] ;  /* 0x00c00000ff0c77ac */ /* 0x000ea20008000a00 */
[----:B------:R-:W3:Y:S01]  /*162c0*/  LDCU.64 UR4, c[0x3][0x8] ;  /* 0x00c00100ff0477ac */ /* 0x000ee20008000a00 */
[----:B------:R-:W-:Y:S01]  /*162d0*/  UPLOP3.LUT UP2, UPT, UPT, UPT, UPT, 0x80, 0x8 ;  /* 0x000000000008789c */ /* 0x000fe20003f4f070 */
[----:B0-----:R-:W-:Y:S02]  /*162e0*/  IMAD.U32 R18, RZ, RZ, UR15 ;  /* 0x0000000fff127e24 */ /* 0x001fe4000f8e00ff */
[----:B------:R-:W-:Y:S02]  /*162f0*/  IMAD.U32 R20, RZ, RZ, UR14 ;  /* 0x0000000eff147e24 */ /* 0x000fe4000f8e00ff */
[----:B-1----:R-:W-:-:S02]  /*16300*/  IMAD.U32 R22, RZ, RZ, UR17 ;  /* 0x00000011ff167e24 */ /* 0x002fc4000f8e00ff */
[----:B------:R-:W-:Y:S02]  /*16310*/  IMAD.U32 R17, RZ, RZ, UR16 ;  /* 0x00000010ff117e24 */ /* 0x000fe4000f8e00ff */
[----:B--2---:R-:W-:Y:S02]  /*16320*/  IMAD.U32 R16, RZ, RZ, UR12 ;  /* 0x0000000cff107e24 */ /* 0x004fe4000f8e00ff */
[----:B------:R-:W-:Y:S02]  /*16330*/  IMAD.U32 R19, RZ, RZ, UR13 ;  /* 0x0000000dff137e24 */ /* 0x000fe4000f8e00ff */
[----:B---3--:R-:W-:Y:S01]  /*16340*/  IMAD.U32 R21, RZ, RZ, UR4 ;  /* 0x00000004ff157e24 */ /* 0x008fe2000f8e00ff */
[----:B------:R-:W-:Y:S01]  /*16350*/  UMOV UR4, URZ ;  /* 0x000000ff00047c82 */ /* 0x000fe20008000000 */
[----:B------:R-:W-:Y:S01]  /*16360*/  IMAD.U32 R23, RZ, RZ, UR5 ;  /* 0x00000005ff177e24 */ /* 0x000fe2000f8e00ff */
[----:B------:R-:W-:-:S06]  /*16370*/  UMOV UR5, URZ ;  /* 0x000000ff00057c82 */ /* 0x000fcc0008000000 */
.L_x_17:
        /* <DEDUP_REMOVED lines=67> */
[----:B----4-:R-:W-:Y:S02]  /*167b0*/  IMAD R8, R8, 0x100, R7 ;  /* 0x0000010008087824 */ /* 0x010fe400078e0207 */
[----:B-----5:R-:W-:Y:S02]  /*167c0*/  IMAD R7, R31, 0x10000, R30 ;  /* 0x000100001f077824 */ /* 0x020fe400078e021e */
        /* <DEDUP_REMOVED lines=8> */
[----:B------:R-:W-:Y:S01]  /*16850*/  IMAD R36, R36, 0x100, R35 ;  /* 0x0000010024247824 */ /* 0x000fe200078e0223 */
[----:B------:R-:W-:Y:S01]  /*16860*/  IADD3 R35, PT, PT, R18, R23, R7 ;  /* 0x0000001712237210 */ /* 0x000fe20007ffe007 */
[----:B------:R-:W-:Y:S01]  /*16870*/  IMAD R3, R60, 0x1000000, R3 ;  /* 0x010000003c037824 */ /* 0x000fe200078e0203 */
[----:B------:R-:W-:-:S02]  /*16880*/  IADD3 R23, PT, PT, R17, R16, R0 ;  /* 0x0000001011177210 */ /* 0x000fc40007ffe000 */
[----:B------:R-:W-:Y:S01]  /*16890*/  SHF.L.W.U32.HI R30, R35, 0x10, R35 ;  /* 0x00000010231e7819 */ /* 0x000fe20000010e23 */
[----:B------:R-:W-:Y:S02]  /*168a0*/  IMAD R27, R27, 0x100, R26 ;  /* 0x000001001b1b7824 */ /* 0x000fe400078e021a */
[----:B------:R-:W-:Y:S02]  /*168b0*/  IMAD R5, R62, 0x1000000, R5 ;  /* 0x010000003e057824 */ /* 0x000fe400078e0205 */
[----:B------:R-:W-:Y:S01]  /*168c0*/  IMAD R6, R28, 0x10000, R27 ;  /* 0x000100001c067824 */ /* 0x000fe200078e021b */
[----:B------:R-:W-:Y:S02]  /*168d0*/  IADD3 R27, PT, PT, R22, R19, R3 ;  /* 0x00000013161b7210 */ /* 0x000fe40007ffe003 */
[----:B------:R-:W-:Y:S01]  /*168e0*/  LOP3.LUT R19, R23, UR4, RZ, 0x3c, !PT ;  /* 0x0000000417137c12 */ /* 0x000fe2000f8e3cff */
[----:B------:R-:W-:Y:S01]  /*168f0*/  IMAD R9, R37, 0x10000, R36 ;  /* 0x0001000025097824 */ /* 0x000fe200078e0224 */
[----:B------:R-:W-:Y:S01]  /*16900*/  IADD3 R31, PT, PT, R20, R21, R5 ;  /* 0x00000015141f7210 */ /* 0x000fe20007ffe005 */
[----:B------:R-:W-:Y:S01]  /*16910*/  VIADD R37, R30, UR11 ;  /* 0x0000000b1e257c36 */ /* 0x000fe20008000000 */
[----:B------:R-:W-:-:S02]  /*16920*/  LOP3.LUT R21, R27, UR5, RZ, 0x3c, !PT ;  /* 0x000000051b157c12 */ /* 0x000fc4000f8e3cff */
[----:B------:R-:W-:Y:S02]  /*16930*/  SHF.L.W.U32.HI R19, R19, 0x10, R19 ;  /* 0x0000001013137819 */ /* 0x000fe40000010e13 */
[----:B------:R-:W-:Y:S01]  /*16940*/  LOP3.LUT R26, R31, 0x40, RZ, 0x3c, !PT ;  /* 0x000000401f1a7812 */ /* 0x000fe200078e3cff */
[----:B------:R-:W-:Y:S01]  /*16950*/  IMAD R33, R33, 0x100, R32 ;  /* 0x0000010021217824 */ /* 0x000fe200078e0220 */
[----:B------:R-:W-:Y:S02]  /*16960*/  SHF.L.W.U32.HI R21, R21, 0x10, R21 ;  /* 0x0000001015157819 */ /* 0x000fe40000010e15 */
[----:B------:R-:W-:Y:S01]  /*16970*/  LOP3.LUT R32, R18, R37, RZ, 0x3c, !PT ;  /* 0x0000002512207212 */ /* 0x000fe200078e3cff */
[----:B------:R-:W-:Y:S01]  /*16980*/  IMAD R8, R34, 0x10000, R33 ;  /* 0x0001000022087824 */ /* 0x000fe200078e0221 */
[----:B------:R-:W-:Y:S01]  /*16990*/  SHF.L.W.U32.HI R28, R31, 0x10, R26 ;  /* 0x000000101f1c7819 */ /* 0x000fe20000010e1a */
[----:B------:R-:W-:Y:S02]  /*169a0*/  VIADD R18, R19, UR8 ;  /* 0x0000000813127c36 */ /* 0x000fe40008000000 */
[----:B------:R-:W-:Y:S01]  /*169b0*/  VIADD R29, R21, UR9 ;  /* 0x00000009151d7c36 */ /* 0x000fe20008000000 */
[----:B------:R-:W-:Y:S01]  /*169c0*/  SHF.L.W.U32.HI R32, R32, 0x14, R32 ;  /* 0x0000001420207819 */ /* 0x000fe20000010e20 */
[----:B------:R-:W-:Y:S01]  /*169d0*/  IMAD R11, R11, 0x100, R10 ;  /* 0x000001000b0b7824 */ /* 0x000fe200078e020a */
[----:B------:R-:W-:Y:S01]  /*169e0*/  LOP3.LUT R17, R17, R18, RZ, 0x3c, !PT ;  /* 0x0000001211117212 */ /* 0x000fe200078e3cff */
[----:B------:R-:W-:-:S02]  /*169f0*/  VIADD R33, R28, UR10 ;  /* 0x0000000a1c217c36 */ /* 0x000fc40008000000 */
[----:B------:R-:W-:Y:S01]  /*16a00*/  IMAD R8, R67, 0x1000000, R8 ;  /* 0x0100000043087824 */ /* 0x000fe200078e0208 */
[----:B------:R-:W-:Y:S01]  /*16a10*/  LOP3.LUT R22, R22, R29, RZ, 0x3c, !PT ;  /* 0x0000001d16167212 */ /* 0x000fe200078e3cff */
[----:B------:R-:W-:-:S03]  /*16a20*/  IMAD R4, R12, 0x10000, R11 ;  /* 0x000100000c047824 */ /* 0x000fc600078e020b */
[----:B------:R-:W-:Y:S02]  /*16a30*/  IADD3 R35, PT, PT, R35, R32, R8 ;  /* 0x0000002023237210 */ /* 0x000fe40007ffe008 */
[----:B------:R-:W-:Y:S01]  /*16a40*/  SHF.L.W.U32.HI R17, R17, 0x14, R17 ;  /* 0x0000001411117819 */ /* 0x000fe20000010e11 */
[----:B------:R-:W-:Y:S01]  /*16a50*/  IMAD R2, R61, 0x1000000, R2 ;  /* 0x010000003d027824 */ /* 0x000fe200078e0202 */
[----:B------:R-:W-:Y:S02]  /*16a60*/  LOP3.LUT R26, R20, R33, RZ, 0x3c, !PT ;  /* 0x00000021141a7212 */ /* 0x000fe400078e3cff */
[----:B------:R-:W-:Y:S01]  /*16a70*/  SHF.L.W.U32.HI R22, R22, 0x14, R22 ;  /* 0x0000001416167819 */ /* 0x000fe20000010e16 */
[----:B------:R-:W-:Y:S01]  /*16a80*/  IMAD R4, R63, 0x1000000, R4 ;  /* 0x010000003f047824 */ /* 0x000fe200078e0204 */
[----:B------:R-:W-:Y:S02]  /*16a90*/  LOP3.LUT R30, R30, R35, RZ, 0x3c, !PT ;  /* 0x000000231e1e7212 */ /* 0x000fe400078e3cff */
[----:B------:R-:W-:Y:S01]  /*16aa0*/  IADD3 R20, PT, PT, R23, R17, R2 ;  /* 0x0000001117147210 */ /* 0x000fe20007ffe002 */
[----:B------:R-:W-:Y:S01]  /*16ab0*/  IMAD R6, R65, 0x1000000, R6 ;  /* 0x0100000041067824 */ /* 0x000fe200078e0206 */
[----:B------:R-:W-:-:S02]  /*16ac0*/  SHF.L.W.U32.HI R23, R26, 0x14, R26 ;  /* 0x000000141a177819 */ /* 0x000fc40000010e1a */
[----:B------:R-:W-:Y:S02]  /*16ad0*/  IADD3 R26, PT, PT, R27, R22, R4 ;  /* 0x000000161b1a7210 */ /* 0x000fe40007ffe004 */
[----:B------:R-:W-:Y:S02]  /*16ae0*/  SHF.L.W.U32.HI R34, R30, 0x18, R30 ;  /* 0x000000181e227819 */ /* 0x000fe40000010e1e */
[----:B------:R-:W-:Y:S02]  /*16af0*/  LOP3.LUT R19, R19, R20, RZ, 0x3c, !PT ;  /* 0x0000001413137212 */ /* 0x000fe400078e3cff */
[----:B------:R-:W-:Y:S02]  /*16b00*/  IADD3 R31, PT, PT, R31, R23, R6 ;  /* 0x000000171f1f7210 */ /* 0x000fe40007ffe006 */
[----:B------:R-:W-:Y:S01]  /*16b10*/  LOP3.LUT R21, R21, R26, RZ, 0x3c, !PT ;  /* 0x0000001a15157212 */ /* 0x000fe200078e3cff */
[----:B------:R-:W-:Y:S01]  /*16b20*/  IMAD R48, R48, 0x100, R47 ;  /* 0x0000010030307824 */ /* 0x000fe200078e022f */
[----:B------:R-:W-:Y:S01]  /*16b30*/  SHF.L.W.U32.HI R19, R19, 0x18, R19 ;  /* 0x0000001813137819 */ /* 0x000fe20000010e13 */
[----:B------:R-:W-:Y:S01]  /*16b40*/  IMAD.IADD R37, R37, 0x1, R34 ;  /* 0x0000000125257824 */ /* 0x000fe200078e0222 */
[----:B------:R-:W-:-:S02]  /*16b50*/  LOP3.LUT R27, R28, R31, RZ, 0x3c, !PT ;  /* 0x0000001f1c1b7212 */ /* 0x000fc400078e3cff */
[----:B------:R-:W-:Y:S01]  /*16b60*/  SHF.L.W.U32.HI R28, R21, 0x18, R21 ;  /* 0x00000018151c7819 */ /* 0x000fe20000010e15 */
[----:B------:R-:W-:Y:S01]  /*16b70*/  IMAD R13, R49, 0x10000, R48 ;  /* 0x00010000310d7824 */ /* 0x000fe200078e0230 */
[----:B------:R-:W-:Y:S01]  /*16b80*/  LOP3.LUT R32, R32, R37, RZ, 0x3c, !PT ;  /* 0x0000002520207212 */ /* 0x000fe200078e3cff */
[----:B------:R-:W-:Y:S01]  /*16b90*/  IMAD R54, R54, 0x100, R53 ;  /* 0x0000010036367824 */ /* 0x000fe200078e0235 */
[----:B------:R-:W-:Y:S01]  /*16ba0*/  SHF.L.W.U32.HI R30, R27, 0x18, R27 ;  /* 0x000000181b1e7819 */ /* 0x000fe20000010e1b */
[----:B------:R-:W-:Y:S02]  /*16bb0*/  IMAD.IADD R18, R18, 0x1, R19 ;  /* 0x0000000112127824 */ /* 0x000fe400078e0213 */
[----:B------:R-:W-:Y:S01]  /*16bc0*/  IMAD.IADD R29, R29, 0x1, R28 ;  /* 0x000000011d1d7824 */ /* 0x000fe200078e021c */
[----:B------:R-:W-:Y:S01]  /*16bd0*/  SHF.L.W.U32.HI R36, R32, 0x19, R32 ;  /* 0x0000001920247819 */ /* 0x000fe20000010e20 */
[----:B------:R-:W-:Y:S01]  /*16be0*/  IMAD R15, R55, 0x10000, R54 ;  /* 0x00010000370f7824 */ /* 0x000fe200078e0236 */
[----:B------:R-:W-:Y:S01]  /*16bf0*/  LOP3.LUT R17, R17, R18, RZ, 0x3c, !PT ;  /* 0x0000001211117212 */ /* 0x000fe200078e3cff */
[----:B------:R-:W-:-:S02]  /*16c00*/  IMAD R13, R70, 0x1000000, R13 ;  /* 0x01000000460d7824 */ /* 0x000fc400078e020d */
[----:B------:R-:W-:Y:S01]  /*16c10*/  IMAD.IADD R32, R33, 0x1, R30 ;  /* 0x0000000121207824 */ /* 0x000fe200078e021e */
[----:B------:R-:W-:Y:S02]  /*16c20*/  LOP3.LUT R21, R22, R29, RZ, 0x3c, !PT ;  /* 0x0000001d16157212 */ /* 0x000fe400078e3cff */
[----:B------:R-:W-:Y:S01]  /*16c30*/  IADD3 R31, PT, PT, R36, R31, R13 ;  /* 0x0000001f241f7210 */ /* 0x000fe20007ffe00d */
[----:B------:R-:W-:Y:S01]  /*16c40*/  IMAD R42, R42, 0x100, R41 ;  /* 0x000001002a2a7824 */ /* 0x000fe200078e0229 */
[----:B------:R-:W-:Y:S01]  /*16c50*/  SHF.L.W.U32.HI R22, R17, 0x19, R17 ;  /* 0x0000001911167819 */ /* 0x000fe20000010e11 */
[----:B------:R-:W-:Y:S01]  /*16c60*/  IMAD R15, R72, 0x1000000, R15 ;  /* 0x01000000480f7824 */ /* 0x000fe200078e020f */
[----:B------:R-:W-:Y:S01]  /*16c70*/  LOP3.LUT R23, R23, R32, RZ, 0x3c, !PT ;  /* 0x0000002017177212 */ /* 0x000fe200078e3cff */
[----:B------:R-:W-:Y:S01]  /*16c80*/  IMAD R11, R43, 0x10000, R42 ;  /* 0x000100002b0b7824 */ /* 0x000fe200078e022a */
[----:B------:R-:W-:Y:S01]  /*16c90*/  SHF.L.W.U32.HI R21, R21, 0x19, R21 ;  /* 0x0000001915157819 */ /* 0x000fe20000010e15 */
[----:B------:R-:W-:Y:S01]  /*16ca0*/  IMAD R9, R66, 0x1000000, R9 ;  /* 0x0100000042097824 */ /* 0x000fe200078e0209 */
[----:B------:R-:W-:-:S02]  /*16cb0*/  LOP3.LUT R28, R28, R31, RZ, 0x3c, !PT ;  /* 0x0000001f1c1c7212 */ /* 0x000fc400078e3cff */
[----:B------:R-:W-:Y:S01]  /*16cc0*/  IADD3 R35, PT, PT, R22, R35, R15 ;  /* 0x0000002316237210 */ /* 0x000fe20007ffe00f */
[----:B------:R-:W-:Y:S01]  /*16cd0*/  IMAD R11, R68, 0x1000000, R11 ;  /* 0x01000000440b7824 */ /* 0x000fe200078e020b */
[----:B------:R-:W-:Y:S02]  /*16ce0*/  SHF.L.W.U32.HI R23, R23, 0x19, R23 ;  /* 0x0000001917177819 */ /* 0x000fe40000010e17 */
[----:B------:R-:W-:Y:S02]  /*16cf0*/  IADD3 R17, PT, PT, R21, R20, R9 ;  /* 0x0000001415117210 */ /* 0x000fe40007ffe009 */
[----:B------:R-:W-:Y:S02]  /*16d00*/  SHF.L.W.U32.HI R27, R28, 0x10, R28 ;  /* 0x000000101c1b7819 */ /* 0x000fe40000010e1c */
[----:B------:R-:W-:Y:S02]  /*16d10*/  LOP3.LUT R30, R30, R35, RZ, 0x3c, !PT ;  /* 0x000000231e1e7212 */ /* 0x000fe400078e3cff */
[----:B------:R-:W-:-:S02]  /*16d20*/  IADD3 R26, PT, PT, R23, R26, R11 ;  /* 0x0000001a171a7210 */ /* 0x000fc40007ffe00b */
[----:B------:R-:W-:Y:S01]  /*16d30*/  LOP3.LUT R34, R34, R17, RZ, 0x3c, !PT ;  /* 0x0000001122227212 */ /* 0x000fe200078e3cff */
[----:B------:R-:W-:Y:S01]  /*16d40*/  IMAD R51, R51, 0x100, R50 ;  /* 0x0000010033337824 */ /* 0x000fe200078e0232 */
[----:B------:R-:W-:Y:S01]  /*16d50*/  SHF.L.W.U32.HI R30, R30, 0x10, R30 ;  /* 0x000000101e1e7819 */ /* 0x000fe20000010e1e */
[----:B------:R-:W-:Y:S01]  /*16d60*/  IMAD.IADD R33, R18, 0x1, R27 ;  /* 0x0000000112217824 */ /* 0x000fe200078e021b */
[----:B------:R-:W-:Y:S02]  /*16d70*/  LOP3.LUT R18, R19, R26, RZ, 0x3c, !PT ;  /* 0x0000001a13127212 */ /* 0x000fe400078e3cff */
[----:B------:R-:W-:Y:S01]  /*16d80*/  SHF.L.W.U32.HI R19, R34, 0x10, R34 ;  /* 0x0000001022137819 */ /* 0x000fe20000010e22 */
[----:B------:R-:W-:Y:S01]  /*16d90*/  IMAD R14, R52, 0x10000, R51 ;  /* 0x00010000340e7824 */ /* 0x000fe200078e0233 */
[----:B------:R-:W-:Y:S01]  /*16da0*/  LOP3.LUT R36, R36, R33, RZ, 0x3c, !PT ;  /* 0x0000002124247212 */ /* 0x000fe200078e3cff */
[----:B------:R-:W-:Y:S01]  /*16db0*/  IMAD.IADD R29, R29, 0x1, R30 ;  /* 0x000000011d1d7824 */ /* 0x000fe200078e021e */
[----:B------:R-:W-:Y:S01]  /*16dc0*/  SHF.L.W.U32.HI R20, R18, 0x10, R18 ;  /* 0x0000001012147819 */ /* 0x000fe20000010e12 */
[----:B------:R-:W-:-:S02]  /*16dd0*/  IMAD R57, R57, 0x100, R56 ;  /* 0x0000010039397824 */ /* 0x000fc400078e0238 */
[----:B------:R-:W-:Y:S01]  /*16de0*/  IMAD.IADD R32, R32, 0x1, R19 ;  /* 0x0000000120207824 */ /* 0x000fe200078e0213 */
[----:B------:R-:W-:Y:S01]  /*16df0*/  SHF.L.W.U32.HI R36, R36, 0x14, R36 ;  /* 0x0000001424247819 */ /* 0x000fe20000010e24 */
[----:B------:R-:W-:Y:S01]  /*16e00*/  IMAD R39, R39, 0x100, R38 ;  /* 0x0000010027277824 */ /* 0x000fe200078e0226 */
[----:B------:R-:W-:Y:S01]  /*16e10*/  LOP3.LUT R18, R22, R29, RZ, 0x3c, !PT ;  /* 0x0000001d16127212 */ /* 0x000fe200078e3cff */
[----:B------:R-:W-:Y:S02]  /*16e20*/  IMAD.IADD R22, R37, 0x1, R20 ;  /* 0x0000000125167824 */ /* 0x000fe400078e0214 */
[----:B------:R-:W-:Y:S01]  /*16e30*/  IMAD R14, R73, 0x1000000, R14 ;  /* 0x01000000490e7824 */ /* 0x000fe200078e020e */
[----:B------:R-:W-:Y:S01]  /*16e40*/  LOP3.LUT R21, R21, R32, RZ, 0x3c, !PT ;  /* 0x0000002015157212 */ /* 0x000fe200078e3cff */
[----:B------:R-:W-:-:S03]  /*16e50*/  IMAD R57, R58, 0x10000, R57 ;  /* 0x000100003a397824 */ /* 0x000fc600078e0239 */
[----:B------:R-:W-:Y:S02]  /*16e60*/  IADD3 R31, PT, PT, R31, R36, R14 ;  /* 0x000000241f1f7210 */ /* 0x000fe40007ffe00e */
[----:B------:R-:W-:Y:S01]  /*16e70*/  SHF.L.W.U32.HI R34, R18, 0x14, R18 ;  /* 0x0000001412227819 */ /* 0x000fe20000010e12 */
[----:B------:R-:W-:Y:S02]  /*16e80*/  IMAD R45, R45, 0x100, R44 ;  /* 0x000001002d2d7824 */ /* 0x000fe400078e022c */
[----:B------:R-:W-:Y:S01]  /*16e90*/  IMAD R10, R40, 0x10000, R39 ;  /* 0x00010000280a7824 */ /* 0x000fe200078e0227 */
[----:B------:R-:W-:Y:S01]  /*16ea0*/  LOP3.LUT R23, R23, R22, RZ, 0x3c, !PT ;  /* 0x0000001617177212 */ /* 0x000fe200078e3cff */
[----:B------:R-:W-:Y:S01]  /*16eb0*/  IMAD R16, R74, 0x1000000, R57 ;  /* 0x010000004a107824 */ /* 0x000fe200078e0239 */
[----:B------:R-:W-:Y:S01]  /*16ec0*/  SHF.L.W.U32.HI R21, R21, 0x14, R21 ;  /* 0x0000001415157819 */ /* 0x000fe20000010e15 */
[----:B------:R-:W-:Y:S01]  /*16ed0*/  IMAD R12, R46, 0x10000, R45 ;  /* 0x000100002e0c7824 */ /* 0x000fe200078e022d */
[----:B------:R-:W-:Y:S01]  /*16ee0*/  LOP3.LUT R27, R27, R31, RZ, 0x3c, !PT ;  /* 0x0000001f1b1b7212 */ /* 0x000fe200078e3cff */
[----:B------:R-:W-:Y:S01]  /*16ef0*/  IMAD R10, R69, 0x1000000, R10 ;  /* 0x01000000450a7824 */ /* 0x000fe200078e020a */
[----:B------:R-:W-:-:S02]  /*16f00*/  IADD3 R35, PT, PT, R35, R34, R16 ;  /* 0x0000002223237210 */ /* 0x000fc40007ffe010 */
[----:B------:R-:W-:Y:S01]  /*16f10*/  SHF.L.W.U32.HI R23, R23, 0x14, R23 ;  /* 0x0000001417177819 */ /* 0x000fe20000010e17 */
[----:B------:R-:W-:Y:S01]  /*16f20*/  IMAD R12, R71, 0x1000000, R12 ;  /* 0x01000000470c7824 */ /* 0x000fe200078e020c */
        /* <DEDUP_REMOVED lines=48> */
[----:B------:R-:W-:Y:S02]  /*17230*/  SHF.L.W.U32.HI R38, R21, 0x18, R21 ;  /* 0x0000001815267819 */ /* 0x000fe40000010e15 */
[----:B------:R-:W-:Y:S02]  /*17240*/  IADD3 R18, PT, PT, R19, R26, R11 ;  /* 0x0000001a13127210 */ /* 0x000fe40007ffe00b */
        /* <DEDUP_REMOVED lines=70> */
[----:B------:R-:W-:Y:S02]  /*176b0*/  IADD3 R27, PT, PT, R26, R27, R11 ;  /* 0x0000001b1a1b7210 */ /* 0x000fe40007ffe00b */
        /* <DEDUP_REMOVED lines=16> */
[----:B------:R-:W-:Y:S02]  /*177c0*/  IADD3 R38, PT, PT, R35, R36, R15 ;  /* 0x0000002423267210 */ /* 0x000fe40007ffe00f */
[----:B------:R-:W-:Y:S02]  /*177d0*/  SHF.L.W.U32.HI R28, R28, 0x14, R28 ;  /* 0x000000141c1c7819 */ /* 0x000fe40000010e1c */
[----:B------:R-:W-:Y:S02]  /*177e0*/  LOP3.LUT R29, R29, R34, RZ, 0x3c, !PT ;  /* 0x000000221d1d7212 */ /* 0x000fe400078e3cff */
[----:B------:R-:W-:Y:S02]  /*177f0*/  SHF.L.W.U32.HI R26, R26, 0x14, R26 ;  /* 0x000000141a1a7819 */ /* 0x000fe40000010e1a */
[----:B------:R-:W-:-:S02]  /*17800*/  LOP3.LUT R17, R17, R38, RZ, 0x3c, !PT ;  /* 0x0000002611117212 */ /* 0x000fc400078e3cff */
[----:B------:R-:W-:Y:S02]  /*17810*/  IADD3 R18, PT, PT, R18, R28, R5 ;  /* 0x0000001c12127210 */ /* 0x000fe40007ffe005 */
        /* <DEDUP_REMOVED lines=84> */
[----:B------:R-:W-:Y:S02]  /*17d60*/  IMAD.IADD R22, R33, 0x1, R20 ;  /* 0x0000000121167824 */ /* 0x000fe400078e0214 */
[----:B------:R-:W-:Y:S01]  /*17d70*/  IMAD.IADD R23, R28, 0x1, R17 ;  /* 0x000000011c177824 */ /* 0x000fe200078e0211 */
[----:B------:R-:W-:Y:S01]  /*17d80*/  SHF.L.W.U32.HI R36, R36, 0x14, R36 ;  /* 0x0000001424247819 */ /* 0x000fe20000010e24 */
[----:B------:R-:W-:Y:S01]  /*17d90*/  IMAD.IADD R21, R21, 0x1, R32 ;  /* 0x0000000115157824 */ /* 0x000fe200078e0220 */
[----:B------:R-:W-:-:S02]  /*17da0*/  LOP3.LUT R31, R31, R22, RZ, 0x3c, !PT ;  /* 0x000000161f1f7212 */ /* 0x000fc400078e3cff */
[----:B------:R-:W-:Y:S02]  /*17db0*/  LOP3.LUT R26, R26, R23, RZ, 0x3c, !PT ;  /* 0x000000171a1a7212 */ /* 0x000fe400078e3cff */
[----:B------:R-:W-:Y:S02]  /*17dc0*/  IADD3 R30, PT, PT, R37, R36, R16 ;  /* 0x00000024251e7210 */ /* 0x000fe40007ffe010 */
[----:B------:R-:W-:Y:S02]  /*17dd0*/  LOP3.LUT R18, R18, R21, RZ, 0x3c, !PT ;  /* 0x0000001512127212 */ /* 0x000fe400078e3cff */
[----:B------:R-:W-:Y:S02]  /*17de0*/  SHF.L.W.U32.HI R31, R31, 0x14, R31 ;  /* 0x000000141f1f7819 */ /* 0x000fe40000010e1f */
[----:B------:R-:W-:Y:S02]  /*17df0*/  SHF.L.W.U32.HI R26, R26, 0x14, R26 ;  /* 0x000000141a1a7819 */ /* 0x000fe40000010e1a */
[----:B------:R-:W-:-:S02]  /*17e00*/  LOP3.LUT R35, R35, R30, RZ, 0x3c, !PT ;  /* 0x0000001e23237212 */ /* 0x000fc400078e3cff */
[----:B------:R-:W-:Y:S02]  /*17e10*/  SHF.L.W.U32.HI R28, R18, 0x14, R18 ;  /* 0x00000014121c7819 */ /* 0x000fe40000010e12 */
[----:B------:R-:W-:Y:S02]  /*17e20*/  IADD3 R19, PT, PT, R19, R31, R8 ;  /* 0x0000001f13137210 */ /* 0x000fe40007ffe008 */
        /* <DEDUP_REMOVED lines=27> */
[----:B------:R-:W-:-:S02]  /*17fe0*/  LOP3.LUT R32, R32, R30, RZ, 0x3c, !PT ;  /* 0x0000001e20207212 */ /* 0x000fc400078e3cff */
        /* <DEDUP_REMOVED lines=12> */
[----:B------:R-:W-:Y:S02]  /*180b0*/  LOP3.LUT R26, R26, R21, RZ, 0x3c, !PT ;  /* 0x000000151a1a7212 */ /* 0x000fe400078e3cff */
[----:B------:R-:W-:Y:S02]  /*180c0*/  LOP3.LUT R28, R28, R39, RZ, 0x3c, !PT ;  /* 0x000000271c1c7212 */ /* 0x000fe400078e3cff */
[----:B------:R-:W-:Y:S02]  /*180d0*/  IADD3 R29, PT, PT, R29, R36, R9 ;  /* 0x000000241d1d7210 */ /* 0x000fe40007ffe009 */
[----:B------:R-:W-:-:S02]  /*180e0*/  SHF.L.W.U32.HI R31, R31, 0x14, R31 ;  /* 0x000000141f1f7819 */ /* 0x000fc40000010e1f */
[----:B------:R-:W-:Y:S02]  /*180f0*/  SHF.L.W.U32.HI R26, R26, 0x14, R26 ;  /* 0x000000141a1a7819 */ /* 0x000fe40000010e1a */
[----:B------:R-:W-:Y:S02]  /*18100*/  SHF.L.W.U32.HI R28, R28, 0x14, R28 ;  /* 0x000000141c1c7819 */ /* 0x000fe40000010e1c */
[----:B------:R-:W-:Y:S02]  /*18110*/  LOP3.LUT R33, R33, R29, RZ, 0x3c, !PT ;  /* 0x0000001d21217212 */ /* 0x000fe400078e3cff */
[----:B------:R-:W-:Y:S02]  /*18120*/  IADD3 R30, PT, PT, R30, R31, R7 ;  /* 0x0000001f1e1e7210 */ /* 0x000fe40007ffe007 */
[----:B------:R-:W-:Y:S02]  /*18130*/  IADD3 R19, PT, PT, R19, R26, R0 ;  /* 0x0000001a13137210 */ /* 0x000fe40007ffe000 */
[----:B------:R-:W-:-:S02]  /*18140*/  IADD3 R17, PT, PT, R18, R28, R3 ;  /* 0x0000001c12117210 */ /* 0x000fc40007ffe003 */
[----:B------:R-:W-:Y:S02]  /*18150*/  SHF.L.W.U32.HI R22, R33, 0x18, R33 ;  /* 0x0000001821167819 */ /* 0x000fe40000010e21 */
[----:B------:R-:W-:Y:S02]  /*18160*/  LOP3.LUT R32, R32, R30, RZ, 0x3c, !PT ;  /* 0x0000001e20207212 */ /* 0x000fe400078e3cff */
        /* <DEDUP_REMOVED lines=18> */
[----:B------:R-:W-:-:S02]  /*18290*/  LOP3.LUT R34, R34, R32, RZ, 0x3c, !PT ;  /* 0x0000002022227212 */ /* 0x000fc400078e3cff */
[----:B------:R-:W-:Y:S02]  /*182a0*/  IADD3 R19, PT, PT, R18, R19, R13 ;  /* 0x0000001312137210 */ /* 0x000fe40007ffe00d */
[----:B------:R-:W-:Y:S02]  /*182b0*/  IADD3 R17, PT, PT, R26, R17, R10 ;  /* 0x000000111a117210 */ /* 0x000fe40007ffe00a */
[----:B------:R-:W-:Y:S02]  /*182c0*/  IADD3 R30, PT, PT, R28, R29, R16 ;  /* 0x0000001d1c1e7210 */ /* 0x000fe40007ffe010 */
[----:B------:R-:W-:Y:S02]  /*182d0*/  SHF.L.W.U32.HI R34, R34, 0x10, R34 ;  /* 0x0000001022227819 */ /* 0x000fe40000010e22 */
[----:B------:R-:W-:Y:S02]  /*182e0*/  LOP3.LUT R20, R20, R19, RZ, 0x3c, !PT ;  /* 0x0000001314147212 */ /* 0x000fe400078e3cff */
        /* <DEDUP_REMOVED lines=20> */
[----:B------:R-:W-:Y:S02]  /*18430*/  IADD3 R17, PT, PT, R17, R26, R12 ;  /* 0x0000001a11117210 */ /* 0x000fe40007ffe00c */
[----:B------:R-:W-:Y:S02]  /*18440*/  IADD3 R31, PT, PT, R30, R28, R11 ;  /* 0x0000001c1e1f7210 */ /* 0x000fe40007ffe00b */
[----:B------:R-:W-:-:S02]  /*18450*/  SHF.L.W.U32.HI R34, R34, 0x18, R34 ;  /* 0x0000001822227819 */ /* 0x000fc40000010e22 */
[----:B------:R-:W-:Y:S02]  /*18460*/  LOP3.LUT R20, R20, R19, RZ, 0x3c, !PT ;  /* 0x0000001314147212 */ /* 0x000fe400078e3cff */
        /* <DEDUP_REMOVED lines=250> */
[----:B------:R-:W-:Y:S01]  /*19410*/  UPLOP3.LUT UP1, UPT, UPT, UPT, UP2, 0x80, 0x8 ;  /* 0x000000000008789c */ /* 0x000fe20003f2f020 */
[----:B------:R-:W-:Y:S02]  /*19420*/  LOP3.LUT R7, R7, R2, RZ, 0x3c, !PT ;  /* 0x0000000207077212 */ /* 0x000fe400078e3cff */
[----:B------:R-:W-:Y:S02]  /*19430*/  SHF.L.W.U32.HI R5, R36, 0x19, R36 ;  /* 0x0000001924057819 */ /* 0x000fe40000010e24 */
[----:B------:R-:W-:-:S02]  /*19440*/  LOP3.LUT R26, R26, R21, RZ, 0x3c, !PT ;  /* 0x000000151a1a7212 */ /* 0x000fc400078e3cff */
[----:B------:R-:W-:Y:S02]  /*19450*/  LOP3.LUT R28, R28, R23, RZ, 0x3c, !PT ;  /* 0x000000171c1c7212 */ /* 0x000fe400078e3cff */
[----:B------:R-:W-:Y:S02]  /*19460*/  LOP3.LUT R18, R18, R5, RZ, 0x3c, !PT ;  /* 0x0000000512127212 */ /* 0x000fe400078e3cff */
[----:B------:R-:W-:Y:S02]  /*19470*/  SHF.L.W.U32.HI R7, R7, 0x19, R7 ;  /* 0x0000001907077819 */ /* 0x000fe40000010e07 */
[----:B------:R-:W-:Y:S02]  /*19480*/  SHF.L.W.U32.HI R5, R26, 0x19, R26 ;  /* 0x000000191a057819 */ /* 0x000fe40000010e1a */
[----:B------:R-:W-:Y:S01]  /*19490*/  SHF.L.W.U32.HI R28, R28, 0x19, R28 ;  /* 0x000000191c1c7819 */ /* 0x000fe20000010e1c */
[----:B------:R-:W-:Y:S01]  /*194a0*/  UIADD3 UR4, UP0, UPT, UR4, 0x1, URZ ;  /* 0x0000000104047890 */ /* 0x000fe2000ff1e0ff */
[----:B------:R-:W-:Y:S01]  /*194b0*/  LOP3.LUT R17, R20, R7, RZ, 0x3c, !PT ;  /* 0x0000000714117212 */ /* 0x000fe200078e3cff */
[----:B------:R-:W-:Y:S01]  /*194c0*/  IMAD.MOV.U32 R0, RZ, RZ, 0x40 ;  /* 0x00000040ff007424 */ /* 0x000fe200078e00ff */
[----:B------:R-:W-:-:S02]  /*194d0*/  LOP3.LUT R16, R16, R11, RZ, 0x3c, !PT ;  /* 0x0000000b10107212 */ /* 0x000fc400078e3cff */
[----:B------:R-:W-:Y:S02]  /*194e0*/  LOP3.LUT R19, R2, R13, RZ, 0x3c, !PT ;  /* 0x0000000d02137212 */ /* 0x000fe400078e3cff */
        /* <DEDUP_REMOVED lines=13> */
[----:B------:R-:W0:Y:S01]  /*195c0*/  LDC R21, c[0x0][0x3b0] ;  /* 0x0000ec00ff157b82 */ /* 0x000e220000000800 */
[----:B------:R-:W-:Y:S01]  /*195d0*/  LOP3.LUT R3, R16, 0x2, RZ, 0x3c, !PT ;  /* 0x0000000210037812 */ /* 0x000fe200078e3cff */
[----:B------:R-:W-:Y:S01]  /*195e0*/  VIADD R5, R2, UR9 ;  /* 0x0000000902057c36 */ /* 0x000fe20008000000 */
[----:B------:R-:W-:-:S02]  /*195f0*/  SHF.L.W.U32.HI R6, R4, 0x10, R4 ;  /* 0x0000001004067819 */ /* 0x000fc40000010e04 */
[----:B------:R-:W-:Y:S02]  /*19600*/  SHF.L.W.U32.HI R8, R23, 0x10, R0 ;  /* 0x0000001017087819 */ /* 0x000fe40000010e00 */
[----:B------:R-:W-:Y:S01]  /*19610*/  SHF.L.W.U32.HI R3, R16, 0x10, R3 ;  /* 0x0000001010037819 */ /* 0x000fe20000010e03 */
[----:B------:R-:W-:Y:S01]  /*19620*/  VIADD R7, R6, UR10 ;  /* 0x0000000a06077c36 */ /* 0x000fe20008000000 */
[----:B------:R-:W-:Y:S01]  /*19630*/  LOP3.LUT R22, R22, R5, RZ, 0x3c, !PT ;  /* 0x0000000516167212 */ /* 0x000fe200078e3cff */
[----:B------:R-:W-:Y:S02]  /*19640*/  VIADD R13, R8, UR11 ;  /* 0x0000000b080d7c36 */ /* 0x000fe40008000000 */
        /* <DEDUP_REMOVED lines=11> */
[----:B------:R-:W-:Y:S01]  /*19700*/  IMAD.IADD R23, R23, 0x1, R18 ;  /* 0x0000000117177824 */ /* 0x000fe200078e0212 */
[----:B0-----:R-:W-:Y:S01]  /*19710*/  ISETP.GE.AND P0, PT, R21, 0x1, PT ;  /* 0x000000011500780c */ /* 0x001fe20003f06270 */
        /* <DEDUP_REMOVED lines=16> */
[----:B------:R-:W-:Y:S02]  /*19820*/  LOP3.LUT R17, R17, R0, RZ, 0x3c, !PT ;  /* 0x0000000011117212 */ /* 0x000fe400078e3cff */
[----:B------:R-:W-:Y:S01]  /*19830*/  SHF.L.W.U32.HI R8, R9, 0x19, R9 ;  /* 0x0000001909087819 */ /* 0x000fe20000010e09 */
[----:B------:R-:W-:Y:S01]  /*19840*/  IMAD.IADD R9, R16, 0x1, R7 ;  /* 0x0000000110097824 */ /* 0x000fe200078e0207 */
        /* <DEDUP_REMOVED lines=117> */
[----:B------:R-:W-:Y:S02]  /*19fa0*/  LOP3.LUT R2, R2, R13, RZ, 0x3c, !PT ;  /* 0x0000000d02027212 */ /* 0x000fe400078e3cff */
[----:B------:R-:W-:Y:S01]  /*19fb0*/  SHF.L.W.U32.HI R5, R0, 0x14, R0 ;  /* 0x0000001400057819 */ /* 0x000fe20000010e00 */
[----:B------:R-:W-:Y:S01]  /*19fc0*/  IMAD.IADD R0, R9, 0x1, R4 ;  /* 0x0000000109007824 */ /* 0x000fe200078e0204 */
        /* <DEDUP_REMOVED lines=212> */
[----:B------:R-:W-:Y:S01]  /*1ad10*/  LOP3.LUT R4, R4, R11, RZ, 0x3c, !PT ;  /* 0x0000000b04047212 */ /* 0x000fe200078e3cff */
[----:B------:R-:W-:Y:S01]  /*1ad20*/  IMAD.IADD R13, R13, 0x1, R2 ;  /* 0x000000010d0d7824 */ /* 0x000fe200078e0202 */
[----:B------:R-:W-:-:S02]  /*1ad30*/  LOP3.LUT R14, R14, R17, RZ, 0x3c, !PT ;  /* 0x000000110e0e7212 */ /* 0x000fc400078e3cff */
        /* <DEDUP_REMOVED lines=272> */
[----:B------:R-:W-:Y:S02]  /*1be40*/  LOP3.LUT R9, R9, R6, RZ, 0x3c, !PT ;  /* 0x0000000609097212 */ /* 0x000fe400078e3cff */
[----:B------:R-:W-:Y:S02]  /*1be50*/  LOP3.LUT R18, R18, R27, RZ, 0x3c, !PT ;  /* 0x0000001b12127212 */ /* 0x000fe400078e3cff */
[----:B------:R-:W-:Y:S02]  /*1be60*/  SHF.L.W.U32.HI R11, R12, 0x18, R12 ;  /* 0x000000180c0b7819 */ /* 0x000fe40000010e0c */
[----:B------:R-:W-:Y:S02]  /*1be70*/  SHF.L.W.U32.HI R8, R8, 0x18, R8 ;  /* 0x0000001808087819 */ /* 0x000fe40000010e08 */
        /* <DEDUP_REMOVED lines=9> */
[----:B------:R-:W-:Y:S02]  /*1bf10*/  LOP3.LUT R16, R16, R14, RZ, 0x3c, !PT ;  /* 0x0000000e10107212 */ /* 0x000fe400078e3cff */
[----:B------:R-:W-:Y:S02]  /*1bf20*/  SHF.L.W.U32.HI R9, R2, 0x19, R2 ;  /* 0x0000001902097819 */ /* 0x000fe40000010e02 */
[----:B------:R-:W-:-:S02]  /*1bf30*/  LOP3.LUT R6, R3, R6, RZ, 0x3c, !PT ;  /* 0x0000000603067212 */ /* 0x000fc400078e3cff */
[----:B------:R-:W-:Y:S02]  /*1bf40*/  SHF.L.W.U32.HI R2, R0, 0x19, R0 ;  /* 0x0000001900027819 */ /* 0x000fe40000010e00 */
[----:B------:R-:W-:Y:S02]  /*1bf50*/  SHF.L.W.U32.HI R3, R16, 0x19, R16 ;  /* 0x0000001910037819 */ /* 0x000fe40000010e10 */
[----:B------:R-:W-:Y:S02]  /*1bf60*/  SHF.L.W.U32.HI R0, R10, 0x19, R10 ;  /* 0x000000190a007819 */ /* 0x000fe40000010e0a */
[----:B------:R-:W-:Y:S02]  /*1bf70*/  LOP3.LUT R4, R23, R5, RZ, 0x3c, !PT ;  /* 0x0000000517047212 */ /* 0x000fe400078e3cff */
[----:B------:R-:W-:Y:S02]  /*1bf80*/  LOP3.LUT R7, R7, R27, RZ, 0x3c, !PT ;  /* 0x0000001b07077212 */ /* 0x000fe400078e3cff */
[----:B------:R-:W-:-:S02]  /*1bf90*/  LOP3.LUT R5, R14, R13, RZ, 0x3c, !PT ;  /* 0x0000000d0e057212 */ /* 0x000fc400078e3cff */
[----:B------:R-:W-:Y:S02]  /*1bfa0*/  LOP3.LUT R9, R12, R9, RZ, 0x3c, !PT ;  /* 0x000000090c097212 */ /* 0x000fe400078e3cff */
[----:B------:R-:W-:Y:S01]  /*1bfb0*/  LOP3.LUT R10, R17, R2, RZ, 0x3c, !PT ;  /* 0x00000002110a7212 */ /* 0x000fe200078e3cff */
[----:B------:R0:W-:Y:S01]  /*1bfc0*/  STL.128 [R1+0x140], R4 ;  /* 0x0001400401007387 */ /* 0x0001e20000100c00 */
[----:B------:R-:W-:Y:S02]  /*1bfd0*/  LOP3.LUT R8, R8, R3, RZ, 0x3c, !PT ;  /* 0x0000000308087212 */ /* 0x000fe400078e3cff */
[----:B------:R-:W-:Y:S02]  /*1bfe0*/  LOP3.LUT R11, R11, R0, RZ, 0x3c, !PT ;  /* 0x000000000b0b7212 */ /* 0x000fe400078e3cff */
[--C-:B------:R-:W-:Y:S02]  /*1bff0*/  SHF.R.U32.HI R33, RZ, 0x8, R6.reuse ;  /* 0x00000008ff217819 */ /* 0x100fe40000011606 */
[----:B------:R-:W-:Y:S01]  /*1c000*/  SHF.R.U32.HI R35, RZ, 0x18, R6 ;  /* 0x00000018ff237819 */ /* 0x000fe20000011606 */
[----:B------:R0:W-:Y:S01]  /*1c010*/  STL.128 [R1+0x150], R8 ;  /* 0x0001500801007387 */ /* 0x0001e20000100c00 */
[----:B------:R-:W-:-:S02]  /*1c020*/  SHF.R.U32.HI R37, RZ, 0x8, R7 ;  /* 0x00000008ff257819 */ /* 0x000fc40000011607 */
[----:B------:R-:W-:Y:S02]  /*1c030*/  SHF.R.U32.HI R39, RZ, 0x18, R7 ;  /* 0x00000018ff277819 */ /* 0x000fe40000011607 */
[----:B------:R-:W-:Y:S02]  /*1c040*/  PRMT R28, R6, 0x7632, R28 ;  /* 0x00007632061c7816 */ /* 0x000fe4000000001c */
[----:B------:R-:W-:Y:S02]  /*1c050*/  PRMT R29, R7, 0x7632, R29 ;  /* 0x00007632071d7816 */ /* 0x000fe4000000001d */
[--C-:B------:R-:W-:Y:S02]  /*1c060*/  SHF.R.U32.HI R13, RZ, 0x8, R4.reuse ;  /* 0x00000008ff0d7819 */ /* 0x100fe40000011604 */
[----:B------:R-:W-:Y:S02]  /*1c070*/  SHF.R.U32.HI R14, RZ, 0x18, R4 ;  /* 0x00000018ff0e7819 */ /* 0x000fe40000011604 */
        /* <DEDUP_REMOVED lines=15> */
[----:B------:R-:W-:Y:S01]  /*1c170*/  PRMT R32, R11, 0x7632, R32 ;  /* 0x000076320b207816 */ /* 0x000fe20000000020 */
[----:B0-----:R-:W-:Y:S06]  /*1c180*/  @!P0 BRA `(.L_x_18) ;  /* 0x0000000000d48947 */ /* 0x001fec0003800000 */
[----:B------:R-:W-:Y:S01]  /*1c190*/  ISETP.NE.AND P0, PT, R21, 0x1, PT ;  /* 0x000000011500780c */ /* 0x000fe20003f05270 */
[----:B------:R-:W-:Y:S01]  /*1c1a0*/  BSSY.RELIABLE B1, `(.L_x_19) ;  /* 0x000002a000017945 */ /* 0x000fe20003800100 */
[----:B------:R-:W-:-:S11]  /*1c1b0*/  SHF.R.U32.HI R21, RZ, 0x1, R21 ;  /* 0x00000001ff157819 */ /* 0x000fd60000011615 */
[----:B------:R-:W-:Y:S05]  /*1c1c0*/  @!P0 BRA `(.L_x_20) ;  /* 0x0000000000788947 */ /* 0x000fea0003800000 */
[----:B------:R-:W-:-:S07]  /*1c1d0*/  IMAD.MOV.U32 R12, RZ, RZ, RZ ;  /* 0x000000ffff0c7224 */ /* 0x000fce00078e00ff */
.L_x_22:
[----:B------:R-:W-:-:S05]  /*1c1e0*/  IMAD.IADD R23, R1, 0x1, R12 ;  /* 0x0000000101177824 */ /* 0x000fca00078e020c */
[----:B------:R-:W2:Y:S02]  /*1c1f0*/  LDL.U8 R22, [R23+0x140] ;  /* 0x0001400017167983 */ /* 0x000ea40000100000 */
[----:B--2---:R-:W-:-:S13]  /*1c200*/  ISETP.NE.AND P0, PT, R22, RZ, PT ;  /* 0x000000ff1600720c */ /* 0x004fda0003f05270 */
[----:B------:R-:W-:Y:S05]  /*1c210*/  @P0 BRA `(.L_x_21) ;  /* 0x0000000000880947 */ /* 0x000fea0003800000 */
[----:B------:R-:W0:Y:S01]  /*1c220*/  LDCU UR4, c[0x0][0x3b0] ;  /* 0x00007600ff0477ac */ /* 0x000e220008000800 */
[----:B------:R-:W-:Y:S01]  /*1c230*/  VIADD R22, R12, 0x1 ;  /* 0x000000010c167836 */ /* 0x000fe20000000000 */
[----:B0-----:R-:W-:-:S04]  /*1c240*/  USHF.R.U32.HI UR4, URZ, 0x1, UR4 ;  /* 0x00000001ff047899 */ /* 0x001fc80008011604 */
[----:B------:R-:W-:-:S04]  /*1c250*/  UISETP.LT.U32.AND UP0, UPT, UR4, 0x1, UPT ;  /* 0x000000010400788c */ /* 0x000fc8000bf01070 */
[----:B------:R-:W-:-:S06]  /*1c260*/  USEL UR4, UR4, 0x1, !UP0 ;  /* 0x0000000104047887 */ /* 0x000fcc000c000000 */
[----:B------:R-:W-:-:S13]  /*1c270*/  ISETP.NE.AND P0, PT, R22, UR4, PT ;  /* 0x0000000416007c0c */ /* 0x000fda000bf05270 */
[----:B------:R-:W-:Y:S05]  /*1c280*/  @!P0 BRA `(.L_x_20) ;  /* 0x0000000000488947 */ /* 0x000fea0003800000 */
[----:B------:R-:W2:Y:S02]  /*1c290*/  LDL.U8 R22, [R23+0x141] ;  /* 0x0001410017167983 */ /* 0x000ea40000100000 */
[----:B--2---:R-:W-:-:S13]  /*1c2a0*/  ISETP.NE.AND P0, PT, R22, RZ, PT ;  /* 0x000000ff1600720c */ /* 0x004fda0003f05270 */
[----:B------:R-:W-:Y:S05]  /*1c2b0*/  @P0 BRA `(.L_x_21) ;  /* 0x0000000000600947 */ /* 0x000fea0003800000 */
[----:B------:R-:W-:-:S05]  /*1c2c0*/  VIADD R22, R12, 0x2 ;  /* 0x000000020c167836 */ /* 0x000fca0000000000 */
[----:B------:R-:W-:-:S13]  /*1c2d0*/  ISETP.NE.AND P0, PT, R21, R22, PT ;  /* 0x000000161500720c */ /* 0x000fda0003f05270 */
        /* <DEDUP_REMOVED lines=12> */
[----:B------:R-:W-:Y:S05]  /*1c3a0*/  @P0 BRA `(.L_x_22) ;  /* 0xfffffffc008c0947 */ /* 0x000fea000383ffff */
.L_x_20:
[----:B------:R-:W0:Y:S02]  /*1c3b0*/  LDCU UR4, c[0x0][0x3b0] ;  /* 0x00007600ff0477ac */ /* 0x000e240008000800 */
[----:B0-----:R-:W-:-:S04]  /*1c3c0*/  ULOP3.LUT UR4, UR4, 0x1, URZ, 0xc0, !UPT ;  /* 0x0000000104047892 */ /* 0x001fc8000f8ec0ff */
[----:B------:R-:W-:-:S09]  /*1c3d0*/  UISETP.NE.U32.AND UP0, UPT, UR4, 0x1, UPT ;  /* 0x000000010400788c */ /* 0x000fd2000bf05070 */
[----:B------:R-:W-:Y:S05]  /*1c3e0*/  BRA.U UP0, `(.L_x_23) ;  /* 0x0000000100387547 */ /* 0x000fea000b800000 */
[----:B------:R-:W-:-:S06]  /*1c3f0*/  IMAD.IADD R12, R1, 0x1, R21 ;  /* 0x00000001010c7824 */ /* 0x000fcc00078e0215 */
[----:B------:R-:W2:Y:S02]  /*1c400*/  LDL.U8 R12, [R12+0x140] ;  /* 0x000140000c0c7983 */ /* 0x000ea40000100000 */
[----:B--2---:R-:W-:-:S13]  /*1c410*/  ISETP.GT.U32.AND P0, PT, R12, 0xf, PT ;  /* 0x0000000f0c00780c */ /* 0x004fda0003f04070 */
[----:B------:R-:W-:Y:S05]  /*1c420*/  @!P0 BREAK.RELIABLE B1 ;  /* 0x0000000000018942 */ /* 0x000fea0003800100 */
[----:B------:R-:W-:Y:S05]  /*1c430*/  @!P0 BRA `(.L_x_18) ;  /* 0x0000000000288947 */ /* 0x000fea0003800000 */
.L_x_21:
[----:B------:R-:W-:Y:S05]  /*1c440*/  BSYNC.RELIABLE B1 ;  /* 0x0000000000017941 */ /* 0x000fea0003800100 */
.L_x_19:
[----:B------:R-:W0:Y:S01]  /*1c450*/  LDCU UR4, c[0x0][0x360] ;  /* 0x00006c00ff0477ac */ /* 0x000e220008000800 */
[----:B------:R-:W0:Y:S01]  /*1c460*/  LDC R3, c[0x0][0x370] ;  /* 0x0000dc00ff037b82 */ /* 0x000e220000000800 */
[----:B------:R-:W1:Y:S01]  /*1c470*/  LDCU.64 UR8, c[0x0][0x3a8] ;  /* 0x00007500ff0877ac */ /* 0x000e620008000a00 */
[----:B0-----:R-:W-:-:S03]  /*1c480*/  IMAD.WIDE.U32 R24, R3, UR4, R24 ;  /* 0x0000000403187c25 */ /* 0x001fc6000f8e0018 */
[----:B-1----:R-:W-:-:S04]  /*1c490*/  ISETP.GE.U32.AND P0, PT, R24, UR8, PT ;  /* 0x0000000818007c0c */ /* 0x002fc8000bf06070 */
[----:B------:R-:W-:-:S13]  /*1c4a0*/  ISETP.GE.U32.AND.EX P0, PT, R25, UR9, PT, P0 ;  /* 0x0000000919007c0c */ /* 0x000fda000bf06100 */
[----:B------:R-:W-:Y:S05]  /*1c4b0*/  @!P0 BRA `(.L_x_24) ;  /* 0xfffffe3c00048947 */ /* 0x000fea000383ffff */
[----:B------:R-:W-:Y:S05]  /*1c4c0*/  EXIT ;  /* 0x000000000000794d */ /* 0x000fea0003800000 */
.L_x_23:
[----:B------:R-:W-:Y:S05]  /*1c4d0*/  BREAK.RELIABLE B1 ;  /* 0x0000000000017942 */ /* 0x000fea0003800100 */
.L_x_18:
[----:B------:R-:W-:Y:S05]  /*1c4e0*/  BSYNC B0 ;  /* 0x0000000000007941 */ /* 0x000fea0003800000 */
.L_x_0:
[----:B------:R-:W0:Y:S01]  /*1c4f0*/  LDCU.64 UR4, c[0x0][0x3b8] ;  /* 0x00007700ff0477ac */ /* 0x000e220008000a00 */
[----:B------:R-:W-:Y:S02]  /*1c500*/  IMAD.MOV.U32 R27, RZ, RZ, 0x1 ;  /* 0x00000001ff1b7424 */ /* 0x000fe400078e00ff */
[----:B------:R-:W-:Y:S02]  /*1c510*/  IMAD.MOV.U32 R26, RZ, RZ, RZ ;  /* 0x000000ffff1a7224 */ /* 0x000fe400078e00ff */
[----:B0-----:R-:W-:Y:S02]  /*1c520*/  IMAD.U32 R22, RZ, RZ, UR4 ;  /* 0x00000004ff167e24 */ /* 0x001fe4000f8e00ff */
[----:B------:R-:W-:-:S05]  /*1c530*/  IMAD.U32 R23, RZ, RZ, UR5 ;  /* 0x00000005ff177e24 */ /* 0x000fca000f8e00ff */
[----:B------:R-:W2:Y:S02]  /*1c540*/  ATOMG.E.CAS.STRONG.GPU PT, R22, [R22], R26, R27 ;  /* 0x0000001a161673a9 */ /* 0x000ea400001ee11b */
[----:B--2---:R-:W-:-:S13]  /*1c550*/  ISETP.NE.AND P0, PT, R22, RZ, PT ;  /* 0x000000ff1600720c */ /* 0x004fda0003f05270 */
[----:B------:R-:W-:Y:S05]  /*1c560*/  @P0 EXIT ;  /* 0x000000000000094d */ /* 0x000fea0003800000 */
[----:B------:R-:W0:Y:S01]  /*1c570*/  LDCU.64 UR4, c[0x0][0x3a0] ;  /* 0x00007400ff0477ac */ /* 0x000e220008000a00 */
[----:B------:R-:W1:Y:S08]  /*1c580*/  LDC.64 R22, c[0x0][0x3c0] ;  /* 0x0000f000ff167b82 */ /* 0x000e700000000a00 */
[----:B------:R-:W2:Y:S01]  /*1c590*/  LDC.64 R26, c[0x0][0x3c8] ;  /* 0x0000f200ff1a7b82 */ /* 0x000ea20000000a00 */
[----:B0-----:R-:W-:-:S04]  /*1c5a0*/  IADD3 R24, P0, PT, R24, UR4, RZ ;  /* 0x0000000418187c10 */ /* 0x001fc8000ff1e0ff */
[----:B------:R-:W-:-:S05]  /*1c5b0*/  IADD3.X R25, PT, PT, R25, UR5, RZ, P0, !PT ;  /* 0x0000000519197c10 */ /* 0x000fca00087fe4ff */
[----:B-1----:R-:W-:Y:S04]  /*1c5c0*/  STG.E.64 desc[UR6][R22.64], R24 ;  /* 0x0000001816007986 */ /* 0x002fe8000c101b06 */
[----:B--2---:R-:W-:Y:S04]  /*1c5d0*/  STG.E.U8 desc[UR6][R26.64], R4 ;  /* 0x000000041a007986 */ /* 0x004fe8000c101106 */
[----:B------:R-:W-:Y:S04]  /*1c5e0*/  STG.E.U8 desc[UR6][R26.64+0x1], R13 ;  /* 0x0000010d1a007986 */ /* 0x000fe8000c101106 */
        /* <DEDUP_REMOVED lines=29> */
[----:B------:R-:W-:Y:S01]  /*1c7c0*/  STG.E.U8 desc[UR6][R26.64+0x1e], R32 ;  /* 0x00001e201a007986 */ /* 0x000fe2000c101106 */
[----:B------:R-:W-:Y:S05]  /*1c7d0*/  EXIT ;  /* 0x000000000000794d */ /* 0x000fea0003800000 */
        .weak           $__internal_0_$__cuda_sm20_rem_u64
        .type           $__internal_0_$__cuda_sm20_rem_u64,@function
        .size           $__internal_0_$__cuda_sm20_rem_u64,(.L_x_26 - $__internal_0_$__cuda_sm20_rem_u64)
$__internal_0_$__cuda_sm20_rem_u64:
[----:B------:R-:W0:Y:S08]  /*1c7e0*/  I2F.U64.RP R140, R136 ;  /* 0x00000088008c7312 */ /* 0x000e300000309000 */
[----:B0-----:R-:W0:Y:S02]  /*1c7f0*/  MUFU.RCP R140, R140 ;  /* 0x0000008c008c7308 */ /* 0x001e240000001000 */
[----:B0-----:R-:W-:-:S06]  /*1c800*/  VIADD R134, R140, 0x1ffffffe ;  /* 0x1ffffffe8c867836 */ /* 0x001fcc0000000000 */
[----:B------:R-:W0:Y:S02]  /*1c810*/  F2I.U64.TRUNC R134, R134 ;  /* 0x0000008600867311 */ /* 0x000e24000020d800 */
[----:B0-----:R-:W-:-:S04]  /*1c820*/  IMAD.WIDE.U32 R132, R134, R136, RZ ;  /* 0x0000008886847225 */ /* 0x001fc800078e00ff */
[----:B------:R-:W-:Y:S01]  /*1c830*/  IMAD R133, R134, R137, R133 ;  /* 0x0000008986857224 */ /* 0x000fe200078e0285 */
[----:B------:R-:W-:-:S03]  /*1c840*/  IADD3 R141, P0, PT, RZ, -R132, RZ ;  /* 0x80000084ff8d7210 */ /* 0x000fc60007f1e0ff */
[----:B------:R-:W-:Y:S02]  /*1c850*/  IMAD R133, R135, R136, R133 ;  /* 0x0000008887857224 */ /* 0x000fe400078e0285 */
[----:B------:R-:W-:-:S04]  /*1c860*/  IMAD.HI.U32 R132, R134, R141, RZ ;  /* 0x0000008d86847227 */ /* 0x000fc800078e00ff */
[----:B------:R-:W-:Y:S02]  /*1c870*/  IMAD.X R143, RZ, RZ, ~R133, P0 ;  /* 0x000000ffff8f7224 */ /* 0x000fe400000e0e85 */
[----:B------:R-:W-:Y:S02]  /*1c880*/  IMAD.MOV.U32 R133, RZ, RZ, R134 ;  /* 0x000000ffff857224 */ /* 0x000fe400078e0086 */
[-C--:B------:R-:W-:Y:S02]  /*1c890*/  IMAD R145, R135, R143.reuse, RZ ;  /* 0x0000008f87917224 */ /* 0x080fe400078e02ff */
[----:B------:R-:W-:-:S04]  /*1c8a0*/  IMAD.WIDE.U32 R132, P0, R134, R143, R132 ;  /* 0x0000008f86847225 */ /* 0x000fc80007800084 */
[----:B------:R-:W-:-:S04]  /*1c8b0*/  IMAD.HI.U32 R143, R135, R143, RZ ;  /* 0x0000008f878f7227 */ /* 0x000fc800078e00ff */
[----:B------:R-:W-:-:S05]  /*1c8c0*/  IMAD.HI.U32 R132, P1, R135, R141, R132 ;  /* 0x0000008d87847227 */ /* 0x000fca0007820084 */
[----:B------:R-:W-:Y:S01]  /*1c8d0*/  IADD3 R133, P2, PT, R145, R132, RZ ;  /* 0x0000008491857210 */ /* 0x000fe20007f5e0ff */
[----:B------:R-:W-:-:S04]  /*1c8e0*/  IMAD.X R132, R143, 0x1, R135, P0 ;  /* 0x000000018f847824 */ /* 0x000fc800000e0687 */
[----:B------:R-:W-:Y:S01]  /*1c8f0*/  IMAD.WIDE.U32 R134, R133, R136, RZ ;  /* 0x0000008885867225 */ /* 0x000fe200078e00ff */
[----:B------:R-:W-:-:S03]  /*1c900*/  IADD3.X R141, PT, PT, RZ, RZ, R132, P2, P1 ;  /* 0x000000ffff8d7210 */ /* 0x000fc600017e2484 */
[----:B------:R-:W-:Y:S01]  /*1c910*/  IMAD R132, R133, R137, R135 ;  /* 0x0000008985847224 */ /* 0x000fe200078e0287 */
[----:B------:R-:W-:-:S03]  /*1c920*/  IADD3 R135, P0, PT, RZ, -R134, RZ ;  /* 0x80000086ff877210 */ /* 0x000fc60007f1e0ff */
[----:B------:R-:W-:Y:S02]  /*1c930*/  IMAD R134, R141, R136, R132 ;  /* 0x000000888d867224 */ /* 0x000fe400078e0284 */
[----:B------:R-:W-:-:S04]  /*1c940*/  IMAD.HI.U32 R132, R133, R135, RZ ;  /* 0x0000008785847227 */ /* 0x000fc800078e00ff */
[----:B------:R-:W-:-:S04]  /*1c950*/  IMAD.X R140, RZ, RZ, ~R134, P0 ;  /* 0x000000ffff8c7224 */ /* 0x000fc800000e0e86 */
[----:B------:R-:W-:-:S04]  /*1c960*/  IMAD.WIDE.U32 R132, P0, R133, R140, R132 ;  /* 0x0000008c85847225 */ /* 0x000fc80007800084 */
[C---:B------:R-:W-:Y:S02]  /*1c970*/  IMAD R143, R141.reuse, R140, RZ ;  /* 0x0000008c8d8f7224 */ /* 0x040fe400078e02ff */
[----:B------:R-:W-:-:S04]  /*1c980*/  IMAD.HI.U32 R132, P1, R141, R135, R132 ;  /* 0x000000878d847227 */ /* 0x000fc80007820084 */
[----:B------:R-:W-:Y:S01]  /*1c990*/  IMAD.HI.U32 R140, R141, R140, RZ ;  /* 0x0000008c8d8c7227 */ /* 0x000fe200078e00ff */
[----:B------:R-:W-:-:S03]  /*1c9a0*/  IADD3 R134, P2, PT, R143, R132, RZ ;  /* 0x000000848f867210 */ /* 0x000fc60007f5e0ff */
[----:B------:R-:W-:Y:S02]  /*1c9b0*/  IMAD.X R141, R140, 0x1, R141, P0 ;  /* 0x000000018c8d7824 */ /* 0x000fe400000e068d */
[----:B------:R-:W-:-:S03]  /*1c9c0*/  IMAD.HI.U32 R132, R134, R139, RZ ;  /* 0x0000008b86847227 */ /* 0x000fc600078e00ff */
[----:B------:R-:W-:Y:S01]  /*1c9d0*/  IADD3.X R141, PT, PT, RZ, RZ, R141, P2, P1 ;  /* 0x000000ffff8d7210 */ /* 0x000fe200017e248d */
[----:B------:R-:W-:Y:S02]  /*1c9e0*/  IMAD.MOV.U32 R133, RZ, RZ, RZ ;  /* 0x000000ffff857224 */ /* 0x000fe400078e00ff */
[----:B------:R-:W-:-:S04]  /*1c9f0*/  IMAD.WIDE.U32 R132, RZ, R134, R132 ;  /* 0x00000086ff847225 */ /* 0x000fc800078e0084 */
[----:B------:R-:W-:-:S04]  /*1ca00*/  IMAD.HI.U32 R132, P0, R141, R139, R132 ;  /* 0x0000008b8d847227 */ /* 0x000fc80007800084 */
[----:B------:R-:W-:Y:S01]  /*1ca10*/  IMAD.X R134, RZ, RZ, RZ, P0 ;  /* 0x000000ffff867224 */ /* 0x000fe200000e06ff */
[----:B------:R-:W-:-:S05]  /*1ca20*/  IADD3 R135, P1, PT, RZ, R132, RZ ;  /* 0x00000084ff877210 */ /* 0x000fca0007f3e0ff */
[----:B------:R-:W-:-:S04]  /*1ca30*/  IMAD.WIDE.U32 R132, R135, R136, RZ ;  /* 0x0000008887847225 */ /* 0x000fc800078e00ff */
[----:B------:R-:W-:Y:S01]  /*1ca40*/  IMAD.X R141, RZ, RZ, R134, P1 ;  /* 0x000000ffff8d7224 */ /* 0x000fe200008e0686 */
[----:B------:R-:W-:Y:S01]  /*1ca50*/  IADD3 R139, P1, PT, -R132, R139, RZ ;  /* 0x0000008b848b7210 */ /* 0x000fe20007f3e1ff */
[----:B------:R-:W-:-:S03]  /*1ca60*/  IMAD R135, R135, R137, R133 ;  /* 0x0000008987877224 */ /* 0x000fc600078e0285 */
[-C--:B------:R-:W-:Y:S01]  /*1ca70*/  ISETP.GE.U32.AND P0, PT, R139, R136.reuse, PT ;  /* 0x000000888b00720c */ /* 0x080fe20003f06070 */
[----:B------:R-:W-:-:S04]  /*1ca80*/  IMAD R135, R141, R136, R135 ;  /* 0x000000888d877224 */ /* 0x000fc800078e0287 */
[----:B------:R-:W-:Y:S01]  /*1ca90*/  IMAD.X R134, RZ, RZ, ~R135, P1 ;  /* 0x000000ffff867224 */ /* 0x000fe200008e0e87 */
[----:B------:R-:W-:-:S04]  /*1caa0*/  IADD3 R133, P1, PT, R139, -R136, RZ ;  /* 0x800000888b857210 */ /* 0x000fc80007f3e0ff */
[C---:B------:R-:W-:Y:S01]  /*1cab0*/  ISETP.GE.U32.AND.EX P0, PT, R134.reuse, R137, PT, P0 ;  /* 0x000000898600720c */ /* 0x040fe20003f06100 */
[----:B------:R-:W-:Y:S01]  /*1cac0*/  IMAD.X R132, R134, 0x1, ~R137, P1 ;  /* 0x0000000186847824 */ /* 0x000fe200008e0e89 */
[----:B------:R-:W-:Y:S02]  /*1cad0*/  ISETP.NE.U32.AND P1, PT, R136, RZ, PT ;  /* 0x000000ff8800720c */ /* 0x000fe40003f25070 */
[----:B------:R-:W-:Y:S02]  /*1cae0*/  SEL R133, R133, R139, P0 ;  /* 0x0000008b85857207 */ /* 0x000fe40000000000 */
[----:B------:R-:W-:Y:S02]  /*1caf0*/  SEL R132, R132, R134, P0 ;  /* 0x0000008684847207 */ /* 0x000fe40000000000 */
[CC--:B------:R-:W-:Y:S02]  /*1cb00*/  IADD3 R134, P2, PT, R133.reuse, -R136.reuse, RZ ;  /* 0x8000008885867210 */ /* 0x0c0fe40007f5e0ff */
[----:B------:R-:W-:-:S02]  /*1cb10*/  ISETP.GE.U32.AND P0, PT, R133, R136, PT ;  /* 0x000000888500720c */ /* 0x000fc40003f06070 */
[----:B------:R-:W-:Y:S01]  /*1cb20*/  ISETP.NE.AND.EX P1, PT, R137, RZ, PT, P1 ;  /* 0x000000ff8900720c */ /* 0x000fe20003f25310 */
[C---:B------:R-:W-:Y:S01]  /*1cb30*/  IMAD.X R135, R132.reuse, 0x1, ~R137, P2 ;  /* 0x0000000184877824 */ /* 0x040fe200010e0e89 */
[----:B------:R-:W-:-:S04]  /*1cb40*/  ISETP.GE.U32.AND.EX P0, PT, R132, R137, PT, P0 ;  /* 0x000000898400720c */ /* 0x000fc80003f06100 */
[----:B------:R-:W-:Y:S01]  /*1cb50*/  SEL R134, R134, R133, P0 ;  /* 0x0000008586867207 */ /* 0x000fe20000000000 */
[----:B------:R-:W-:Y:S01]  /*1cb60*/  IMAD.MOV.U32 R133, RZ, RZ, 0x0 ;  /* 0x00000000ff857424 */ /* 0x000fe200078e00ff */
[----:B------:R-:W-:Y:S01]  /*1cb70*/  SEL R135, R135, R132, P0 ;  /* 0x0000008487877207 */ /* 0x000fe20000000000 */
[----:B------:R-:W-:Y:S01]  /*1cb80*/  IMAD.MOV.U32 R132, RZ, RZ, R138 ;  /* 0x000000ffff847224 */ /* 0x000fe200078e008a */
[----:B------:R-:W-:Y:S02]  /*1cb90*/  SEL R134, R134, 0xffffffff, P1 ;  /* 0xffffffff86867807 */ /* 0x000fe40000800000 */
[----:B------:R-:W-:Y:S01]  /*1cba0*/  SEL R135, R135, 0xffffffff, P1 ;  /* 0xffffffff87877807 */ /* 0x000fe20000800000 */
[----:B------:R-:W-:Y:S06]  /*1cbb0*/  RET.REL.NODEC R132 `(mine_kernel) ;  /* 0xfffffe3484107950 */ /* 0x000fec0003c3ffff */
.L_x_25:
[----:B------:R-:W-:-:S00]  /*1cbc0*/  BRA `(.L_x_25) ;  /* 0xfffffffc00fc7947 */ /* 0x000fc0000383ffff */
[----:B------:R-:W-:-:S00]  /*1cbd0*/  NOP ;  /* 0x0000000000007918 */ /* 0x000fc00000000000 */
        /* <DEDUP_REMOVED lines=10> */
.L_x_26:


//--------------------- .nv.shared.reserved.0     --------------------------
	.section	.nv.shared.reserved.0,"aw",@nobits
	.weak		__nv_reservedSMEM_offset_0_alias
	.size		__nv_reservedSMEM_offset_0_alias, 0, 64
	.other		__nv_reservedSMEM_offset_0_alias,@"STO_CUDA_RESERVED_SHARED STV_DEFAULT"
__nv_reservedSMEM_offset_0_alias:
	.zero		0
	.zero		64


//--------------------- .nv.constant0.mine_kernel --------------------------
	.section	.nv.constant0.mine_kernel,"a",@progbits
	.sectionflags	@""
	.align	4
.nv.constant0.mine_kernel:
	.zero		992


//--------------------- SYMBOLS --------------------------

	.type		.nv.reservedSmem.offset0,@object
	.size		.nv.reservedSmem.offset0,0x4
